def attn_fwd(
    Q,
    K,
    V,
    Out,
    Lse,
    sm_scale,
    stride_qz,
    stride_qh,
    stride_qm,
    stride_qk,
    stride_kz,
    stride_kh,
    stride_kn,
    stride_kk,
    stride_vz,
    stride_vh,
    stride_vn,
    stride_vk,
    stride_oz,
    stride_oh,
    stride_om,
    stride_ok,
    seqlen_q,
    seqlen_k,
    BLOCK_M: tl.constexpr,
    BLOCK_N: tl.constexpr,
    HEAD_DIM: tl.constexpr,
    CAUSAL: tl.constexpr,
):
    start_m = tl.program_id(0)
    off_hz = tl.program_id(1)
    q_off = off_hz * stride_qh
    k_off = off_hz * stride_kh
    v_off = off_hz * stride_vh
    offs_m = start_m * BLOCK_M + tl.arange(0, BLOCK_M)
    offs_d = tl.arange(0, HEAD_DIM)
    offs_n = tl.arange(0, BLOCK_N)
    q_ptrs = Q + q_off + offs_m[:, None] * stride_qm + offs_d[None, :] * stride_qk
    k_ptrs = K + k_off + offs_d[:, None] * stride_kk + offs_n[None, :] * stride_kn
    v_ptrs = V + v_off + offs_n[:, None] * stride_vn + offs_d[None, :] * stride_vk
    m_i = tl.full([BLOCK_M], float("-inf"), dtype=tl.float32)
    l_i = tl.zeros([BLOCK_M], dtype=tl.float32) + 1.0
    acc = tl.zeros([BLOCK_M, HEAD_DIM], dtype=tl.float32)
    q = tl.load(q_ptrs)
    acc, l_i, m_i = _attn_fwd_inner(
        acc,
        l_i,
        m_i,
        q,
        k_ptrs,
        v_ptrs,
        sm_scale,
        stride_kn,
        stride_vn,
        start_m,
        seqlen_k,
        BLOCK_M,
        BLOCK_N,
        HEAD_DIM,
        CAUSAL,
    )
    acc = acc / l_i[:, None]
    lse = m_i + tl.math.log2(l_i) / 1.4426950408889634
    o_ptrs = (
        Out
        + off_hz * stride_oh
        + offs_m[:, None] * stride_om
        + offs_d[None, :] * stride_ok
    )
    tl.store(o_ptrs, acc.to(Out.dtype.element_ty))
    tl.store(Lse + off_hz * seqlen_q + offs_m, lse)

# config = {"BLOCK_M": 256, "BLOCK_N": 64, "HEAD_DIM": 256, "arch": "sm_90", "causal": true, "dtype": "fp8e4m3", "num_stages": 2, "num_warps": 8}
# arch = sm_90


// ===== COMPILED SASS (sm_90a) =====

	.target	sm_90a

	.elftype	@"ET_EXEC"


//--------------------- .note.nv.tkinfo           --------------------------
	.section	.note.nv.tkinfo,"",@"SHT_NOTE"
	.sectionflags	@"SHF_NOTE_NV_TKINFO"
	.tkinfo
        /*0018*/ 	.word	0x00000002
        /*0030*/ 	.string	""
        /*0030*/ 	.string	"ptxas"
        /*0030*/ 	.string	"Cuda compilation tools, release 13.0, V13.0.88"
        /*0030*/ 	.string	"Build cuda_13.0.r13.0/compiler.36424714_0"
        /*0030*/ 	.string	"-v  -suppress-debug-info  -lineinfo  -arch sm_90a "



//--------------------- .note.nv.cuinfo           --------------------------
	.section	.note.nv.cuinfo,"",@"SHT_NOTE"
	.sectionflags	@"SHF_NOTE_NV_CUINFO"
        /*0018*/ 	.short	0x0002
        /*001a*/ 	.short	0x005a
        /*001c*/ 	.short	0x0082
	.zero		2


//--------------------- .nv.info                  --------------------------
	.section	.nv.info,"",@"SHT_CUDA_INFO"
	.align	4


	//----- nvinfo : EIATTR_REGCOUNT
	.align		4
        /*0000*/ 	.byte	0x04, 0x2f
        /*0002*/ 	.short	(.L_2 - .L_1)
	.align		4
.L_1:
        /*0004*/ 	.word	index@(attn_fwd)
        /*0008*/ 	.word	0x000000ff


	//----- nvinfo : EIATTR_FRAME_SIZE
	.align		4
.L_2:
        /*000c*/ 	.byte	0x04, 0x11
        /*000e*/ 	.short	(.L_4 - .L_3)
	.align		4
.L_3:
        /*0010*/ 	.word	index@(attn_fwd)
        /*0014*/ 	.word	0x00000880


	//----- nvinfo : EIATTR_MIN_STACK_SIZE
	.align		4
.L_4:
        /*0018*/ 	.byte	0x04, 0x12
        /*001a*/ 	.short	(.L_6 - .L_5)
	.align		4
.L_5:
        /*001c*/ 	.word	index@(attn_fwd)
        /*0020*/ 	.word	0x00000880
.L_6:


//--------------------- .nv.compat                --------------------------
	.section	.nv.compat,"",@"SHT_CUDA_COMPAT_INFO"
	.align	4
        /*0000*/ 	.byte	0x02, 0x09, 0x01, 0x00, 0x02, 0x02, 0x04, 0x00, 0x02, 0x05, 0x05, 0x00, 0x03, 0x07, 0x01, 0x01
        /*0010*/ 	.byte	0x02, 0x03, 0x00, 0x00, 0x02, 0x06, 0x01, 0x00, 0x04, 0x0b, 0x08, 0x00, 0x00, 0x00, 0x00, 0x00
        /*0020*/ 	.byte	0x00, 0x00, 0x00, 0x00


//--------------------- .nv.info.attn_fwd         --------------------------
	.section	.nv.info.attn_fwd,"",@"SHT_CUDA_INFO"
	.sectionflags	@""
	.align	4


	//----- nvinfo : EIATTR_CUDA_API_VERSION
	.align		4
        /*0000*/ 	.byte	0x04, 0x37
        /*0002*/ 	.short	(.L_8 - .L_7)
.L_7:
        /*0004*/ 	.word	0x00000082


	//----- nvinfo : EIATTR_KPARAM_INFO
	.align		4
.L_8:
        /*0008*/ 	.byte	0x04, 0x17
        /*000a*/ 	.short	(.L_10 - .L_9)
.L_9:
        /*000c*/ 	.word	0x00000000
        /*0010*/ 	.short	0x0019
        /*0012*/ 	.short	0x0080
        /*0014*/ 	.byte	0x00, 0xf4, 0x21, 0x00


	//----- nvinfo : EIATTR_KPARAM_INFO
	.align		4
.L_10:
        /*0018*/ 	.byte	0x04, 0x17
        /*001a*/ 	.short	(.L_12 - .L_11)
.L_11:
        /*001c*/ 	.word	0x00000000
        /*0020*/ 	.short	0x0018
        /*0022*/ 	.short	0x0078
        /*0024*/ 	.byte	0x00, 0xf4, 0x21, 0x00


	//----- nvinfo : EIATTR_KPARAM_INFO
	.align		4
.L_12:
        /*0028*/ 	.byte	0x04, 0x17
        /*002a*/ 	.short	(.L_14 - .L_13)
.L_13:
        /*002c*/ 	.word	0x00000000
        /*0030*/ 	.short	0x0017
        /*0032*/ 	.short	0x0070
        /*0034*/ 	.byte	0x00, 0xf0, 0x11, 0x00


	//----- nvinfo : EIATTR_KPARAM_INFO
	.align		4
.L_14:
        /*0038*/ 	.byte	0x04, 0x17
        /*003a*/ 	.short	(.L_16 - .L_15)
.L_15:
        /*003c*/ 	.word	0x00000000
        /*0040*/ 	.short	0x0016
        /*0042*/ 	.short	0x006c
        /*0044*/ 	.byte	0x00, 0xf0, 0x11, 0x00


	//----- nvinfo : EIATTR_KPARAM_INFO
	.align		4
.L_16:
        /*0048*/ 	.byte	0x04, 0x17
        /*004a*/ 	.short	(.L_18 - .L_17)
.L_17:
        /*004c*/ 	.word	0x00000000
        /*0050*/ 	.short	0x0015
        /*0052*/ 	.short	0x0068
        /*0054*/ 	.byte	0x00, 0xf0, 0x11, 0x00


	//----- nvinfo : EIATTR_KPARAM_INFO
	.align		4
.L_18:
        /*0058*/ 	.byte	0x04, 0x17
        /*005a*/ 	.short	(.L_20 - .L_19)
.L_19:
        /*005c*/ 	.word	0x00000000
        /*0060*/ 	.short	0x0014
        /*0062*/ 	.short	0x0064
        /*0064*/ 	.byte	0x00, 0xf0, 0x11, 0x00


	//----- nvinfo : EIATTR_KPARAM_INFO
	.align		4
.L_20:
        /*0068*/ 	.byte	0x04, 0x17
        /*006a*/ 	.short	(.L_22 - .L_21)
.L_21:
        /*006c*/ 	.word	0x00000000
        /*0070*/ 	.short	0x0013
        /*0072*/ 	.short	0x0060
        /*0074*/ 	.byte	0x00, 0xf0, 0x11, 0x00


	//----- nvinfo : EIATTR_KPARAM_INFO
	.align		4
.L_22:
        /*0078*/ 	.byte	0x04, 0x17
        /*007a*/ 	.short	(.L_24 - .L_23)
.L_23:
        /*007c*/ 	.word	0x00000000
        /*0080*/ 	.short	0x0012
        /*0082*/ 	.short	0x005c
        /*0084*/ 	.byte	0x00, 0xf0, 0x11, 0x00


	//----- nvinfo : EIATTR_KPARAM_INFO
	.align		4
.L_24:
        /*0088*/ 	.byte	0x04, 0x17
        /*008a*/ 	.short	(.L_26 - .L_25)
.L_25:
        /*008c*/ 	.word	0x00000000
        /*0090*/ 	.short	0x0011
        /*0092*/ 	.short	0x0058
        /*0094*/ 	.byte	0x00, 0xf0, 0x11, 0x00


	//----- nvinfo : EIATTR_KPARAM_INFO
	.align		4
.L_26:
        /*0098*/ 	.byte	0x04, 0x17
        /*009a*/ 	.short	(.L_28 - .L_27)
.L_27:
        /*009c*/ 	.word	0x00000000
        /*00a0*/ 	.short	0x0010
        /*00a2*/ 	.short	0x0054
        /*00a4*/ 	.byte	0x00, 0xf0, 0x11, 0x00


	//----- nvinfo : EIATTR_KPARAM_INFO
	.align		4
.L_28:
        /*00a8*/ 	.byte	0x04, 0x17
        /*00aa*/ 	.short	(.L_30 - .L_29)
.L_29:
        /*00ac*/ 	.word	0x00000000
        /*00b0*/ 	.short	0x000f
        /*00b2*/ 	.short	0x0050
        /*00b4*/ 	.byte	0x00, 0xf0, 0x11, 0x00


	//----- nvinfo : EIATTR_KPARAM_INFO
	.align		4
.L_30:
        /*00b8*/ 	.byte	0x04, 0x17
        /*00ba*/ 	.short	(.L_32 - .L_31)
.L_31:
        /*00bc*/ 	.word	0x00000000
        /*00c0*/ 	.short	0x000e
        /*00c2*/ 	.short	0x004c
        /*00c4*/ 	.byte	0x00, 0xf0, 0x11, 0x00


	//----- nvinfo : EIATTR_KPARAM_INFO
	.align		4
.L_32:
        /*00c8*/ 	.byte	0x04, 0x17
        /*00ca*/ 	.short	(.L_34 - .L_33)
.L_33:
        /*00cc*/ 	.word	0x00000000
        /*00d0*/ 	.short	0x000d
        /*00d2*/ 	.short	0x0048
        /*00d4*/ 	.byte	0x00, 0xf0, 0x11, 0x00


	//----- nvinfo : EIATTR_KPARAM_INFO
	.align		4
.L_34:
        /*00d8*/ 	.byte	0x04, 0x17
        /*00da*/ 	.short	(.L_36 - .L_35)
.L_35:
        /*00dc*/ 	.word	0x00000000
        /*00e0*/ 	.short	0x000c
        /*00e2*/ 	.short	0x0044
        /*00e4*/ 	.byte	0x00, 0xf0, 0x11, 0x00


	//----- nvinfo : EIATTR_KPARAM_INFO
	.align		4
.L_36:
        /*00e8*/ 	.byte	0x04, 0x17
        /*00ea*/ 	.short	(.L_38 - .L_37)
.L_37:
        /*00ec*/ 	.word	0x00000000
        /*00f0*/ 	.short	0x000b
        /*00f2*/ 	.short	0x0040
        /*00f4*/ 	.byte	0x00, 0xf0, 0x11, 0x00


	//----- nvinfo : EIATTR_KPARAM_INFO
	.align		4
.L_38:
        /*00f8*/ 	.byte	0x04, 0x17
        /*00fa*/ 	.short	(.L_40 - .L_39)
.L_39:
        /*00fc*/ 	.word	0x00000000
        /*0100*/ 	.short	0x000a
        /*0102*/ 	.short	0x003c
        /*0104*/ 	.byte	0x00, 0xf0, 0x11, 0x00


	//----- nvinfo : EIATTR_KPARAM_INFO
	.align		4
.L_40:
        /*0108*/ 	.byte	0x04, 0x17
        /*010a*/ 	.short	(.L_42 - .L_41)
.L_41:
        /*010c*/ 	.word	0x00000000
        /*0110*/ 	.short	0x0009
        /*0112*/ 	.short	0x0038
        /*0114*/ 	.byte	0x00, 0xf0, 0x11, 0x00


	//----- nvinfo : EIATTR_KPARAM_INFO
	.align		4
.L_42:
        /*0118*/ 	.byte	0x04, 0x17
        /*011a*/ 	.short	(.L_44 - .L_43)
.L_43:
        /*011c*/ 	.word	0x00000000
        /*0120*/ 	.short	0x0008
        /*0122*/ 	.short	0x0034
        /*0124*/ 	.byte	0x00, 0xf0, 0x11, 0x00


	//----- nvinfo : EIATTR_KPARAM_INFO
	.align		4
.L_44:
        /*0128*/ 	.byte	0x04, 0x17
        /*012a*/ 	.short	(.L_46 - .L_45)
.L_45:
        /*012c*/ 	.word	0x00000000
        /*0130*/ 	.short	0x0007
        /*0132*/ 	.short	0x0030
        /*0134*/ 	.byte	0x00, 0xf0, 0x11, 0x00


	//----- nvinfo : EIATTR_KPARAM_INFO
	.align		4
.L_46:
        /*0138*/ 	.byte	0x04, 0x17
        /*013a*/ 	.short	(.L_48 - .L_47)
.L_47:
        /*013c*/ 	.word	0x00000000
        /*0140*/ 	.short	0x0006
        /*0142*/ 	.short	0x002c
        /*0144*/ 	.byte	0x00, 0xf0, 0x11, 0x00


	//----- nvinfo : EIATTR_KPARAM_INFO
	.align		4
.L_48:
        /*0148*/ 	.byte	0x04, 0x17
        /*014a*/ 	.short	(.L_50 - .L_49)
.L_49:
        /*014c*/ 	.word	0x00000000
        /*0150*/ 	.short	0x0005
        /*0152*/ 	.short	0x0028
        /*0154*/ 	.byte	0x00, 0xf0, 0x11, 0x00


	//----- nvinfo : EIATTR_KPARAM_INFO
	.align		4
.L_50:
        /*0158*/ 	.byte	0x04, 0x17
        /*015a*/ 	.short	(.L_52 - .L_51)
.L_51:
        /*015c*/ 	.word	0x00000000
        /*0160*/ 	.short	0x0004
        /*0162*/ 	.short	0x0020
        /*0164*/ 	.byte	0x00, 0xf4, 0x21, 0x00


	//----- nvinfo : EIATTR_KPARAM_INFO
	.align		4
.L_52:
        /*0168*/ 	.byte	0x04, 0x17
        /*016a*/ 	.short	(.L_54 - .L_53)
.L_53:
        /*016c*/ 	.word	0x00000000
        /*0170*/ 	.short	0x0003
        /*0172*/ 	.short	0x0018
        /*0174*/ 	.byte	0x00, 0xf4, 0x21, 0x00


	//----- nvinfo : EIATTR_KPARAM_INFO
	.align		4
.L_54:
        /*0178*/ 	.byte	0x04, 0x17
        /*017a*/ 	.short	(.L_56 - .L_55)
.L_55:
        /*017c*/ 	.word	0x00000000
        /*0180*/ 	.short	0x0002
        /*0182*/ 	.short	0x0010
        /*0184*/ 	.byte	0x00, 0xf4, 0x21, 0x00


	//----- nvinfo : EIATTR_KPARAM_INFO
	.align		4
.L_56:
        /*0188*/ 	.byte	0x04, 0x17
        /*018a*/ 	.short	(.L_58 - .L_57)
.L_57:
        /*018c*/ 	.word	0x00000000
        /*0190*/ 	.short	0x0001
        /*0192*/ 	.short	0x0008
        /*0194*/ 	.byte	0x00, 0xf4, 0x21, 0x00


	//----- nvinfo : EIATTR_KPARAM_INFO
	.align		4
.L_58:
        /*0198*/ 	.byte	0x04, 0x17
        /*019a*/ 	.short	(.L_60 - .L_59)
.L_59:
        /*019c*/ 	.word	0x00000000
        /*01a0*/ 	.short	0x0000
        /*01a2*/ 	.short	0x0000
        /*01a4*/ 	.byte	0x00, 0xf4, 0x21, 0x00


	//----- nvinfo : EIATTR_SPARSE_MMA_MASK
	.align		4
.L_60:
        /*01a8*/ 	.byte	0x03, 0x50
        /*01aa*/ 	.short	0x0000


	//----- nvinfo : EIATTR_MAXREG_COUNT
	.align		4
        /*01ac*/ 	.byte	0x03, 0x1b
        /*01ae*/ 	.short	0x00ff


	//----- nvinfo : EIATTR_NUM_BARRIERS
	.align		4
        /*01b0*/ 	.byte	0x02, 0x4c
        /*01b2*/ 	.byte	0x01
	.zero		1


	//----- nvinfo : EIATTR_ANNOTATIONS
	.align		4
        /*01b4*/ 	.byte	0x04, 0x55
        /*01b6*/ 	.short	(.L_62 - .L_61)


	//   ....[0]....
.L_61:
        /*01b8*/ 	.word	0x00000001
        /*01bc*/ 	.byte	0x30, 0x20, 0x00, 0x00, 0x01, 0x00, 0x00, 0x00, 0x50, 0x20, 0x00, 0x00, 0x01, 0x00, 0x00, 0x00
        /* <DEDUP_REMOVED lines=643> */
        /*29fc*/ 	.byte	0x20, 0x92, 0x01, 0x00, 0x01, 0x00, 0x00, 0x00, 0x50, 0x92, 0x01, 0x00


	//----- nvinfo : EIATTR_MERCURY_ISA_VERSION
	.align		4
.L_62:
        /*2a08*/ 	.byte	0x03, 0x5f
        /*2a0a*/ 	.short	0x0101


	//----- nvinfo : EIATTR_COOP_GROUP_MASK_REGIDS
	.align		4
        /*2a0c*/ 	.byte	0x04, 0x29
        /*2a0e*/ 	.short	(.L_64 - .L_63)


	//   ....[0]....
.L_63:
        /*2a10*/ 	.word	0xffffffff


	//   ....[1]....
        /*2a14*/ 	.word	0xffffffff


	//   ....[2]....
        /*2a18*/ 	.word	0xffffffff


	//   ....[3]....
        /*2a1c*/ 	.word	0xffffffff


	//   ....[4]....
        /*2a20*/ 	.word	0xffffffff


	//   ....[5]....
        /*2a24*/ 	.word	0xffffffff


	//   ....[6]....
        /*2a28*/ 	.word	0xffffffff


	//   ....[7]....
        /*2a2c*/ 	.word	0xffffffff


	//   ....[8]....
        /*2a30*/ 	.word	0xffffffff


	//   ....[9]....
        /*2a34*/ 	.word	0xffffffff


	//   ....[10]....
        /*2a38*/ 	.word	0xffffffff


	//   ....[11]....
        /*2a3c*/ 	.word	0xffffffff


	//   ....[12]....
        /*2a40*/ 	.word	0xffffffff


	//   ....[13]....
        /*2a44*/ 	.word	0xffffffff


	//   ....[14]....
        /*2a48*/ 	.word	0xffffffff


	//   ....[15]....
        /*2a4c*/ 	.word	0xffffffff


	//   ....[16]....
        /*2a50*/ 	.word	0xffffffff


	//   ....[17]....
        /*2a54*/ 	.word	0xffffffff


	//   ....[18]....
        /*2a58*/ 	.word	0xffffffff


	//   ....[19]....
        /*2a5c*/ 	.word	0xffffffff


	//   ....[20]....
        /*2a60*/ 	.word	0xffffffff


	//   ....[21]....
        /*2a64*/ 	.word	0xffffffff


	//   ....[22]....
        /*2a68*/ 	.word	0xffffffff


	//   ....[23]....
        /*2a6c*/ 	.word	0xffffffff


	//   ....[24]....
        /*2a70*/ 	.word	0xffffffff


	//   ....[25]....
        /*2a74*/ 	.word	0xffffffff


	//   ....[26]....
        /*2a78*/ 	.word	0xffffffff


	//   ....[27]....
        /*2a7c*/ 	.word	0xffffffff


	//   ....[28]....
        /*2a80*/ 	.word	0xffffffff


	//   ....[29]....
        /*2a84*/ 	.word	0xffffffff


	//   ....[30]....
        /*2a88*/ 	.word	0xffffffff


	//   ....[31]....
        /*2a8c*/ 	.word	0xffffffff


	//----- nvinfo : EIATTR_COOP_GROUP_INSTR_OFFSETS
	.align		4
.L_64:
        /*2a90*/ 	.byte	0x04, 0x28
        /*2a92*/ 	.short	(.L_66 - .L_65)


	//   ....[0]....
.L_65:
        /*2a94*/ 	.word	0x0000e170


	//   ....[1]....
        /*2a98*/ 	.word	0x0000e220


	//   ....[2]....
        /*2a9c*/ 	.word	0x0000e2f0


	//   ....[3]....
        /*2aa0*/ 	.word	0x0000e350


	//   ....[4]....
        /*2aa4*/ 	.word	0x0000e870


	//   ....[5]....
        /*2aa8*/ 	.word	0x0000f240


	//   ....[6]....
        /*2aac*/ 	.word	0x0000f280


	//   ....[7]....
        /*2ab0*/ 	.word	0x0000f430


	//   ....[8]....
        /*2ab4*/ 	.word	0x0000f450


	//   ....[9]....
        /*2ab8*/ 	.word	0x0000fe50


	//   ....[10]....
        /*2abc*/ 	.word	0x0000fe70


	//   ....[11]....
        /*2ac0*/ 	.word	0x0000ff00


	//   ....[12]....
        /*2ac4*/ 	.word	0x00010350


	//   ....[13]....
        /*2ac8*/ 	.word	0x00010370


	//   ....[14]....
        /*2acc*/ 	.word	0x00010380


	//   ....[15]....
        /*2ad0*/ 	.word	0x00010390


	//   ....[16]....
        /*2ad4*/ 	.word	0x00010cb0


	//   ....[17]....
        /*2ad8*/ 	.word	0x00010cf0


	//   ....[18]....
        /*2adc*/ 	.word	0x00010d20


	//   ....[19]....
        /*2ae0*/ 	.word	0x00010d40


	//   ....[20]....
        /*2ae4*/ 	.word	0x00011990


	//   ....[21]....
        /*2ae8*/ 	.word	0x000119a0


	//   ....[22]....
        /*2aec*/ 	.word	0x00011a20


	//   ....[23]....
        /*2af0*/ 	.word	0x00011a30


	//   ....[24]....
        /*2af4*/ 	.word	0x00011e60


	//   ....[25]....
        /*2af8*/ 	.word	0x00011e70


	//   ....[26]....
        /*2afc*/ 	.word	0x00011e80


	//   ....[27]....
        /*2b00*/ 	.word	0x00011e90


	//   ....[28]....
        /*2b04*/ 	.word	0x00011ee0


	//   ....[29]....
        /*2b08*/ 	.word	0x00011f00


	//   ....[30]....
        /*2b0c*/ 	.word	0x00011f10


	//   ....[31]....
        /*2b10*/ 	.word	0x00011f20


	//----- nvinfo : EIATTR_EXIT_INSTR_OFFSETS
	.align		4
.L_66:
        /*2b14*/ 	.byte	0x04, 0x1c
        /*2b16*/ 	.short	(.L_68 - .L_67)


	//   ....[0]....
.L_67:
        /*2b18*/ 	.word	0x0001eb00


	//----- nvinfo : EIATTR_REQNTID
	.align		4
.L_68:
        /*2b1c*/ 	.byte	0x04, 0x10
        /*2b1e*/ 	.short	(.L_70 - .L_69)
.L_69:
        /*2b20*/ 	.word	0x00000100
        /*2b24*/ 	.word	0x00000001
        /*2b28*/ 	.word	0x00000001


	//----- nvinfo : EIATTR_CBANK_PARAM_SIZE
	.align		4
.L_70:
        /*2b2c*/ 	.byte	0x03, 0x19
        /*2b2e*/ 	.short	0x0088


	//----- nvinfo : EIATTR_PARAM_CBANK
	.align		4
        /*2b30*/ 	.byte	0x04, 0x0a
        /*2b32*/ 	.short	(.L_72 - .L_71)
	.align		4
.L_71:
        /*2b34*/ 	.word	index@(.nv.constant0.attn_fwd)
        /*2b38*/ 	.short	0x0210
        /*2b3a*/ 	.short	0x0088


	//----- nvinfo : EIATTR_SW_WAR
	.align		4
.L_72:
        /*2b3c*/ 	.byte	0x04, 0x36
        /*2b3e*/ 	.short	(.L_74 - .L_73)
.L_73:
        /*2b40*/ 	.word	0x00000008
.L_74:


//--------------------- .nv.callgraph             --------------------------
	.section	.nv.callgraph,"",@"SHT_CUDA_CALLGRAPH"
	.align	4
	.sectionentsize	8
	.align		4
        /*0000*/ 	.word	0x00000000
	.align		4
        /*0004*/ 	.word	0xffffffff
	.align		4
        /*0008*/ 	.word	0x00000000
	.align		4
        /*000c*/ 	.word	0xfffffffe
	.align		4
        /*0010*/ 	.word	0x00000000
	.align		4
        /*0014*/ 	.word	0xfffffffd
	.align		4
        /*0018*/ 	.word	0x00000000
	.align		4
        /*001c*/ 	.word	0xfffffffc


//--------------------- .nv.constant4             --------------------------
	.section	.nv.constant4,"a",@progbits
	.align	8
	.align		8
.nv.constant4:
        /*0000*/ 	.dword	_$_str


//--------------------- .text.attn_fwd            --------------------------
	.section	.text.attn_fwd,"ax",@progbits
	.align	128
        .global         attn_fwd
        .type           attn_fwd,@function
        .size           attn_fwd,(.L_x_3 - attn_fwd)
        .other          attn_fwd,@"STO_CUDA_ENTRY STV_DEFAULT"
attn_fwd:
.text.attn_fwd:
[----:B------:R-:W0:Y:S01]  /*0000*/  LDC R1, c[0x0][0x28] ;  /* 0x00000a00ff017b82 */ /* 0x000e220000000800 */
[----:B------:R-:W1:Y:S07]  /*0010*/  S2R R2, SR_CTAID.X ;  /* 0x0000000000027919 */ /* 0x000e6e0000002500 */
[----:B------:R-:W2:Y:S01]  /*0020*/  S2UR UR4, SR_CTAID.Y ;  /* 0x00000000000479c3 */ /* 0x000ea20000002600 */
[----:B------:R-:W-:Y:S01]  /*0030*/  ULDC.64 UR6, c[0x0][0x240] ;  /* 0x0000900000067ab9 */ /* 0x000fe20000000a00 */
[----:B------:R-:W-:Y:S01]  /*0040*/  ULDC.64 UR52, c[0x0][0x208] ;  /* 0x0000820000347ab9 */ /* 0x000fe20000000a00 */
[----:B------:R-:W1:Y:S01]  /*0050*/  S2R R0, SR_TID.X ;  /* 0x0000000000007919 */ /* 0x000e620000002100 */
[----:B0-----:R-:W-:-:S04]  /*0060*/  VIADD R1, R1, 0xfffff780 ;  /* 0xfffff78001017836 */ /* 0x001fc80000000000 */
[----:B------:R-:W0:Y:S08]  /*0070*/  LDC.64 R134, c[0x0][0x210] ;  /* 0x00008400ff867b82 */ /* 0x000e300000000a00 */
[----:B------:R-:W3:Y:S01]  /*0080*/  LDC R122, c[0x0][0x248] ;  /* 0x00009200ff7a7b82 */ /* 0x000ee20000000800 */
[----:B--2---:R-:W-:-:S04]  /*0090*/  UIMAD UR5, UR4, UR6, URZ ;  /* 0x00000006040572a4 */ /* 0x004fc8000f8e023f */
[----:B------:R-:W-:Y:S01]  /*00a0*/  USHF.R.S32.HI UR6, URZ, 0x1f, UR5 ;  /* 0x0000001f3f067899 */ /* 0x000fe20008011405 */
[----:B-1----:R-:W-:-:S05]  /*00b0*/  PRMT R0, R0, 0x6540, R2 ;  /* 0x0000654000007816 */ /* 0x002fca0000000002 */
[----:B------:R-:W-:Y:S02]  /*00c0*/  IMAD R3, R0, UR7, RZ ;  /* 0x0000000700037c24 */ /* 0x000fe4000f8e02ff */
[C---:B---3--:R-:W-:Y:S02]  /*00d0*/  IMAD.SHL.U32 R5, R122.reuse, 0x2, RZ ;  /* 0x000000027a057824 */ /* 0x048fe400078e00ff */
[----:B------:R-:W-:Y:S01]  /*00e0*/  IMAD R7, R122, 0x3, RZ ;  /* 0x000000037a077824 */ /* 0x000fe200078e02ff */
[----:B0-----:R-:W-:Y:S02]  /*00f0*/  IADD3 R134, P0, P1, R3, UR5, R134 ;  /* 0x0000000503867c10 */ /* 0x001fe4000f91e086 */
[----:B------:R-:W-:-:S04]  /*0100*/  SHF.R.S32.HI R0, RZ, 0x1f, R3 ;  /* 0x0000001fff007819 */ /* 0x000fc80000011403 */
[----:B------:R-:W-:Y:S02]  /*0110*/  IADD3.X R135, R0, UR6, R135, P0, P1 ;  /* 0x0000000600877c10 */ /* 0x000fe400087e2487 */
[----:B------:R-:W-:Y:S01]  /*0120*/  IADD3 R2, P0, R134, R122, RZ ;  /* 0x0000007a86027210 */ /* 0x000fe20007f1e0ff */
[C---:B------:R-:W-:Y:S01]  /*0130*/  IMAD.SHL.U32 R9, R122.reuse, 0x4, RZ ;  /* 0x000000047a097824 */ /* 0x040fe200078e00ff */
[-C--:B------:R-:W-:Y:S01]  /*0140*/  IADD3 R4, P1, R5, R134.reuse, RZ ;  /* 0x0000008605047210 */ /* 0x080fe20007f3e0ff */
[C---:B------:R-:W-:Y:S01]  /*0150*/  IMAD R11, R122.reuse, 0x5, RZ ;  /* 0x000000057a0b7824 */ /* 0x040fe200078e02ff */
[CC--:B------:R-:W-:Y:S01]  /*0160*/  LEA.HI.X.SX32 R3, R122.reuse, R135.reuse, 0x1, P0 ;  /* 0x000000877a037211 */ /* 0x0c0fe200000f0eff */
[C---:B------:R-:W-:Y:S01]  /*0170*/  IMAD R13, R122.reuse, 0x6, RZ ;  /* 0x000000067a0d7824 */ /* 0x040fe200078e02ff */
[-C--:B------:R-:W-:Y:S01]  /*0180*/  IADD3 R6, P0, R7, R134.reuse, RZ ;  /* 0x0000008607067210 */ /* 0x080fe20007f1e0ff */
[----:B------:R-:W-:Y:S01]  /*0190*/  IMAD R15, R122, 0x7, RZ ;  /* 0x000000077a0f7824 */ /* 0x000fe200078e02ff */
[----:B------:R-:W-:Y:S01]  /*01a0*/  LEA.HI.X.SX32 R5, R5, R135, 0x1, P1 ;  /* 0x0000008705057211 */ /* 0x000fe200008f0eff */
[----:B------:R0:W2:Y:S01]  /*01b0*/  LDG.E.U8 R103, desc[UR52][R2.64] ;  /* 0x0000003402677981 */ /* 0x0000a2000c1e1100 */
[----:B------:R-:W-:-:S02]  /*01c0*/  IADD3 R8, P1, R9, R134, RZ ;  /* 0x0000008609087210 */ /* 0x000fc40007f3e0ff */
[-C--:B------:R-:W-:Y:S01]  /*01d0*/  LEA.HI.X.SX32 R7, R7, R135.reuse, 0x1, P0 ;  /* 0x0000008707077211 */ /* 0x080fe200000f0eff */
[C---:B------:R-:W-:Y:S01]  /*01e0*/  IMAD.SHL.U32 R17, R122.reuse, 0x8, RZ ;  /* 0x000000087a117824 */ /* 0x040fe200078e00ff */
[-C--:B------:R-:W-:Y:S01]  /*01f0*/  IADD3 R10, P0, R11, R134.reuse, RZ ;  /* 0x000000860b0a7210 */ /* 0x080fe20007f1e0ff */
[----:B------:R1:W3:Y:S01]  /*0200*/  LDG.E.U8 R111, desc[UR52][R4.64] ;  /* 0x00000034046f7981 */ /* 0x0002e2000c1e1100 */
[-C--:B------:R-:W-:Y:S02]  /*0210*/  LEA.HI.X.SX32 R9, R9, R135.reuse, 0x1, P1 ;  /* 0x0000008709097211 */ /* 0x080fe400008f0eff */
[-C--:B------:R-:W-:Y:S01]  /*0220*/  IADD3 R12, P1, R13, R134.reuse, RZ ;  /* 0x000000860d0c7210 */ /* 0x080fe20007f3e0ff */
[----:B------:R-:W-:Y:S01]  /*0230*/  IMAD R19, R122, 0x9, RZ ;  /* 0x000000097a137824 */ /* 0x000fe200078e02ff */
[----:B------:R-:W-:Y:S01]  /*0240*/  LEA.HI.X.SX32 R11, R11, R135, 0x1, P0 ;  /* 0x000000870b0b7211 */ /* 0x000fe200000f0eff */
[----:B------:R4:W3:Y:S01]  /*0250*/  LDG.E.U8 R139, desc[UR52][R6.64] ;  /* 0x00000034068b7981 */ /* 0x0008e2000c1e1100 */
[----:B0-----:R-:W-:-:S02]  /*0260*/  IADD3 R2, P0, R15, R134, RZ ;  /* 0x000000860f027210 */ /* 0x001fc40007f1e0ff */
[-C--:B------:R-:W-:Y:S01]  /*0270*/  LEA.HI.X.SX32 R13, R13, R135.reuse, 0x1, P1 ;  /* 0x000000870d0d7211 */ /* 0x080fe200008f0eff */
[----:B------:R0:W5:Y:S01]  /*0280*/  LDG.E.U8 R65, desc[UR52][R8.64] ;  /* 0x0000003408417981 */ /* 0x000162000c1e1100 */
[-C--:B-1----:R-:W-:Y:S02]  /*0290*/  IADD3 R4, P1, R17, R134.reuse, RZ ;  /* 0x0000008611047210 */ /* 0x082fe40007f3e0ff */
[-C--:B------:R-:W-:Y:S01]  /*02a0*/  LEA.HI.X.SX32 R3, R15, R135.reuse, 0x1, P0 ;  /* 0x000000870f037211 */ /* 0x080fe200000f0eff */
[C---:B------:R-:W-:Y:S01]  /*02b0*/  IMAD R15, R122.reuse, 0xa, RZ ;  /* 0x0000000a7a0f7824 */ /* 0x040fe200078e02ff */
[-C--:B------:R-:W-:Y:S01]  /*02c0*/  LEA.HI.X.SX32 R5, R17, R135.reuse, 0x1, P1 ;  /* 0x0000008711057211 */ /* 0x080fe200008f0eff */
[----:B------:R1:W5:Y:S01]  /*02d0*/  LDG.E.U8 R67, desc[UR52][R10.64] ;  /* 0x000000340a437981 */ /* 0x000362000c1e1100 */
[-C--:B----4-:R-:W-:Y:S01]  /*02e0*/  IADD3 R6, P0, R19, R134.reuse, RZ ;  /* 0x0000008613067210 */ /* 0x090fe20007f1e0ff */
[----:B------:R-:W-:Y:S01]  /*02f0*/  IMAD R17, R122, 0xb, RZ ;  /* 0x0000000b7a117824 */ /* 0x000fe200078e02ff */
[----:B0-----:R-:W-:Y:S01]  /*0300*/  IADD3 R8, P1, R15, R134, RZ ;  /* 0x000000860f087210 */ /* 0x001fe20007f3e0ff */
[----:B------:R0:W4:Y:S01]  /*0310*/  LDG.E.U8 R110, desc[UR52][R12.64] ;  /* 0x000000340c6e7981 */ /* 0x000122000c1e1100 */
[----:B------:R-:W-:-:S03]  /*0320*/  LEA.HI.X.SX32 R7, R19, R135, 0x1, P0 ;  /* 0x0000008713077211 */ /* 0x000fc600000f0eff */
[----:B------:R0:W4:Y:S01]  /*0330*/  LDG.E.U8 R107, desc[UR52][R2.64] ;  /* 0x00000034026b7981 */ /* 0x000122000c1e1100 */
[C---:B-1----:R-:W-:Y:S01]  /*0340*/  IMAD R11, R122.reuse, 0xc, RZ ;  /* 0x0000000c7a0b7824 */ /* 0x042fe200078e02ff */
[-C--:B------:R-:W-:Y:S02]  /*0350*/  IADD3 R140, P0, R17, R134.reuse, RZ ;  /* 0x00000086118c7210 */ /* 0x080fe40007f1e0ff */
[-C--:B------:R-:W-:Y:S01]  /*0360*/  LEA.HI.X.SX32 R9, R15, R135.reuse, 0x1, P1 ;  /* 0x000000870f097211 */ /* 0x080fe200008f0eff */
[C---:B------:R-:W-:Y:S01]  /*0370*/  IMAD R15, R122.reuse, 0xe, RZ ;  /* 0x0000000e7a0f7824 */ /* 0x040fe200078e02ff */
[-C--:B------:R-:W-:Y:S01]  /*0380*/  IADD3 R10, P1, R11, R134.reuse, RZ ;  /* 0x000000860b0a7210 */ /* 0x080fe20007f3e0ff */
[C---:B0-----:R-:W-:Y:S01]  /*0390*/  IMAD R13, R122.reuse, 0xd, RZ ;  /* 0x0000000d7a0d7824 */ /* 0x041fe200078e02ff */
[-C--:B------:R-:W-:Y:S01]  /*03a0*/  LEA.HI.X.SX32 R141, R17, R135.reuse, 0x1, P0 ;  /* 0x00000087118d7211 */ /* 0x080fe200000f0eff */
[----:B------:R0:W2:Y:S01]  /*03b0*/  LDG.E.U8 R112, desc[UR52][R4.64] ;  /* 0x0000003404707981 */ /* 0x0000a2000c1e1100 */
[-C--:B------:R-:W-:Y:S01]  /*03c0*/  LEA.HI.X.SX32 R11, R11, R135.reuse, 0x1, P1 ;  /* 0x000000870b0b7211 */ /* 0x080fe200008f0eff */
[C---:B------:R-:W-:Y:S01]  /*03d0*/  IMAD R17, R122.reuse, 0xf, RZ ;  /* 0x0000000f7a117824 */ /* 0x040fe200078e02ff */
[CC--:B------:R-:W-:Y:S01]  /*03e0*/  IADD3 R2, P0, R13.reuse, R134.reuse, RZ ;  /* 0x000000860d027210 */ /* 0x0c0fe20007f1e0ff */
[----:B------:R1:W2:Y:S03]  /*03f0*/  LDG.E.U8 R143, desc[UR52][R6.64] ;  /* 0x00000034068f7981 */ /* 0x0002a6000c1e1100 */
[----:B------:R-:W-:Y:S01]  /*0400*/  LEA.HI.X.SX32 R3, R13, R135, 0x1, P0 ;  /* 0x000000870d037211 */ /* 0x000fe200000f0eff */
[----:B------:R1:W5:Y:S01]  /*0410*/  LDG.E.U8 R113, desc[UR52][R8.64] ;  /* 0x0000003408717981 */ /* 0x000362000c1e1100 */
[----:B0-----:R-:W-:Y:S01]  /*0420*/  IADD3 R4, P1, R15, R134, RZ ;  /* 0x000000860f047210 */ /* 0x001fe20007f3e0ff */
[----:B------:R-:W-:-:S02]  /*0430*/  IMAD.SHL.U32 R13, R122, 0x80, RZ ;  /* 0x000000807a0d7824 */ /* 0x000fc400078e00ff */
[----:B------:R0:W5:Y:S01]  /*0440*/  LDG.E.U8 R66, desc[UR52][R10.64] ;  /* 0x000000340a427981 */ /* 0x000162000c1e1100 */
[-C--:B------:R-:W-:Y:S01]  /*0450*/  LEA.HI.X.SX32 R5, R15, R135.reuse, 0x1, P1 ;  /* 0x000000870f057211 */ /* 0x080fe200008f0eff */
[C---:B------:R-:W-:Y:S01]  /*0460*/  IMAD R15, R122.reuse, 0x81, RZ ;  /* 0x000000817a0f7824 */ /* 0x040fe200078e02ff */
[-C--:B-1----:R-:W-:Y:S01]  /*0470*/  IADD3 R6, P0, R17, R134.reuse, RZ ;  /* 0x0000008611067210 */ /* 0x082fe20007f1e0ff */
[C---:B------:R-:W-:Y:S01]  /*0480*/  IMAD R19, R122.reuse, 0x83, RZ ;  /* 0x000000837a137824 */ /* 0x040fe200078e02ff */
[-C--:B------:R-:W-:Y:S01]  /*0490*/  IADD3 R8, P1, R13, R134.reuse, RZ ;  /* 0x000000860d087210 */ /* 0x080fe20007f3e0ff */
[----:B------:R1:W5:Y:S01]  /*04a0*/  LDG.E.U8 R71, desc[UR52][R2.64] ;  /* 0x0000003402477981 */ /* 0x000362000c1e1100 */
[-C--:B------:R-:W-:Y:S01]  /*04b0*/  LEA.HI.X.SX32 R7, R17, R135.reuse, 0x1, P0 ;  /* 0x0000008711077211 */ /* 0x080fe200000f0eff */
[----:B------:R-:W-:Y:S01]  /*04c0*/  IMAD R17, R122, 0x82, RZ ;  /* 0x000000827a117824 */ /* 0x000fe200078e02ff */
[----:B------:R-:W-:Y:S01]  /*04d0*/  IADD3 R12, P0, R15, R134, RZ ;  /* 0x000000860f0c7210 */ /* 0x000fe20007f1e0ff */
[----:B------:R1:W5:Y:S01]  /*04e0*/  LDG.E.U8 R69, desc[UR52][R4.64] ;  /* 0x0000003404457981 */ /* 0x000362000c1e1100 */
[----:B------:R-:W-:-:S02]  /*04f0*/  LEA.HI.X.SX32 R9, R13, R135, 0x1, P1 ;  /* 0x000000870d097211 */ /* 0x000fc400008f0eff */
[-C--:B------:R-:W-:Y:S01]  /*0500*/  LEA.HI.X.SX32 R13, R15, R135.reuse, 0x1, P0 ;  /* 0x000000870f0d7211 */ /* 0x080fe200000f0eff */
[C---:B------:R-:W-:Y:S01]  /*0510*/  IMAD R15, R122.reuse, 0x84, RZ ;  /* 0x000000847a0f7824 */ /* 0x040fe200078e02ff */
[-C--:B0-----:R-:W-:Y:S01]  /*0520*/  IADD3 R10, P1, R17, R134.reuse, RZ ;  /* 0x00000086110a7210 */ /* 0x081fe20007f3e0ff */
[----:B------:R0:W5:Y:S01]  /*0530*/  LDG.E.U8 R64, desc[UR52][R6.64] ;  /* 0x0000003406407981 */ /* 0x000162000c1e1100 */
[-C--:B-1----:R-:W-:Y:S02]  /*0540*/  IADD3 R2, P0, R19, R134.reuse, RZ ;  /* 0x0000008613027210 */ /* 0x082fe40007f1e0ff */
[-C--:B------:R-:W-:Y:S01]  /*0550*/  LEA.HI.X.SX32 R11, R17, R135.reuse, 0x1, P1 ;  /* 0x00000087110b7211 */ /* 0x080fe200008f0eff */
[C---:B------:R-:W-:Y:S01]  /*0560*/  IMAD R5, R122.reuse, 0x85, RZ ;  /* 0x000000857a057824 */ /* 0x040fe200078e02ff */
[----:B------:R-:W-:Y:S01]  /*0570*/  IADD3 R136, P1, R15, R134, RZ ;  /* 0x000000860f887210 */ /* 0x000fe20007f3e0ff */
[----:B------:R1:W5:Y:S01]  /*0580*/  LDG.E.U8 R114, desc[UR52][R8.64] ;  /* 0x0000003408727981 */ /* 0x000362000c1e1100 */
[----:B------:R-:W-:Y:S01]  /*0590*/  LEA.HI.X.SX32 R3, R19, R135, 0x1, P0 ;  /* 0x0000008713037211 */ /* 0x000fe200000f0eff */
[----:B0-----:R-:W-:-:S02]  /*05a0*/  IMAD R7, R122, 0x86, RZ ;  /* 0x000000867a077824 */ /* 0x001fc400078e02ff */
[----:B------:R0:W5:Y:S01]  /*05b0*/  LDG.E.U8 R109, desc[UR52][R12.64] ;  /* 0x000000340c6d7981 */ /* 0x000162000c1e1100 */
[-C--:B------:R-:W-:Y:S02]  /*05c0*/  IADD3 R144, P0, R5, R134.reuse, RZ ;  /* 0x0000008605907210 */ /* 0x080fe40007f1e0ff */
[-C--:B------:R-:W-:Y:S01]  /*05d0*/  LEA.HI.X.SX32 R137, R15, R135.reuse, 0x1, P1 ;  /* 0x000000870f897211 */ /* 0x080fe200008f0eff */
[----:B------:R0:W5:Y:S01]  /*05e0*/  LDG.E.U8 R115, desc[UR52][R10.64] ;  /* 0x000000340a737981 */ /* 0x000162000c1e1100 */
[C---:B-1----:R-:W-:Y:S01]  /*05f0*/  IMAD R9, R122.reuse, 0x87, RZ ;  /* 0x000000877a097824 */ /* 0x042fe200078e02ff */
[-C--:B------:R-:W-:Y:S02]  /*0600*/  IADD3 R4, P1, R7, R134.reuse, RZ ;  /* 0x0000008607047210 */ /* 0x080fe40007f3e0ff */
[----:B------:R1:W5:Y:S01]  /*0610*/  LDG.E.U8 R142, desc[UR52][R2.64] ;  /* 0x00000034028e7981 */ /* 0x000362000c1e1100 */
[C---:B0-----:R-:W-:Y:S01]  /*0620*/  IMAD R13, R122.reuse, 0x88, RZ ;  /* 0x000000887a0d7824 */ /* 0x041fe200078e02ff */
[-C--:B------:R-:W-:Y:S01]  /*0630*/  LEA.HI.X.SX32 R145, R5, R135.reuse, 0x1, P0 ;  /* 0x0000008705917211 */ /* 0x080fe200000f0eff */
[C---:B------:R-:W-:Y:S01]  /*0640*/  IMAD R15, R122.reuse, 0x8a, RZ ;  /* 0x0000008a7a0f7824 */ /* 0x040fe200078e02ff */
[-C--:B------:R-:W-:Y:S01]  /*0650*/  IADD3 R6, P0, R9, R134.reuse, RZ ;  /* 0x0000008609067210 */ /* 0x080fe20007f1e0ff */
[C---:B------:R-:W-:Y:S01]  /*0660*/  IMAD R11, R122.reuse, 0x89, RZ ;  /* 0x000000897a0b7824 */ /* 0x040fe200078e02ff */
[-C--:B------:R-:W-:Y:S01]  /*0670*/  LEA.HI.X.SX32 R5, R7, R135.reuse, 0x1, P1 ;  /* 0x0000008707057211 */ /* 0x080fe200008f0eff */
[C---:B------:R-:W-:Y:S01]  /*0680*/  IMAD R17, R122.reuse, 0x8c, RZ ;  /* 0x0000008c7a117824 */ /* 0x040fe200078e02ff */
[-C--:B------:R-:W-:Y:S01]  /*0690*/  IADD3 R8, P1, R13, R134.reuse, RZ ;  /* 0x000000860d087210 */ /* 0x080fe20007f3e0ff */
[----:B------:R-:W-:Y:S01]  /*06a0*/  IMAD R19, R122, 0x8e, RZ ;  /* 0x0000008e7a137824 */ /* 0x000fe200078e02ff */
[----:B------:R-:W-:Y:S01]  /*06b0*/  LEA.HI.X.SX32 R7, R9, R135, 0x1, P0 ;  /* 0x0000008709077211 */ /* 0x000fe200000f0eff */
[----:B------:R0:W5:Y:S01]  /*06c0*/  LDG.E.U8 R105, desc[UR52][R4.64] ;  /* 0x0000003404697981 */ /* 0x000162000c1e1100 */
[----:B-1----:R-:W-:-:S02]  /*06d0*/  IADD3 R2, P0, R11, R134, RZ ;  /* 0x000000860b027210 */ /* 0x002fc40007f1e0ff */
[-C--:B------:R-:W-:Y:S01]  /*06e0*/  LEA.HI.X.SX32 R9, R13, R135.reuse, 0x1, P1 ;  /* 0x000000870d097211 */ /* 0x080fe200008f0eff */
[C---:B------:R-:W-:Y:S01]  /*06f0*/  IMAD R13, R122.reuse, 0x8b, RZ ;  /* 0x0000008b7a0d7824 */ /* 0x040fe200078e02ff */
[-C--:B------:R-:W-:Y:S01]  /*0700*/  IADD3 R10, P1, R15, R134.reuse, RZ ;  /* 0x000000860f0a7210 */ /* 0x080fe20007f3e0ff */
[----:B------:R1:W5:Y:S01]  /*0710*/  LDG.E.U8 R102, desc[UR52][R6.64] ;  /* 0x0000003406667981 */ /* 0x000362000c1e1100 */
[-C--:B------:R-:W-:Y:S02]  /*0720*/  LEA.HI.X.SX32 R3, R11, R135.reuse, 0x1, P0 ;  /* 0x000000870b037211 */ /* 0x080fe400000f0eff */
[----:B------:R-:W-:Y:S01]  /*0730*/  LEA.HI.X.SX32 R11, R15, R135, 0x1, P1 ;  /* 0x000000870f0b7211 */ /* 0x000fe200008f0eff */
[----:B------:R-:W-:Y:S01]  /*0740*/  IMAD R15, R122, 0x8d, RZ ;  /* 0x0000008d7a0f7824 */ /* 0x000fe200078e02ff */
[-C--:B------:R-:W-:Y:S01]  /*0750*/  IADD3 R12, P0, R13, R134.reuse, RZ ;  /* 0x000000860d0c7210 */ /* 0x080fe20007f1e0ff */
[----:B------:R-:W5:Y:S01]  /*0760*/  LDG.E.U8 R136, desc[UR52][R136.64] ;  /* 0x0000003488887981 */ /* 0x000f62000c1e1100 */
[----:B0-----:R-:W-:-:S02]  /*0770*/  IADD3 R4, P1, R17, R134, RZ ;  /* 0x0000008611047210 */ /* 0x001fc40007f3e0ff */
[-C--:B------:R-:W-:Y:S01]  /*0780*/  LEA.HI.X.SX32 R13, R13, R135.reuse, 0x1, P0 ;  /* 0x000000870d0d7211 */ /* 0x080fe200000f0eff */
[----:B------:R-:W5:Y:S01]  /*0790*/  LDG.E.U8 R140, desc[UR52][R140.64] ;  /* 0x000000348c8c7981 */ /* 0x000f62000c1e1100 */
[-C--:B-1----:R-:W-:Y:S02]  /*07a0*/  IADD3 R6, P0, R15, R134.reuse, RZ ;  /* 0x000000860f067210 */ /* 0x082fe40007f1e0ff */
[-C--:B------:R-:W-:Y:S01]  /*07b0*/  LEA.HI.X.SX32 R5, R17, R135.reuse, 0x1, P1 ;  /* 0x0000008711057211 */ /* 0x080fe200008f0eff */
[C---:B------:R-:W-:Y:S01]  /*07c0*/  IMAD R17, R122.reuse, 0x8f, RZ ;  /* 0x0000008f7a117824 */ /* 0x040fe200078e02ff */
[----:B------:R-:W-:Y:S01]  /*07d0*/  LEA.HI.X.SX32 R7, R15, R135, 0x1, P0 ;  /* 0x000000870f077211 */ /* 0x000fe200000f0eff */
[----:B------:R-:W-:Y:S01]  /*07e0*/  IMAD.SHL.U32 R15, R122, 0x10, RZ ;  /* 0x000000107a0f7824 */ /* 0x000fe200078e00ff */
[----:B------:R-:W5:Y:S04]  /*07f0*/  LDG.E.U8 R144, desc[UR52][R144.64] ;  /* 0x0000003490907981 */ /* 0x000f68000c1e1100 */
[----:B------:R0:W5:Y:S01]  /*0800*/  LDG.E.U8 R137, desc[UR52][R8.64] ;  /* 0x0000003408897981 */ /* 0x000162000c1e1100 */
[----:B------:R-:W-:-:S03]  /*0810*/  IADD3 R168, P0, R15, R134, RZ ;  /* 0x000000860fa87210 */ /* 0x000fc60007f1e0ff */
[----:B------:R1:W5:Y:S04]  /*0820*/  LDG.E.U8 R106, desc[UR52][R10.64] ;  /* 0x000000340a6a7981 */ /* 0x000368000c1e1100 */
[----:B------:R1:W5:Y:S01]  /*0830*/  LDG.E.U8 R145, desc[UR52][R2.64] ;  /* 0x0000003402917981 */ /* 0x000362000c1e1100 */
[----:B0-----:R-:W-:-:S03]  /*0840*/  IADD3 R8, P1, R19, R134, RZ ;  /* 0x0000008613087210 */ /* 0x001fc60007f3e0ff */
[----:B------:R0:W5:Y:S01]  /*0850*/  LDG.E.U8 R141, desc[UR52][R12.64] ;  /* 0x000000340c8d7981 */ /* 0x000162000c1e1100 */
[----:B-1----:R-:W-:Y:S01]  /*0860*/  IMAD R11, R122, 0x11, RZ ;  /* 0x000000117a0b7824 */ /* 0x002fe200078e02ff */
[----:B------:R-:W-:Y:S02]  /*0870*/  LEA.HI.X.SX32 R9, R19, R135, 0x1, P1 ;  /* 0x0000008713097211 */ /* 0x000fe400008f0eff */
[----:B------:R1:W5:Y:S01]  /*0880*/  LDG.E.U8 R138, desc[UR52][R4.64] ;  /* 0x00000034048a7981 */ /* 0x000362000c1e1100 */
[----:B------:R-:W-:-:S03]  /*0890*/  IADD3 R2, P2, R17, R134, RZ ;  /* 0x0000008611027210 */ /* 0x000fc60007f5e0ff */
[----:B------:R1:W5:Y:S01]  /*08a0*/  LDG.E.U8 R70, desc[UR52][R6.64] ;  /* 0x0000003406467981 */ /* 0x000362000c1e1100 */
[C---:B0-----:R-:W-:Y:S01]  /*08b0*/  IMAD R13, R122.reuse, 0x12, RZ ;  /* 0x000000127a0d7824 */ /* 0x041fe200078e02ff */
[-C--:B------:R-:W-:Y:S02]  /*08c0*/  LEA.HI.X.SX32 R3, R17, R135.reuse, 0x1, P2 ;  /* 0x0000008711037211 */ /* 0x080fe400010f0eff */
[----:B------:R0:W5:Y:S01]  /*08d0*/  LDG.E.U8 R68, desc[UR52][R8.64] ;  /* 0x0000003408447981 */ /* 0x000162000c1e1100 */
[-C--:B------:R-:W-:Y:S01]  /*08e0*/  IADD3 R166, P1, R11, R134.reuse, RZ ;  /* 0x000000860ba67210 */ /* 0x080fe20007f3e0ff */
[C---:B-1----:R-:W-:Y:S01]  /*08f0*/  IMAD R5, R122.reuse, 0x13, RZ ;  /* 0x000000137a057824 */ /* 0x042fe200078e02ff */
[-C--:B------:R-:W-:Y:S01]  /*0900*/  LEA.HI.X.SX32 R169, R15, R135.reuse, 0x1, P0 ;  /* 0x000000870fa97211 */ /* 0x080fe200000f0eff */
[----:B------:R1:W5:Y:S01]  /*0910*/  LDG.E.U8 R108, desc[UR52][R2.64] ;  /* 0x00000034026c7981 */ /* 0x000362000c1e1100 */
[-C--:B------:R-:W-:Y:S01]  /*0920*/  IADD3 R164, P0, R13, R134.reuse, RZ ;  /* 0x000000860da47210 */ /* 0x080fe20007f1e0ff */
[C---:B------:R-:W-:Y:S01]  /*0930*/  IMAD R7, R122.reuse, 0x14, RZ ;  /* 0x000000147a077824 */ /* 0x040fe200078e02ff */
[-C--:B------:R-:W-:Y:S01]  /*0940*/  LEA.HI.X.SX32 R167, R11, R135.reuse, 0x1, P1 ;  /* 0x000000870ba77211 */ /* 0x080fe200008f0eff */
[C---:B------:R-:W-:Y:S01]  /*0950*/  IMAD R23, R122.reuse, 0x92, RZ ;  /* 0x000000927a177824 */ /* 0x040fe200078e02ff */
[-C--:B------:R-:W-:Y:S01]  /*0960*/  IADD3 R162, P1, R5, R134.reuse, RZ ;  /* 0x0000008605a27210 */ /* 0x080fe20007f3e0ff */
[C---:B0-----:R-:W-:Y:S01]  /*0970*/  IMAD R9, R122.reuse, 0x15, RZ ;  /* 0x000000157a097824 */ /* 0x041fe200078e02ff */
[-C--:B------:R-:W-:Y:S01]  /*0980*/  LEA.HI.X.SX32 R165, R13, R135.reuse, 0x1, P0 ;  /* 0x000000870da57211 */ /* 0x080fe200000f0eff */
[C---:B------:R-:W-:Y:S01]  /*0990*/  IMAD R15, R122.reuse, 0x1c, RZ ;  /* 0x0000001c7a0f7824 */ /* 0x040fe200078e02ff */
[-C--:B------:R-:W-:Y:S01]  /*09a0*/  IADD3 R160, P0, R7, R134.reuse, RZ ;  /* 0x0000008607a07210 */ /* 0x080fe20007f1e0ff */
[C---:B-1----:R-:W-:Y:S01]  /*09b0*/  IMAD R3, R122.reuse, 0x16, RZ ;  /* 0x000000167a037824 */ /* 0x042fe200078e02ff */
[-C--:B------:R-:W-:Y:S01]  /*09c0*/  LEA.HI.X.SX32 R163, R5, R135.reuse, 0x1, P1 ;  /* 0x0000008705a37211 */ /* 0x080fe200008f0eff */
[C---:B------:R-:W-:Y:S01]  /*09d0*/  IMAD R5, R122.reuse, 0x17, RZ ;  /* 0x000000177a057824 */ /* 0x040fe200078e02ff */
[-C--:B------:R-:W-:Y:S01]  /*09e0*/  IADD3 R158, P1, R9, R134.reuse, RZ ;  /* 0x00000086099e7210 */ /* 0x080fe20007f3e0ff */
[C---:B------:R-:W-:Y:S01]  /*09f0*/  IMAD R11, R122.reuse, 0x1a, RZ ;  /* 0x0000001a7a0b7824 */ /* 0x040fe200078e02ff */
        /* <DEDUP_REMOVED lines=18> */
[----:B------:R-:W-:-:S02]  /*0b20*/  IADD3 R8, P0, R11, R134, RZ ;  /* 0x000000860b087210 */ /* 0x000fc40007f1e0ff */
[-C--:B------:R-:W-:Y:S01]  /*0b30*/  LEA.HI.X.SX32 R7, R9, R135.reuse, 0x1, P1 ;  /* 0x0000008709077211 */ /* 0x080fe200008f0eff */
[----:B------:R1:W5:Y:S01]  /*0b40*/  LDG.E.U8 R151, desc[UR52][R4.64] ;  /* 0x0000003404977981 */ /* 0x000362000c1e1100 */
[-C--:B------:R-:W-:Y:S02]  /*0b50*/  IADD3 R10, P1, R13, R134.reuse, RZ ;  /* 0x000000860d0a7210 */ /* 0x080fe40007f3e0ff */
[-C--:B------:R-:W-:Y:S01]  /*0b60*/  LEA.HI.X.SX32 R9, R11, R135.reuse, 0x1, P0 ;  /* 0x000000870b097211 */ /* 0x080fe200000f0eff */
[----:B------:R1:W5:Y:S01]  /*0b70*/  LDG.E.U8 R149, desc[UR52][R6.64] ;  /* 0x0000003406957981 */ /* 0x000362000c1e1100 */
[-C--:B------:R-:W-:Y:S01]  /*0b80*/  IADD3 R12, P0, R15, R134.reuse, RZ ;  /* 0x000000860f0c7210 */ /* 0x080fe20007f1e0ff */
[C---:B0-----:R-:W-:Y:S01]  /*0b90*/  IMAD R3, R122.reuse, 0x1e, RZ ;  /* 0x0000001e7a037824 */ /* 0x041fe200078e02ff */
[-C--:B------:R-:W-:Y:S01]  /*0ba0*/  LEA.HI.X.SX32 R11, R13, R135.reuse, 0x1, P1 ;  /* 0x000000870d0b7211 */ /* 0x080fe200008f0eff */
        /* <DEDUP_REMOVED lines=8> */
[----:B------:R1:W5:Y:S01]  /*0c30*/  LDG.E.U8 R2, desc[UR52][R12.64] ;  /* 0x000000340c027981 */ /* 0x000362000c1e1100 */
[----:B------:R-:W-:Y:S01]  /*0c40*/  LEA.HI.X.SX32 R17, R3, R135, 0x1, P0 ;  /* 0x0000008703117211 */ /* 0x000fe200000f0eff */
[----:B0-----:R-:W-:Y:S01]  /*0c50*/  IMAD R9, R122, 0x91, RZ ;  /* 0x000000917a097824 */ /* 0x001fe200078e02ff */
[-C--:B------:R-:W-:Y:S01]  /*0c60*/  IADD3 R18, P1, R5, R134.reuse, RZ ;  /* 0x0000008605127210 */ /* 0x080fe20007f3e0ff */
[----:B------:R0:W5:Y:S01]  /*0c70*/  LDG.E.U8 R3, desc[UR52][R14.64] ;  /* 0x000000340e037981 */ /* 0x000162000c1e1100 */
[----:B------:R-:W-:-:S02]  /*0c80*/  IADD3 R20, P0, R7, R134, RZ ;  /* 0x0000008607147210 */ /* 0x000fc40007f1e0ff */
[-C--:B------:R-:W-:Y:S01]  /*0c90*/  LEA.HI.X.SX32 R19, R5, R135.reuse, 0x1, P1 ;  /* 0x0000008705137211 */ /* 0x080fe200008f0eff */
[----:B------:R0:W5:Y:S01]  /*0ca0*/  LDG.E.U8 R4, desc[UR52][R16.64] ;  /* 0x0000003410047981 */ /* 0x000162000c1e1100 */
[-C--:B------:R-:W-:Y:S02]  /*0cb0*/  LEA.HI.X.SX32 R21, R7, R135.reuse, 0x1, P0 ;  /* 0x0000008707157211 */ /* 0x080fe400000f0eff */
[-C--:B-1----:R-:W-:Y:S01]  /*0cc0*/  IADD3 R10, P1, R9, R134.reuse, RZ ;  /* 0x00000086090a7210 */ /* 0x082fe20007f3e0ff */
[----:B------:R1:W5:Y:S01]  /*0cd0*/  LDG.E.U8 R5, desc[UR52][R18.64] ;  /* 0x0000003412057981 */ /* 0x000362000c1e1100 */
[-C--:B------:R-:W-:Y:S02]  /*0ce0*/  IADD3 R12, P0, R23, R134.reuse, RZ ;  /* 0x00000086170c7210 */ /* 0x080fe40007f1e0ff */
[-C--:B------:R-:W-:Y:S01]  /*0cf0*/  LEA.HI.X.SX32 R11, R9, R135.reuse, 0x1, P1 ;  /* 0x00000087090b7211 */ /* 0x080fe200008f0eff */
[C---:B------:R-:W-:Y:S01]  /*0d00*/  IMAD R9, R122.reuse, 0x94, RZ ;  /* 0x000000947a097824 */ /* 0x040fe200078e02ff */
[----:B------:R-:W-:Y:S01]  /*0d10*/  LEA.HI.X.SX32 R13, R23, R135, 0x1, P0 ;  /* 0x00000087170d7211 */ /* 0x000fe200000f0eff */
[----:B------:R-:W-:Y:S01]  /*0d20*/  IMAD R23, R122, 0x95, RZ ;  /* 0x000000957a177824 */ /* 0x000fe200078e02ff */
[-C--:B0-----:R-:W-:Y:S01]  /*0d30*/  IADD3 R14, P1, R25, R134.reuse, RZ ;  /* 0x00000086190e7210 */ /* 0x081fe20007f3e0ff */
[----:B------:R0:W5:Y:S01]  /*0d40*/  LDG.E.U8 R6, desc[UR52][R20.64] ;  /* 0x0000003414067981 */ /* 0x000162000c1e1100 */
[----:B------:R-:W-:-:S02]  /*0d50*/  IADD3 R16, P0, R9, R134, RZ ;  /* 0x0000008609107210 */ /* 0x000fc40007f1e0ff */
[-C--:B------:R-:W-:Y:S01]  /*0d60*/  LEA.HI.X.SX32 R15, R25, R135.reuse, 0x1, P1 ;  /* 0x00000087190f7211 */ /* 0x080fe200008f0eff */
[----:B------:R-:W-:Y:S01]  /*0d70*/  IMAD R25, R122, 0x96, RZ ;  /* 0x000000967a197824 */ /* 0x000fe200078e02ff */
[-C--:B-1----:R-:W-:Y:S01]  /*0d80*/  IADD3 R18, P1, R23, R134.reuse, RZ ;  /* 0x0000008617127210 */ /* 0x082fe20007f3e0ff */
[----:B------:R-:W5:Y:S01]  /*0d90*/  LDG.E.U8 R7, desc[UR52][R10.64] ;  /* 0x000000340a077981 */ /* 0x000f62000c1e1100 */
[-C--:B------:R-:W-:Y:S02]  /*0da0*/  LEA.HI.X.SX32 R17, R9, R135.reuse, 0x1, P0 ;  /* 0x0000008709117211 */ /* 0x080fe400000f0eff */
[-C--:B------:R-:W-:Y:S01]  /*0db0*/  LEA.HI.X.SX32 R19, R23, R135.reuse, 0x1, P1 ;  /* 0x0000008717137211 */ /* 0x080fe200008f0eff */
[----:B------:R1:W5:Y:S01]  /*0dc0*/  LDG.E.U8 R9, desc[UR52][R14.64] ;  /* 0x000000340e097981 */ /* 0x000362000c1e1100 */
[-C--:B0-----:R-:W-:Y:S02]  /*0dd0*/  IADD3 R20, P0, R25, R134.reuse, RZ ;  /* 0x0000008619147210 */ /* 0x081fe40007f1e0ff */
[----:B------:R-:W-:Y:S01]  /*0de0*/  IADD3 R22, P1, R27, R134, RZ ;  /* 0x000000861b167210 */ /* 0x000fe20007f3e0ff */
[----:B------:R-:W5:Y:S01]  /*0df0*/  LDG.E.U8 R8, desc[UR52][R12.64] ;  /* 0x000000340c087981 */ /* 0x000f62000c1e1100 */
[----:B------:R-:W-:-:S02]  /*0e00*/  LEA.HI.X.SX32 R21, R25, R135, 0x1, P0 ;  /* 0x0000008719157211 */ /* 0x000fc400000f0eff */
[-C--:B------:R-:W-:Y:S01]  /*0e10*/  LEA.HI.X.SX32 R23, R27, R135.reuse, 0x1, P1 ;  /* 0x000000871b177211 */ /* 0x080fe200008f0eff */
[----:B------:R0:W5:Y:S01]  /*0e20*/  LDG.E.U8 R10, desc[UR52][R16.64] ;  /* 0x00000034100a7981 */ /* 0x000162000c1e1100 */
[-C--:B------:R-:W-:Y:S01]  /*0e30*/  IADD3 R24, P0, R29, R134.reuse, RZ ;  /* 0x000000861d187210 */ /* 0x080fe20007f1e0ff */
[----:B-1----:R-:W-:Y:S01]  /*0e40*/  IMAD R15, R122, 0x9a, RZ ;  /* 0x0000009a7a0f7824 */ /* 0x002fe200078e02ff */
[----:B------:R-:W-:Y:S01]  /*0e50*/  IADD3 R26, P1, R31, R134, RZ ;  /* 0x000000861f1a7210 */ /* 0x000fe20007f3e0ff */
[----:B------:R1:W5:Y:S01]  /*0e60*/  LDG.E.U8 R11, desc[UR52][R18.64] ;  /* 0x00000034120b7981 */ /* 0x000362000c1e1100 */
[----:B------:R-:W-:-:S03]  /*0e70*/  LEA.HI.X.SX32 R25, R29, R135, 0x1, P0 ;  /* 0x000000871d197211 */ /* 0x000fc600000f0eff */
[----:B------:R1:W5:Y:S01]  /*0e80*/  LDG.E.U8 R12, desc[UR52][R20.64] ;  /* 0x00000034140c7981 */ /* 0x000362000c1e1100 */
[C---:B0-----:R-:W-:Y:S01]  /*0e90*/  IMAD R17, R122.reuse, 0x9b, RZ ;  /* 0x0000009b7a117824 */ /* 0x041fe200078e02ff */
[-C--:B------:R-:W-:Y:S02]  /*0ea0*/  LEA.HI.X.SX32 R27, R31, R135.reuse, 0x1, P1 ;  /* 0x000000871f1b7211 */ /* 0x080fe400008f0eff */
[----:B------:R0:W5:Y:S01]  /*0eb0*/  LDG.E.U8 R13, desc[UR52][R22.64] ;  /* 0x00000034160d7981 */ /* 0x000162000c1e1100 */
[-C--:B------:R-:W-:Y:S01]  /*0ec0*/  IADD3 R28, P0, R15, R134.reuse, RZ ;  /* 0x000000860f1c7210 */ /* 0x080fe20007f1e0ff */
[C---:B-1----:R-:W-:Y:S01]  /*0ed0*/  IMAD R19, R122.reuse, 0x9c, RZ ;  /* 0x0000009c7a137824 */ /* 0x042fe200078e02ff */
[----:B------:R-:W-:Y:S01]  /*0ee0*/  IADD3 R30, P1, R17, R134, RZ ;  /* 0x00000086111e7210 */ /* 0x000fe20007f3e0ff */
[C---:B------:R-:W-:Y:S01]  /*0ef0*/  IMAD R35, R122.reuse, 0x9e, RZ ;  /* 0x0000009e7a237824 */ /* 0x040fe200078e02ff */
[----:B------:R1:W5:Y:S01]  /*0f00*/  LDG.E.U8 R14, desc[UR52][R24.64] ;  /* 0x00000034180e7981 */ /* 0x000362000c1e1100 */
[----:B------:R-:W-:Y:S01]  /*0f10*/  IMAD R21, R122, 0x9d, RZ ;  /* 0x0000009d7a157824 */ /* 0x000fe200078e02ff */
[----:B------:R-:W-:-:S02]  /*0f20*/  LEA.HI.X.SX32 R29, R15, R135, 0x1, P0 ;  /* 0x000000870f1d7211 */ /* 0x000fc400000f0eff */
[-C--:B------:R-:W-:Y:S01]  /*0f30*/  LEA.HI.X.SX32 R31, R17, R135.reuse, 0x1, P1 ;  /* 0x00000087111f7211 */ /* 0x080fe200008f0eff */
[C---:B------:R-:W-:Y:S01]  /*0f40*/  IMAD R37, R122.reuse, 0x9f, RZ ;  /* 0x0000009f7a257824 */ /* 0x040fe200078e02ff */
[-C--:B------:R-:W-:Y:S01]  /*0f50*/  IADD3 R32, P0, R19, R134.reuse, RZ ;  /* 0x0000008613207210 */ /* 0x080fe20007f1e0ff */
[----:B------:R1:W5:Y:S01]  /*0f60*/  LDG.E.U8 R16, desc[UR52][R28.64] ;  /* 0x000000341c107981 */ /* 0x000362000c1e1100 */
[-C--:B0-----:R-:W-:Y:S02]  /*0f70*/  IADD3 R22, P1, R21, R134.reuse, RZ ;  /* 0x0000008615167210 */ /* 0x081fe40007f3e0ff */
[-C--:B------:R-:W-:Y:S01]  /*0f80*/  LEA.HI.X.SX32 R33, R19, R135.reuse, 0x1, P0 ;  /* 0x0000008713217211 */ /* 0x080fe200000f0eff */
[----:B------:R0:W5:Y:S01]  /*0f90*/  LDG.E.U8 R15, desc[UR52][R26.64] ;  /* 0x000000341a0f7981 */ /* 0x000162000c1e1100 */
[-C--:B------:R-:W-:Y:S01]  /*0fa0*/  LEA.HI.X.SX32 R23, R21, R135.reuse, 0x1, P1 ;  /* 0x0000008715177211 */ /* 0x080fe200008f0eff */
[C---:B------:R-:W-:Y:S01]  /*0fb0*/  IMAD.SHL.U32 R21, R122.reuse, 0x20, RZ ;  /* 0x000000207a157824 */ /* 0x040fe200078e00ff */
[-C--:B-1----:R-:W-:Y:S01]  /*0fc0*/  IADD3 R24, P0, R35, R134.reuse, RZ ;  /* 0x0000008623187210 */ /* 0x082fe20007f1e0ff */
[----:B------:R1:W5:Y:S01]  /*0fd0*/  LDG.E.U8 R17, desc[UR52][R30.64] ;  /* 0x000000341e117981 */ /* 0x000362000c1e1100 */
[----:B------:R-:W-:Y:S01]  /*0fe0*/  IADD3 R36, P1, R37, R134, RZ ;  /* 0x0000008625247210 */ /* 0x000fe20007f3e0ff */
[----:B------:R-:W-:Y:S01]  /*0ff0*/  IMAD R29, R122, 0x21, RZ ;  /* 0x000000217a1d7824 */ /* 0x000fe200078e02ff */
[-C--:B------:R-:W-:Y:S01]  /*1000*/  LEA.HI.X.SX32 R25, R35, R135.reuse, 0x1, P0 ;  /* 0x0000008723197211 */ /* 0x080fe200000f0eff */
[----:B------:R1:W5:Y:S01]  /*1010*/  LDG.E.U8 R18, desc[UR52][R32.64] ;  /* 0x0000003420127981 */ /* 0x000362000c1e1100 */
[----:B------:R-:W-:-:S02]  /*1020*/  LEA.HI.X.SX32 R37, R37, R135, 0x1, P1 ;  /* 0x0000008725257211 */ /* 0x000fc400008f0eff */
[-C--:B0-----:R-:W-:Y:S01]  /*1030*/  IADD3 R26, P0, R21, R134.reuse, RZ ;  /* 0x00000086151a7210 */ /* 0x081fe20007f1e0ff */
[C---:B------:R-:W-:Y:S01]  /*1040*/  IMAD R39, R122.reuse, 0x25, RZ ;  /* 0x000000257a277824 */ /* 0x040fe200078e02ff */
[-C--:B------:R-:W-:Y:S01]  /*1050*/  IADD3 R28, P1, R29, R134.reuse, RZ ;  /* 0x000000861d1c7210 */ /* 0x080fe20007f3e0ff */
[C---:B-1----:R-:W-:Y:S01]  /*1060*/  IMAD R31, R122.reuse, 0x22, RZ ;  /* 0x000000227a1f7824 */ /* 0x042fe200078e02ff */
[-C--:B------:R-:W-:Y:S01]  /*1070*/  LEA.HI.X.SX32 R27, R21, R135.reuse, 0x1, P0 ;  /* 0x00000087151b7211 */ /* 0x080fe200000f0eff */
[C---:B------:R-:W-:Y:S01]  /*1080*/  IMAD R35, R122.reuse, 0x24, RZ ;  /* 0x000000247a237824 */ /* 0x040fe200078e02ff */
[----:B------:R-:W5:Y:S01]  /*1090*/  LDG.E.U8 R19, desc[UR52][R22.64] ;  /* 0x0000003416137981 */ /* 0x000f62000c1e1100 */
[C---:B------:R-:W-:Y:S01]  /*10a0*/  IMAD R33, R122.reuse, 0x23, RZ ;  /* 0x000000237a217824 */ /* 0x040fe200078e02ff */
[-C--:B------:R-:W-:Y:S02]  /*10b0*/  IADD3 R30, P0, R31, R134.reuse, RZ ;  /* 0x000000861f1e7210 */ /* 0x080fe40007f1e0ff */
[-C--:B------:R-:W-:Y:S01]  /*10c0*/  LEA.HI.X.SX32 R29, R29, R135.reuse, 0x1, P1 ;  /* 0x000000871d1d7211 */ /* 0x080fe200008f0eff */
[----:B------:R0:W5:Y:S01]  /*10d0*/  LDG.E.U8 R21, desc[UR52][R36.64] ;  /* 0x0000003424157981 */ /* 0x000162000c1e1100 */
[-C--:B------:R-:W-:Y:S01]  /*10e0*/  IADD3 R32, P1, R33, R134.reuse, RZ ;  /* 0x0000008621207210 */ /* 0x080fe20007f3e0ff */
[C---:B------:R-:W-:Y:S01]  /*10f0*/  IMAD R41, R122.reuse, 0x26, RZ ;  /* 0x000000267a297824 */ /* 0x040fe200078e02ff */
[-C--:B------:R-:W-:Y:S01]  /*1100*/  LEA.HI.X.SX32 R31, R31, R135.reuse, 0x1, P0 ;  /* 0x000000871f1f7211 */ /* 0x080fe200000f0eff */
[----:B------:R-:W-:Y:S01]  /*1110*/  IMAD R43, R122, 0x27, RZ ;  /* 0x000000277a2b7824 */ /* 0x000fe200078e02ff */
[----:B------:R-:W-:Y:S01]  /*1120*/  IADD3 R34, P0, R35, R134, RZ ;  /* 0x0000008623227210 */ /* 0x000fe20007f1e0ff */
[----:B------:R-:W5:Y:S01]  /*1130*/  LDG.E.U8 R20, desc[UR52][R24.64] ;  /* 0x0000003418147981 */ /* 0x000f62000c1e1100 */
[----:B------:R-:W-:-:S02]  /*1140*/  LEA.HI.X.SX32 R33, R33, R135, 0x1, P1 ;  /* 0x0000008721217211 */ /* 0x000fc400008f0eff */
[-C--:B0-----:R-:W-:Y:S01]  /*1150*/  IADD3 R36, P1, R39, R134.reuse, RZ ;  /* 0x0000008627247210 */ /* 0x081fe20007f3e0ff */
[----:B------:R0:W5:Y:S01]  /*1160*/  LDG.E.U8 R23, desc[UR52][R28.64] ;  /* 0x000000341c177981 */ /* 0x000162000c1e1100 */
[-C--:B------:R-:W-:Y:S02]  /*1170*/  LEA.HI.X.SX32 R35, R35, R135.reuse, 0x1, P0 ;  /* 0x0000008723237211 */ /* 0x080fe400000f0eff */
[-C--:B------:R-:W-:Y:S01]  /*1180*/  IADD3 R38, P0, R41, R134.reuse, RZ ;  /* 0x0000008629267210 */ /* 0x080fe20007f1e0ff */
[----:B------:R-:W5:Y:S01]  /*1190*/  LDG.E.U8 R22, desc[UR52][R26.64] ;  /* 0x000000341a167981 */ /* 0x000f62000c1e1100 */
[-C--:B------:R-:W-:Y:S02]  /*11a0*/  LEA.HI.X.SX32 R37, R39, R135.reuse, 0x1, P1 ;  /* 0x0000008727257211 */ /* 0x080fe400008f0eff */
[----:B------:R-:W-:Y:S01]  /*11b0*/  IADD3 R40, P1, R43, R134, RZ ;  /* 0x000000862b287210 */ /* 0x000fe20007f3e0ff */
[----:B------:R1:W5:Y:S01]  /*11c0*/  LDG.E.U8 R24, desc[UR52][R30.64] ;  /* 0x000000341e187981 */ /* 0x000362000c1e1100 */
[----:B0-----:R-:W-:Y:S01]  /*11d0*/  IMAD R29, R122, 0x28, RZ ;  /* 0x000000287a1d7824 */ /* 0x001fe200078e02ff */
[----:B------:R-:W-:-:S02]  /*11e0*/  LEA.HI.X.SX32 R39, R41, R135, 0x1, P0 ;  /* 0x0000008729277211 */ /* 0x000fc400000f0eff */
[----:B------:R0:W5:Y:S01]  /*11f0*/  LDG.E.U8 R25, desc[UR52][R32.64] ;  /* 0x0000003420197981 */ /* 0x000162000c1e1100 */
[----:B------:R-:W-:-:S03]  /*1200*/  LEA.HI.X.SX32 R41, R43, R135, 0x1, P1 ;  /* 0x000000872b297211 */ /* 0x000fc600008f0eff */
[----:B------:R3:W5:Y:S01]  /*1210*/  LDG.E.U8 R26, desc[UR52][R34.64] ;  /* 0x00000034221a7981 */ /* 0x000762000c1e1100 */
[C---:B-1----:R-:W-:Y:S01]  /*1220*/  IMAD R31, R122.reuse, 0x29, RZ ;  /* 0x000000297a1f7824 */ /* 0x042fe200078e02ff */
[-C--:B------:R-:W-:Y:S02]  /*1230*/  IADD3 R42, P0, R29, R134.reuse, RZ ;  /* 0x000000861d2a7210 */ /* 0x080fe40007f1e0ff */
[----:B------:R1:W5:Y:S01]  /*1240*/  LDG.E.U8 R27, desc[UR52][R36.64] ;  /* 0x00000034241b7981 */ /* 0x000362000c1e1100 */
[C---:B0-----:R-:W-:Y:S01]  /*1250*/  IMAD R33, R122.reuse, 0x2a, RZ ;  /* 0x0000002a7a217824 */ /* 0x041fe200078e02ff */
[-C--:B------:R-:W-:Y:S01]  /*1260*/  IADD3 R44, P1, R31, R134.reuse, RZ ;  /* 0x000000861f2c7210 */ /* 0x080fe20007f3e0ff */
[C---:B------:R-:W-:Y:S01]  /*1270*/  IMAD R49, R122.reuse, 0x2c, RZ ;  /* 0x0000002c7a317824 */ /* 0x040fe200078e02ff */
[----:B------:R0:W5:Y:S01]  /*1280*/  LDG.E.U8 R28, desc[UR52][R38.64] ;  /* 0x00000034261c7981 */ /* 0x000162000c1e1100 */
[C---:B---3--:R-:W-:Y:S01]  /*1290*/  IMAD R35, R122.reuse, 0x2b, RZ ;  /* 0x0000002b7a237824 */ /* 0x048fe200078e02ff */
[-C--:B------:R-:W-:Y:S01]  /*12a0*/  LEA.HI.X.SX32 R43, R29, R135.reuse, 0x1, P0 ;  /* 0x000000871d2b7211 */ /* 0x080fe200000f0eff */
[----:B------:R-:W-:Y:S01]  /*12b0*/  IMAD R51, R122, 0x2d, RZ ;  /* 0x0000002d7a337824 */ /* 0x000fe200078e02ff */
[----:B------:R-:W-:Y:S01]  /*12c0*/  LEA.HI.X.SX32 R45, R31, R135, 0x1, P1 ;  /* 0x000000871f2d7211 */ /* 0x000fe200008f0eff */
[----:B------:R3:W5:Y:S01]  /*12d0*/  LDG.E.U8 R29, desc[UR52][R40.64] ;  /* 0x00000034281d7981 */ /* 0x000762000c1e1100 */
[----:B------:R-:W-:-:S02]  /*12e0*/  IADD3 R46, P0, R33, R134, RZ ;  /* 0x00000086212e7210 */ /* 0x000fc40007f1e0ff */
[-C--:B-1----:R-:W-:Y:S01]  /*12f0*/  IADD3 R36, P1, R35, R134.reuse, RZ ;  /* 0x0000008623247210 */ /* 0x082fe20007f3e0ff */
[----:B------:R1:W5:Y:S01]  /*1300*/  LDG.E.U8 R30, desc[UR52][R42.64] ;  /* 0x000000342a1e7981 */ /* 0x000362000c1e1100 */
[-C--:B------:R-:W-:Y:S02]  /*1310*/  LEA.HI.X.SX32 R47, R33, R135.reuse, 0x1, P0 ;  /* 0x00000087212f7211 */ /* 0x080fe400000f0eff */
[-C--:B------:R-:W-:Y:S01]  /*1320*/  LEA.HI.X.SX32 R37, R35, R135.reuse, 0x1, P1 ;  /* 0x0000008723257211 */ /* 0x080fe200008f0eff */
[C---:B------:R-:W-:Y:S01]  /*1330*/  IMAD R35, R122.reuse, 0x2e, RZ ;  /* 0x0000002e7a237824 */ /* 0x040fe200078e02ff */
[-C--:B0-----:R-:W-:Y:S01]  /*1340*/  IADD3 R38, P0, R49, R134.reuse, RZ ;  /* 0x0000008631267210 */ /* 0x081fe20007f1e0ff */
[----:B------:R0:W5:Y:S01]  /*1350*/  LDG.E.U8 R31, desc[UR52][R44.64] ;  /* 0x000000342c1f7981 */ /* 0x000162000c1e1100 */
[-C--:B---3--:R-:W-:Y:S02]  /*1360*/  IADD3 R40, P1, R51, R134.reuse, RZ ;  /* 0x0000008633287210 */ /* 0x088fe40007f3e0ff */
[-C--:B------:R-:W-:Y:S01]  /*1370*/  LEA.HI.X.SX32 R39, R49, R135.reuse, 0x1, P0 ;  /* 0x0000008731277211 */ /* 0x080fe200000f0eff */
[C---:B------:R-:W-:Y:S01]  /*1380*/  IMAD R49, R122.reuse, 0x2f, RZ ;  /* 0x0000002f7a317824 */ /* 0x040fe200078e02ff */
[-C--:B------:R-:W-:Y:S01]  /*1390*/  LEA.HI.X.SX32 R41, R51, R135.reuse, 0x1, P1 ;  /* 0x0000008733297211 */ /* 0x080fe200008f0eff */
[C---:B------:R-:W-:Y:S01]  /*13a0*/  IMAD R51, R122.reuse, 0xa0, RZ ;  /* 0x000000a07a337824 */ /* 0x040fe200078e02ff */
[-C--:B-1----:R-:W-:Y:S01]  /*13b0*/  IADD3 R42, P0, R35, R134.reuse, RZ ;  /* 0x00000086232a7210 */ /* 0x082fe20007f1e0ff */
[----:B------:R1:W3:Y:S01]  /*13c0*/  LDG.E.U8 R32, desc[UR52][R46.64] ;  /* 0x000000342e207981 */ /* 0x0002e2000c1e1100 */
[C---:B------:R-:W-:Y:S01]  /*13d0*/  IMAD R53, R122.reuse, 0xa1, RZ ;  /* 0x000000a17a357824 */ /* 0x040fe200078e02ff */
[-C--:B0-----:R-:W-:Y:S01]  /*13e0*/  IADD3 R44, P1, R49, R134.reuse, RZ ;  /* 0x00000086312c7210 */ /* 0x081fe20007f3e0ff */
[C---:B------:R-:W-:Y:S01]  /*13f0*/  IMAD R55, R122.reuse, 0xa2, RZ ;  /* 0x000000a27a377824 */ /* 0x040fe200078e02ff */
[----:B------:R-:W-:Y:S01]  /*1400*/  LEA.HI.X.SX32 R43, R35, R135, 0x1, P0 ;  /* 0x00000087232b7211 */ /* 0x000fe200000f0eff */
[----:B------:R-:W-:Y:S01]  /*1410*/  IMAD R57, R122, 0xa3, RZ ;  /* 0x000000a37a397824 */ /* 0x000fe200078e02ff */
[----:B------:R0:W3:Y:S01]  /*1420*/  LDG.E.U8 R35, desc[UR52][R40.64] ;  /* 0x0000003428237981 */ /* 0x0000e2000c1e1100 */
[----:B-1----:R-:W-:-:S03]  /*1430*/  IADD3 R46, P0, R51, R134, RZ ;  /* 0x00000086332e7210 */ /* 0x002fc60007f1e0ff */
[----:B------:R-:W3:Y:S01]  /*1440*/  LDG.E.U8 R33, desc[UR52][R36.64] ;  /* 0x0000003424217981 */ /* 0x000ee2000c1e1100 */
[-C--:B------:R-:W-:Y:S02]  /*1450*/  LEA.HI.X.SX32 R45, R49, R135.reuse, 0x1, P1 ;  /* 0x00000087312d7211 */ /* 0x080fe400008f0eff */
[-C--:B------:R-:W-:Y:S01]  /*1460*/  LEA.HI.X.SX32 R47, R51, R135.reuse, 0x1, P0 ;  /* 0x00000087332f7211 */ /* 0x080fe200000f0eff */
[----:B------:R-:W3:Y:S01]  /*1470*/  LDG.E.U8 R34, desc[UR52][R38.64] ;  /* 0x0000003426227981 */ /* 0x000ee2000c1e1100 */
[-C--:B------:R-:W-:Y:S01]  /*1480*/  IADD3 R48, P1, R53, R134.reuse, RZ ;  /* 0x0000008635307210 */ /* 0x080fe20007f3e0ff */
[C---:B0-----:R-:W-:Y:S01]  /*1490*/  IMAD R41, R122.reuse, 0xa4, RZ ;  /* 0x000000a47a297824 */ /* 0x041fe200078e02ff */
[----:B------:R-:W-:Y:S01]  /*14a0*/  IADD3 R50, P0, R55, R134, RZ ;  /* 0x0000008637327210 */ /* 0x000fe20007f1e0ff */
[----:B------:R-:W-:Y:S01]  /*14b0*/  IMAD R61, R122, 0xa8, RZ ;  /* 0x000000a87a3d7824 */ /* 0x000fe200078e02ff */
[-C--:B------:R-:W-:Y:S01]  /*14c0*/  LEA.HI.X.SX32 R49, R53, R135.reuse, 0x1, P1 ;  /* 0x0000008735317211 */ /* 0x080fe200008f0eff */
[----:B------:R0:W3:Y:S01]  /*14d0*/  LDG.E.U8 R36, desc[UR52][R42.64] ;  /* 0x000000342a247981 */ /* 0x0000e2000c1e1100 */
[----:B------:R-:W-:-:S02]  /*14e0*/  LEA.HI.X.SX32 R51, R55, R135, 0x1, P0 ;  /* 0x0000008737337211 */ /* 0x000fc400000f0eff */
[-C--:B------:R-:W-:Y:S01]  /*14f0*/  IADD3 R52, P1, R57, R134.reuse, RZ ;  /* 0x0000008639347210 */ /* 0x080fe20007f3e0ff */
[----:B------:R1:W3:Y:S01]  /*1500*/  LDG.E.U8 R37, desc[UR52][R44.64] ;  /* 0x000000342c257981 */ /* 0x0002e2000c1e1100 */
[----:B------:R-:W-:-:S03]  /*1510*/  IADD3 R54, P0, R41, R134, RZ ;  /* 0x0000008629367210 */ /* 0x000fc60007f1e0ff */
[----:B------:R4:W3:Y:S01]  /*1520*/  LDG.E.U8 R38, desc[UR52][R46.64] ;  /* 0x000000342e267981 */ /* 0x0008e2000c1e1100 */
[----:B0-----:R-:W-:-:S03]  /*1530*/  IMAD R43, R122, 0xa5, RZ ;  /* 0x000000a57a2b7824 */ /* 0x001fc600078e02ff */
[----:B------:R0:W3:Y:S01]  /*1540*/  LDG.E.U8 R39, desc[UR52][R48.64] ;  /* 0x0000003430277981 */ /* 0x0000e2000c1e1100 */
[C---:B-1----:R-:W-:Y:S01]  /*1550*/  IMAD R45, R122.reuse, 0xa6, RZ ;  /* 0x000000a67a2d7824 */ /* 0x042fe200078e02ff */
[-C--:B------:R-:W-:Y:S02]  /*1560*/  LEA.HI.X.SX32 R53, R57, R135.reuse, 0x1, P1 ;  /* 0x0000008739357211 */ /* 0x080fe400008f0eff */
[----:B------:R1:W3:Y:S01]  /*1570*/  LDG.E.U8 R40, desc[UR52][R50.64] ;  /* 0x0000003432287981 */ /* 0x0002e2000c1e1100 */
[-C--:B------:R-:W-:Y:S01]  /*1580*/  LEA.HI.X.SX32 R55, R41, R135.reuse, 0x1, P0 ;  /* 0x0000008729377211 */ /* 0x080fe200000f0eff */
[C---:B----4-:R-:W-:Y:S01]  /*1590*/  IMAD R47, R122.reuse, 0xa7, RZ ;  /* 0x000000a77a2f7824 */ /* 0x050fe200078e02ff */
[-C--:B------:R-:W-:Y:S01]  /*15a0*/  IADD3 R56, P1, R43, R134.reuse, RZ ;  /* 0x000000862b387210 */ /* 0x080fe20007f3e0ff */
[----:B------:R-:W-:Y:S01]  /*15b0*/  IMAD R63, R122, 0xa9, RZ ;  /* 0x000000a97a3f7824 */ /* 0x000fe200078e02ff */
[----:B------:R-:W-:Y:S01]  /*15c0*/  IADD3 R58, P0, R45, R134, RZ ;  /* 0x000000862d3a7210 */ /* 0x000fe20007f1e0ff */
[----:B------:R4:W3:Y:S01]  /*15d0*/  LDG.E.U8 R41, desc[UR52][R52.64] ;  /* 0x0000003434297981 */ /* 0x0008e2000c1e1100 */
[----:B------:R-:W-:-:S02]  /*15e0*/  LEA.HI.X.SX32 R57, R43, R135, 0x1, P1 ;  /* 0x000000872b397211 */ /* 0x000fc400008f0eff */
[-C--:B------:R-:W-:Y:S01]  /*15f0*/  LEA.HI.X.SX32 R59, R45, R135.reuse, 0x1, P0 ;  /* 0x000000872d3b7211 */ /* 0x080fe200000f0eff */
[----:B------:R2:W3:Y:S01]  /*1600*/  LDG.E.U8 R42, desc[UR52][R54.64] ;  /* 0x00000034362a7981 */ /* 0x0004e2000c1e1100 */
[-C--:B0-----:R-:W-:Y:S02]  /*1610*/  IADD3 R48, P1, R47, R134.reuse, RZ ;  /* 0x000000862f307210 */ /* 0x081fe40007f3e0ff */
[-C--:B-1----:R-:W-:Y:S01]  /*1620*/  IADD3 R50, P0, R61, R134.reuse, RZ ;  /* 0x000000863d327210 */ /* 0x082fe20007f1e0ff */
[----:B------:R0:W3:Y:S01]  /*1630*/  LDG.E.U8 R43, desc[UR52][R56.64] ;  /* 0x00000034382b7981 */ /* 0x0000e2000c1e1100 */
[-C--:B------:R-:W-:Y:S01]  /*1640*/  LEA.HI.X.SX32 R49, R47, R135.reuse, 0x1, P1 ;  /* 0x000000872f317211 */ /* 0x080fe200008f0eff */
[C---:B------:R-:W-:Y:S01]  /*1650*/  IMAD R47, R122.reuse, 0xaa, RZ ;  /* 0x000000aa7a2f7824 */ /* 0x040fe200078e02ff */
[----:B------:R-:W-:Y:S01]  /*1660*/  LEA.HI.X.SX32 R51, R61, R135, 0x1, P0 ;  /* 0x000000873d337211 */ /* 0x000fe200000f0eff */
[----:B------:R-:W-:Y:S01]  /*1670*/  IMAD R61, R122, 0xab, RZ ;  /* 0x000000ab7a3d7824 */ /* 0x000fe200078e02ff */
[-C--:B----4-:R-:W-:Y:S01]  /*1680*/  IADD3 R52, P1, R63, R134.reuse, RZ ;  /* 0x000000863f347210 */ /* 0x090fe20007f3e0ff */
[----:B------:R1:W4:Y:S01]  /*1690*/  LDG.E.U8 R44, desc[UR52][R58.64] ;  /* 0x000000343a2c7981 */ /* 0x000322000c1e1100 */
[----:B--2---:R-:W-:-:S02]  /*16a0*/  IADD3 R54, P0, R47, R134, RZ ;  /* 0x000000862f367210 */ /* 0x004fc40007f1e0ff */
[-C--:B------:R-:W-:Y:S01]  /*16b0*/  LEA.HI.X.SX32 R53, R63, R135.reuse, 0x1, P1 ;  /* 0x000000873f357211 */ /* 0x080fe200008f0eff */
[C---:B------:R-:W-:Y:S01]  /*16c0*/  IMAD R63, R122.reuse, 0xac, RZ ;  /* 0x000000ac7a3f7824 */ /* 0x040fe200078e02ff */
[-C--:B0-----:R-:W-:Y:S01]  /*16d0*/  IADD3 R56, P1, R61, R134.reuse, RZ ;  /* 0x000000863d387210 */ /* 0x081fe20007f3e0ff */
[C---:B------:R-:W-:Y:S01]  /*16e0*/  IMAD R77, R122.reuse, 0xaf, RZ ;  /* 0x000000af7a4d7824 */ /* 0x040fe200078e02ff */
[-C--:B------:R-:W-:Y:S01]  /*16f0*/  LEA.HI.X.SX32 R55, R47, R135.reuse, 0x1, P0 ;  /* 0x000000872f377211 */ /* 0x080fe200000f0eff */
[----:B------:R-:W4:Y:S01]  /*1700*/  LDG.E.U8 R45, desc[UR52][R48.64] ;  /* 0x00000034302d7981 */ /* 0x000f22000c1e1100 */
[-C--:B------:R-:W-:Y:S01]  /*1710*/  LEA.HI.X.SX32 R57, R61, R135.reuse, 0x1, P1 ;  /* 0x000000873d397211 */ /* 0x080fe200008f0eff */
[C---:B-1----:R-:W-:Y:S01]  /*1720*/  IMAD R59, R122.reuse, 0xad, RZ ;  /* 0x000000ad7a3b7824 */ /* 0x042fe200078e02ff */
[C---:B------:R-:W-:Y:S01]  /*1730*/  IADD3 R62, P0, R63.reuse, R134, RZ ;  /* 0x000000863f3e7210 */ /* 0x040fe20007f1e0ff */
[----:B------:R-:W-:Y:S01]  /*1740*/  IMAD R61, R122, 0xae, RZ ;  /* 0x000000ae7a3d7824 */ /* 0x000fe200078e02ff */
[----:B------:R0:W2:Y:S02]  /*1750*/  LDG.E.U8 R47, desc[UR52][R52.64] ;  /* 0x00000034342f7981 */ /* 0x0000a4000c1e1100 */
[----:B------:R-:W-:-:S02]  /*1760*/  LEA.HI.X.SX32 R63, R63, R135, 0x1, P0 ;  /* 0x000000873f3f7211 */ /* 0x000fc400000f0eff */
[-C--:B------:R-:W-:Y:S01]  /*1770*/  IADD3 R72, P1, R59, R134.reuse, RZ ;  /* 0x000000863b487210 */ /* 0x080fe20007f3e0ff */
[----:B------:R1:W2:Y:S01]  /*1780*/  LDG.E.U8 R48, desc[UR52][R54.64] ;  /* 0x0000003436307981 */ /* 0x0002a2000c1e1100 */
[----:B------:R-:W-:-:S03]  /*1790*/  IADD3 R74, P0, R61, R134, RZ ;  /* 0x000000863d4a7210 */ /* 0x000fc60007f1e0ff */
[----:B------:R1:W2:Y:S01]  /*17a0*/  LDG.E.U8 R49, desc[UR52][R56.64] ;  /* 0x0000003438317981 */ /* 0x0002a2000c1e1100 */
[C---:B0-----:R-:W-:Y:S01]  /*17b0*/  IMAD R53, R122.reuse, 0x30, RZ ;  /* 0x000000307a357824 */ /* 0x041fe200078e02ff */
[-C--:B------:R-:W-:Y:S02]  /*17c0*/  LEA.HI.X.SX32 R73, R59, R135.reuse, 0x1, P1 ;  /* 0x000000873b497211 */ /* 0x080fe400008f0eff */
[-C--:B------:R-:W-:Y:S01]  /*17d0*/  LEA.HI.X.SX32 R75, R61, R135.reuse, 0x1, P0 ;  /* 0x000000873d4b7211 */ /* 0x080fe200000f0eff */
[----:B------:R-:W2:Y:S01]  /*17e0*/  LDG.E.U8 R46, desc[UR52][R50.64] ;  /* 0x00000034322e7981 */ /* 0x000ea2000c1e1100 */
[-C--:B------:R-:W-:Y:S01]  /*17f0*/  IADD3 R76, P1, R77, R134.reuse, RZ ;  /* 0x000000864d4c7210 */ /* 0x080fe20007f3e0ff */
[C---:B-1----:R-:W-:Y:S01]  /*1800*/  IMAD R55, R122.reuse, 0x31, RZ ;  /* 0x000000317a377824 */ /* 0x042fe200078e02ff */
[-C--:B------:R-:W-:Y:S01]  /*1810*/  IADD3 R58, P0, R53, R134.reuse, RZ ;  /* 0x00000086353a7210 */ /* 0x080fe20007f1e0ff */
[C---:B------:R-:W-:Y:S01]  /*1820*/  IMAD R79, R122.reuse, 0x33, RZ ;  /* 0x000000337a4f7824 */ /* 0x040fe200078e02ff */
[----:B------:R-:W3:Y:S01]  /*1830*/  LDG.E.U8 R156, desc[UR52][R156.64] ;  /* 0x000000349c9c7981 */ /* 0x000ee2000c1e1100 */
[C---:B------:R-:W-:Y:S01]  /*1840*/  IMAD R57, R122.reuse, 0x32, RZ ;  /* 0x000000327a397824 */ /* 0x040fe200078e02ff */
[-C--:B------:R-:W-:Y:S01]  /*1850*/  LEA.HI.X.SX32 R77, R77, R135.reuse, 0x1, P1 ;  /* 0x000000874d4d7211 */ /* 0x080fe200008f0eff */
[C---:B------:R-:W-:Y:S01]  /*1860*/  IMAD R81, R122.reuse, 0x34, RZ ;  /* 0x000000347a517824 */ /* 0x040fe200078e02ff */
[----:B------:R-:W-:Y:S01]  /*1870*/  LEA.HI.X.SX32 R59, R53, R135, 0x1, P0 ;  /* 0x00000087353b7211 */ /* 0x000fe200000f0eff */
[----:B------:R0:W2:Y:S01]  /*1880*/  LDG.E.U8 R50, desc[UR52][R62.64] ;  /* 0x000000343e327981 */ /* 0x0000a2000c1e1100 */
[----:B------:R-:W-:Y:S01]  /*1890*/  IADD3 R60, P1, R55, R134, RZ ;  /* 0x00000086373c7210 */ /* 0x000fe20007f3e0ff */
[----:B------:R-:W-:-:S02]  /*18a0*/  IMAD R83, R122, 0x35, RZ ;  /* 0x000000357a537824 */ /* 0x000fc400078e02ff */
[----:B------:R1:W2:Y:S01]  /*18b0*/  LDG.E.U8 R51, desc[UR52][R72.64] ;  /* 0x0000003448337981 */ /* 0x0002a2000c1e1100 */
[----:B------:R-:W-:-:S03]  /*18c0*/  LEA.HI.X.SX32 R61, R55, R135, 0x1, P1 ;  /* 0x00000087373d7211 */ /* 0x000fc600008f0eff */
[----:B------:R1:W2:Y:S01]  /*18d0*/  LDG.E.U8 R52, desc[UR52][R74.64] ;  /* 0x000000344a347981 */ /* 0x0002a2000c1e1100 */
[----:B0-----:R-:W-:-:S03]  /*18e0*/  IADD3 R62, P0, R57, R134, RZ ;  /* 0x00000086393e7210 */ /* 0x001fc60007f1e0ff */
[----:B------:R0:W2:Y:S01]  /*18f0*/  LDG.E.U8 R53, desc[UR52][R76.64] ;  /* 0x000000344c357981 */ /* 0x0000a2000c1e1100 */
[-C--:B------:R-:W-:Y:S02]  /*1900*/  LEA.HI.X.SX32 R63, R57, R135.reuse, 0x1, P0 ;  /* 0x00000087393f7211 */ /* 0x080fe400000f0eff */
[-C--:B-1----:R-:W-:Y:S01]  /*1910*/  IADD3 R72, P1, R79, R134.reuse, RZ ;  /* 0x000000864f487210 */ /* 0x082fe20007f3e0ff */
[----:B------:R1:W2:Y:S01]  /*1920*/  LDG.E.U8 R55, desc[UR52][R60.64] ;  /* 0x000000343c377981 */ /* 0x0002a2000c1e1100 */
[-C--:B------:R-:W-:Y:S02]  /*1930*/  IADD3 R74, P0, R81, R134.reuse, RZ ;  /* 0x00000086514a7210 */ /* 0x080fe40007f1e0ff */
[-C--:B------:R-:W-:Y:S01]  /*1940*/  LEA.HI.X.SX32 R73, R79, R135.reuse, 0x1, P1 ;  /* 0x000000874f497211 */ /* 0x080fe200008f0eff */
[C---:B------:R-:W-:Y:S01]  /*1950*/  IMAD R79, R122.reuse, 0x36, RZ ;  /* 0x000000367a4f7824 */ /* 0x040fe200078e02ff */
[-C--:B------:R-:W-:Y:S01]  /*1960*/  LEA.HI.X.SX32 R75, R81, R135.reuse, 0x1, P0 ;  /* 0x00000087514b7211 */ /* 0x080fe200000f0eff */
[C---:B------:R-:W-:Y:S01]  /*1970*/  IMAD R81, R122.reuse, 0x37, RZ ;  /* 0x000000377a517824 */ /* 0x040fe200078e02ff */
[-C--:B0-----:R-:W-:Y:S01]  /*1980*/  IADD3 R76, P1, R83, R134.reuse, RZ ;  /* 0x00000086534c7210 */ /* 0x081fe20007f3e0ff */
[----:B------:R0:W2:Y:S01]  /*1990*/  LDG.E.U8 R56, desc[UR52][R62.64] ;  /* 0x000000343e387981 */ /* 0x0000a2000c1e1100 */
[-C--:B------:R-:W-:Y:S01]  /*19a0*/  IADD3 R78, P0, R79, R134.reuse, RZ ;  /* 0x000000864f4e7210 */ /* 0x080fe20007f1e0ff */
[----:B-1----:R-:W-:Y:S01]  /*19b0*/  IMAD R61, R122, 0x38, RZ ;  /* 0x000000387a3d7824 */ /* 0x002fe200078e02ff */
[----:B------:R-:W-:Y:S01]  /*19c0*/  LEA.HI.X.SX32 R77, R83, R135, 0x1, P1 ;  /* 0x00000087534d7211 */ /* 0x000fe200008f0eff */
[----:B------:R-:W2:Y:S01]  /*19d0*/  LDG.E.U8 R54, desc[UR52][R58.64] ;  /* 0x000000343a367981 */ /* 0x000ea2000c1e1100 */
[----:B------:R-:W-:-:S03]  /*19e0*/  IADD3 R80, P1, R81, R134, RZ ;  /* 0x0000008651507210 */ /* 0x000fc60007f3e0ff */
[----:B------:R1:W2:Y:S01]  /*19f0*/  LDG.E.U8 R57, desc[UR52][R72.64] ;  /* 0x0000003448397981 */ /* 0x0002a2000c1e1100 */
[C---:B0-----:R-:W-:Y:S01]  /*1a00*/  IMAD R63, R122.reuse, 0x39, RZ ;  /* 0x000000397a3f7824 */ /* 0x041fe200078e02ff */
[-C--:B------:R-:W-:Y:S01]  /*1a10*/  LEA.HI.X.SX32 R79, R79, R135.reuse, 0x1, P0 ;  /* 0x000000874f4f7211 */ /* 0x080fe200000f0eff */
[C---:B------:R-:W-:Y:S01]  /*1a20*/  IMAD R89, R122.reuse, 0x3c, RZ ;  /* 0x0000003c7a597824 */ /* 0x040fe200078e02ff */
[-C--:B------:R-:W-:Y:S01]  /*1a30*/  LEA.HI.X.SX32 R81, R81, R135.reuse, 0x1, P1 ;  /* 0x0000008751517211 */ /* 0x080fe200008f0eff */
[----:B------:R0:W2:Y:S01]  /*1a40*/  LDG.E.U8 R58, desc[UR52][R74.64] ;  /* 0x000000344a3a7981 */ /* 0x0000a2000c1e1100 */
[-C--:B------:R-:W-:Y:S02]  /*1a50*/  IADD3 R82, P0, R61, R134.reuse, RZ ;  /* 0x000000863d527210 */ /* 0x080fe40007f1e0ff */
[----:B------:R-:W-:Y:S01]  /*1a60*/  IADD3 R84, P1, R63, R134, RZ ;  /* 0x000000863f547210 */ /* 0x000fe20007f3e0ff */
[----:B-1----:R-:W-:Y:S01]  /*1a70*/  IMAD R73, R122, 0x3a, RZ ;  /* 0x0000003a7a497824 */ /* 0x002fe200078e02ff */
[----:B------:R1:W2:Y:S01]  /*1a80*/  LDG.E.U8 R59, desc[UR52][R76.64] ;  /* 0x000000344c3b7981 */ /* 0x0002a2000c1e1100 */
[----:B------:R-:W-:-:S03]  /*1a90*/  LEA.HI.X.SX32 R83, R61, R135, 0x1, P0 ;  /* 0x000000873d537211 */ /* 0x000fc600000f0eff */
[----:B------:R1:W2:Y:S01]  /*1aa0*/  LDG.E.U8 R60, desc[UR52][R78.64] ;  /* 0x000000344e3c7981 */ /* 0x0002a2000c1e1100 */
[----:B0-----:R-:W-:Y:S01]  /*1ab0*/  IMAD R75, R122, 0x3b, RZ ;  /* 0x0000003b7a4b7824 */ /* 0x001fe200078e02ff */
[----:B------:R-:W-:Y:S02]  /*1ac0*/  LEA.HI.X.SX32 R85, R63, R135, 0x1, P1 ;  /* 0x000000873f557211 */ /* 0x000fe400008f0eff */
[-C--:B------:R-:W-:Y:S01]  /*1ad0*/  IADD3 R86, P0, R73, R134.reuse, RZ ;  /* 0x0000008649567210 */ /* 0x080fe20007f1e0ff */
[----:B------:R0:W2:Y:S01]  /*1ae0*/  LDG.E.U8 R61, desc[UR52][R80.64] ;  /* 0x00000034503d7981 */ /* 0x0000a2000c1e1100 */
[----:B-1----:R-:W-:-:S03]  /*1af0*/  IADD3 R76, P1, R75, R134, RZ ;  /* 0x000000864b4c7210 */ /* 0x002fc60007f3e0ff */
[----:B------:R1:W2:Y:S01]  /*1b00*/  LDG.E.U8 R62, desc[UR52][R82.64] ;  /* 0x00000034523e7981 */ /* 0x0002a2000c1e1100 */
[C---:B------:R-:W-:Y:S01]  /*1b10*/  IMAD R79, R122.reuse, 0x3d, RZ ;  /* 0x0000003d7a4f7824 */ /* 0x040fe200078e02ff */
[-C--:B------:R-:W-:Y:S02]  /*1b20*/  LEA.HI.X.SX32 R87, R73, R135.reuse, 0x1, P0 ;  /* 0x0000008749577211 */ /* 0x080fe400000f0eff */
[-C--:B------:R-:W-:Y:S01]  /*1b30*/  LEA.HI.X.SX32 R77, R75, R135.reuse, 0x1, P1 ;  /* 0x000000874b4d7211 */ /* 0x080fe200008f0eff */
[C---:B------:R-:W-:Y:S01]  /*1b40*/  IMAD R75, R122.reuse, 0x3e, RZ ;  /* 0x0000003e7a4b7824 */ /* 0x040fe200078e02ff */
[-C--:B------:R-:W-:Y:S01]  /*1b50*/  IADD3 R88, P0, R89, R134.reuse, RZ ;  /* 0x0000008659587210 */ /* 0x080fe20007f1e0ff */
[----:B0-----:R-:W-:Y:S01]  /*1b60*/  IMAD R81, R122, 0x3f, RZ ;  /* 0x0000003f7a517824 */ /* 0x001fe200078e02ff */
[----:B------:R-:W-:Y:S01]  /*1b70*/  IADD3 R90, P1, R79, R134, RZ ;  /* 0x000000864f5a7210 */ /* 0x000fe20007f3e0ff */
[----:B------:R0:W2:Y:S01]  /*1b80*/  LDG.E.U8 R63, desc[UR52][R84.64] ;  /* 0x00000034543f7981 */ /* 0x0000a2000c1e1100 */
[----:B------:R-:W-:-:S02]  /*1b90*/  LEA.HI.X.SX32 R89, R89, R135, 0x1, P0 ;  /* 0x0000008759597211 */ /* 0x000fc400000f0eff */
[-C--:B------:R-:W-:Y:S01]  /*1ba0*/  LEA.HI.X.SX32 R91, R79, R135.reuse, 0x1, P1 ;  /* 0x000000874f5b7211 */ /* 0x080fe200008f0eff */
[C---:B------:R-:W-:Y:S01]  /*1bb0*/  IMAD R79, R122.reuse, 0xb0, RZ ;  /* 0x000000b07a4f7824 */ /* 0x040fe200078e02ff */
[CC--:B------:R-:W-:Y:S01]  /*1bc0*/  IADD3 R92, P0, R75.reuse, R134.reuse, RZ ;  /* 0x000000864b5c7210 */ /* 0x0c0fe20007f1e0ff */
[----:B------:R-:W2:Y:S03]  /*1bd0*/  LDG.E.U8 R73, desc[UR52][R76.64] ;  /* 0x000000344c497981 */ /* 0x000ea6000c1e1100 */
[-C--:B------:R-:W-:Y:S01]  /*1be0*/  LEA.HI.X.SX32 R93, R75, R135.reuse, 0x1, P0 ;  /* 0x000000874b5d7211 */ /* 0x080fe200000f0eff */
[C---:B-1----:R-:W-:Y:S01]  /*1bf0*/  IMAD R83, R122.reuse, 0xb1, RZ ;  /* 0x000000b17a537824 */ /* 0x042fe200078e02ff */
[-C--:B------:R-:W-:Y:S01]  /*1c00*/  IADD3 R78, P0, R79, R134.reuse, RZ ;  /* 0x000000864f4e7210 */ /* 0x080fe20007f1e0ff */
[----:B0-----:R-:W-:Y:S01]  /*1c10*/  IMAD R85, R122, 0xb2, RZ ;  /* 0x000000b27a557824 */ /* 0x001fe200078e02ff */
[----:B------:R-:W-:Y:S01]  /*1c20*/  IADD3 R80, P1, R81, R134, RZ ;  /* 0x0000008651507210 */ /* 0x000fe20007f3e0ff */
[----:B------:R0:W2:Y:S01]  /*1c30*/  LDG.E.U8 R74, desc[UR52][R88.64] ;  /* 0x00000034584a7981 */ /* 0x0000a2000c1e1100 */
[----:B------:R-:W-:-:S03]  /*1c40*/  LEA.HI.X.SX32 R79, R79, R135, 0x1, P0 ;  /* 0x000000874f4f7211 */ /* 0x000fc600000f0eff */
[----:B------:R-:W2:Y:S01]  /*1c50*/  LDG.E.U8 R76, desc[UR52][R92.64] ;  /* 0x000000345c4c7981 */ /* 0x000ea2000c1e1100 */
[-C--:B------:R-:W-:Y:S02]  /*1c60*/  LEA.HI.X.SX32 R81, R81, R135.reuse, 0x1, P1 ;  /* 0x0000008751517211 */ /* 0x080fe400008f0eff */
[-C--:B------:R-:W-:Y:S01]  /*1c70*/  IADD3 R82, P1, R83, R134.reuse, RZ ;  /* 0x0000008653527210 */ /* 0x080fe20007f3e0ff */
[----:B------:R1:W2:Y:S01]  /*1c80*/  LDG.E.U8 R72, desc[UR52][R86.64] ;  /* 0x0000003456487981 */ /* 0x0002a2000c1e1100 */
[----:B0-----:R-:W-:Y:S01]  /*1c90*/  IADD3 R88, P0, R85, R134, RZ ;  /* 0x0000008655587210 */ /* 0x001fe20007f1e0ff */
[----:B------:R-:W-:Y:S02]  /*1ca0*/  IMAD R95, R122, 0xb4, RZ ;  /* 0x000000b47a5f7824 */ /* 0x000fe400078e02ff */
[----:B------:R0:W2:Y:S04]  /*1cb0*/  LDG.E.U8 R75, desc[UR52][R90.64] ;  /* 0x000000345a4b7981 */ /* 0x0000a8000c1e1100 */
[----:B------:R-:W5:Y:S01]  /*1cc0*/  LDG.E.U8 R92, desc[UR52][R78.64] ;  /* 0x000000344e5c7981 */ /* 0x000f62000c1e1100 */
[----:B------:R-:W-:-:S02]  /*1cd0*/  LEA.HI.X.SX32 R83, R83, R135, 0x1, P1 ;  /* 0x0000008753537211 */ /* 0x000fc400008f0eff */
[----:B------:R-:W-:Y:S01]  /*1ce0*/  LEA.HI.X.SX32 R89, R85, R135, 0x1, P0 ;  /* 0x0000008755597211 */ /* 0x000fe200000f0eff */
[----:B------:R0:W2:Y:S04]  /*1cf0*/  LDG.E.U8 R77, desc[UR52][R80.64] ;  /* 0x00000034504d7981 */ /* 0x0000a8000c1e1100 */
[----:B------:R-:W4:Y:S04]  /*1d00*/  LDG.E.U8 R98, desc[UR52][R82.64] ;  /* 0x0000003452627981 */ /* 0x000f28000c1e1100 */
[----:B------:R0:W3:Y:S01]  /*1d10*/  LDG.E.U8 R88, desc[UR52][R88.64] ;  /* 0x0000003458587981 */ /* 0x0000e2000c1e1100 */
[----:B-1----:R-:W-:-:S02]  /*1d20*/  IMAD R87, R122, 0xb3, RZ ;  /* 0x000000b37a577824 */ /* 0x002fc400078e02ff */
[C---:B------:R-:W-:Y:S01]  /*1d30*/  IMAD R85, R122.reuse, 0xb5, RZ ;  /* 0x000000b57a557824 */ /* 0x040fe200078e02ff */
[----:B------:R-:W2:Y:S02]  /*1d40*/  LDG.E.U8 R158, desc[UR52][R158.64] ;  /* 0x000000349e9e7981 */ /* 0x000ea4000c1e1100 */
[-C--:B0-----:R-:W-:Y:S01]  /*1d50*/  IADD3 R90, P1, R87, R134.reuse, RZ ;  /* 0x00000086575a7210 */ /* 0x081fe20007f3e0ff */
        /* <DEDUP_REMOVED lines=8> */
[----:B------:R0:W2:Y:S01]  /*1de0*/  LDG.E.U8 R97, desc[UR52][R90.64] ;  /* 0x000000345a617981 */ /* 0x0000a2000c1e1100 */
[----:B------:R-:W-:-:S02]  /*1df0*/  IADD3 R80, P0, R81, R134, RZ ;  /* 0x0000008651507210 */ /* 0x000fc40007f1e0ff */
[-C--:B------:R-:W-:Y:S01]  /*1e00*/  LEA.HI.X.SX32 R85, R85, R135.reuse, 0x1, P1 ;  /* 0x0000008755557211 */ /* 0x080fe200008f0eff */
[C---:B------:R-:W-:Y:S01]  /*1e10*/  IMAD R89, R122.reuse, 0xb9, RZ ;  /* 0x000000b97a597824 */ /* 0x040fe200078e02ff */
[-C--:B------:R-:W-:Y:S01]  /*1e20*/  IADD3 R82, P1, R79, R134.reuse, RZ ;  /* 0x000000864f527210 */ /* 0x080fe20007f3e0ff */
[----:B------:R1:W2:Y:S01]  /*1e30*/  LDG.E.U8 R96, desc[UR52][R86.64] ;  /* 0x0000003456607981 */ /* 0x0002a2000c1e1100 */
[-C--:B------:R-:W-:Y:S02]  /*1e40*/  LEA.HI.X.SX32 R81, R81, R135.reuse, 0x1, P0 ;  /* 0x0000008751517211 */ /* 0x080fe400000f0eff */
[----:B------:R-:W-:Y:S01]  /*1e50*/  IADD3 R78, P0, R93, R134, RZ ;  /* 0x000000865d4e7210 */ /* 0x000fe20007f1e0ff */
[----:B------:R-:W2:Y:S01]  /*1e60*/  LDG.E.U8 R95, desc[UR52][R84.64] ;  /* 0x00000034545f7981 */ /* 0x000ea2000c1e1100 */
[-C--:B------:R-:W-:Y:S02]  /*1e70*/  LEA.HI.X.SX32 R83, R79, R135.reuse, 0x1, P1 ;  /* 0x000000874f537211 */ /* 0x080fe400008f0eff */
[----:B------:R-:W-:Y:S01]  /*1e80*/  LEA.HI.X.SX32 R79, R93, R135, 0x1, P0 ;  /* 0x000000875d4f7211 */ /* 0x000fe200000f0eff */
[----:B------:R1:W2:Y:S01]  /*1e90*/  LDG.E.U8 R94, desc[UR52][R80.64] ;  /* 0x00000034505e7981 */ /* 0x0002a2000c1e1100 */
[----:B0-----:R-:W-:-:S03]  /*1ea0*/  IMAD R91, R122, 0xba, RZ ;  /* 0x000000ba7a5b7824 */ /* 0x001fc600078e02ff */
[----:B------:R0:W2:Y:S01]  /*1eb0*/  LDG.E.U8 R93, desc[UR52][R82.64] ;  /* 0x00000034525d7981 */ /* 0x0000a2000c1e1100 */
[C---:B-1----:R-:W-:Y:S02]  /*1ec0*/  IMAD R87, R122.reuse, 0xbb, RZ ;  /* 0x000000bb7a577824 */ /* 0x042fe400078e02ff */
[C---:B------:R-:W-:Y:S01]  /*1ed0*/  IMAD R101, R122.reuse, 0xdb, RZ ;  /* 0x000000db7a657824 */ /* 0x040fe200078e02ff */
[----:B------:R-:W2:Y:S01]  /*1ee0*/  LDG.E.U8 R162, desc[UR52][R162.64] ;  /* 0x00000034a2a27981 */ /* 0x000ea2000c1e1100 */
[CC--:B------:R-:W-:Y:S01]  /*1ef0*/  IADD3 R80, P1, R89.reuse, R134.reuse, RZ ;  /* 0x0000008659507210 */ /* 0x0c0fe20007f3e0ff */
[C---:B------:R-:W-:Y:S02]  /*1f00*/  IMAD R85, R122.reuse, 0xbc, RZ ;  /* 0x000000bc7a557824 */ /* 0x040fe400078e02ff */
[----:B------:R-:W2:Y:S01]  /*1f10*/  LDG.E.U8 R160, desc[UR52][R160.64] ;  /* 0x00000034a0a07981 */ /* 0x000ea2000c1e1100 */
[-C--:B------:R-:W-:Y:S02]  /*1f20*/  LEA.HI.X.SX32 R81, R89, R135.reuse, 0x1, P1 ;  /* 0x0000008759517211 */ /* 0x080fe400008f0eff */
[C---:B0-----:R-:W-:Y:S01]  /*1f30*/  IADD3 R82, P0, R91.reuse, R134, RZ ;  /* 0x000000865b527210 */ /* 0x041fe20007f1e0ff */
[----:B------:R-:W-:Y:S01]  /*1f40*/  IMAD R117, R122, 0xde, RZ ;  /* 0x000000de7a757824 */ /* 0x000fe200078e02ff */
[----:B------:R-:W2:Y:S02]  /*1f50*/  LDG.E.U8 R164, desc[UR52][R164.64] ;  /* 0x00000034a4a47981 */ /* 0x000ea4000c1e1100 */
[----:B------:R-:W-:-:S02]  /*1f60*/  LEA.HI.X.SX32 R83, R91, R135, 0x1, P0 ;  /* 0x000000875b537211 */ /* 0x000fc400000f0eff */
[----:B------:R0:W2:Y:S01]  /*1f70*/  LDG.E.U8 R90, desc[UR52][R80.64] ;  /* 0x00000034505a7981 */ /* 0x0000a2000c1e1100 */
[C---:B------:R-:W-:Y:S02]  /*1f80*/  IMAD R119, R122.reuse, 0xdf, RZ ;  /* 0x000000df7a777824 */ /* 0x040fe400078e02ff */
[C---:B------:R-:W-:Y:S01]  /*1f90*/  IMAD R121, R122.reuse, 0x63, RZ ;  /* 0x000000637a797824 */ /* 0x040fe200078e02ff */
[----:B------:R-:W2:Y:S01]  /*1fa0*/  LDG.E.U8 R168, desc[UR52][R168.64] ;  /* 0x00000034a8a87981 */ /* 0x000ea2000c1e1100 */
[C---:B------:R-:W-:Y:S02]  /*1fb0*/  IMAD R123, R122.reuse, 0x64, RZ ;  /* 0x000000647a7b7824 */ /* 0x040fe400078e02ff */
[C---:B------:R-:W-:Y:S01]  /*1fc0*/  IMAD R125, R122.reuse, 0x66, RZ ;  /* 0x000000667a7d7824 */ /* 0x040fe200078e02ff */
[----:B------:R-:W2:Y:S01]  /*1fd0*/  LDG.E.U8 R166, desc[UR52][R166.64] ;  /* 0x00000034a6a67981 */ /* 0x000ea2000c1e1100 */
[----:B0-----:R-:W-:Y:S01]  /*1fe0*/  IADD3 R80, P0, R85, R134, RZ ;  /* 0x0000008655507210 */ /* 0x001fe20007f1e0ff */
[----:B------:R-:W-:-:S02]  /*1ff0*/  IMAD R127, R122, 0x68, RZ ;  /* 0x000000687a7f7824 */ /* 0x000fc400078e02ff */
[----:B------:R-:W2:Y:S01]  /*2000*/  LDG.E.U8 R104, desc[UR52][R134.64] ;  /* 0x0000003486687981 */ /* 0x000ea2000c1e1100 */
[----:B------:R-:W-:-:S05]  /*2010*/  LEA.HI.X.SX32 R81, R85, R135, 0x1, P0 ;  /* 0x0000008755517211 */ /* 0x000fca00000f0eff */
[----:B------:R-:W2:Y:S04]  /*2020*/  LDG.E.U8 R84, desc[UR52][R80.64] ;  /* 0x0000003450547981 */ /* 0x000ea8000c1e1100 */
[----:B-----5:R0:W-:Y:S04]  /*2030*/  STL [R1+0x70], R92 ;  /* 0x0000705c01007387 */ /* 0x0201e80000100800 */
[----:B0-----:R0:W5:Y:S04]  /*2040*/  LDG.E.U8 R92, desc[UR52][R78.64] ;  /* 0x000000344e5c7981 */ /* 0x001168000c1e1100 */
[----:B----4-:R-:W-:Y:S01]  /*2050*/  STL [R1+0x6c], R98 ;  /* 0x00006c6201007387 */ /* 0x010fe20000100800 */
[----:B0-----:R-:W-:-:S03]  /*2060*/  IADD3 R78, P1, R87, R134, RZ ;  /* 0x00000086574e7210 */ /* 0x001fc60007f3e0ff */
[----:B---3--:R0:W-:Y:S01]  /*2070*/  STL [R1+0x68], R88 ;  /* 0x0000685801007387 */ /* 0x0081e20000100800 */
[----:B------:R-:W-:-:S05]  /*2080*/  LEA.HI.X.SX32 R79, R87, R135, 0x1, P1 ;  /* 0x00000087574f7211 */ /* 0x000fca00008f0eff */
[----:B------:R1:W3:Y:S04]  /*2090*/  LDG.E.U8 R86, desc[UR52][R78.64] ;  /* 0x000000344e567981 */ /* 0x0002e8000c1e1100 */
[----:B0-----:R0:W4:Y:S01]  /*20a0*/  LDG.E.U8 R88, desc[UR52][R82.64] ;  /* 0x0000003452587981 */ /* 0x001122000c1e1100 */
[C---:B------:R-:W-:Y:S02]  /*20b0*/  IMAD R89, R122.reuse, 0xbd, RZ ;  /* 0x000000bd7a597824 */ /* 0x040fe400078e02ff */
[C---:B------:R-:W-:Y:S02]  /*20c0*/  IMAD R87, R122.reuse, 0xbe, RZ ;  /* 0x000000be7a577824 */ /* 0x040fe400078e02ff */
[----:B------:R-:W-:-:S03]  /*20d0*/  IMAD R91, R122, 0xbf, RZ ;  /* 0x000000bf7a5b7824 */ /* 0x000fc600078e02ff */
[-C--:B-1----:R-:W-:Y:S02]  /*20e0*/  IADD3 R78, P0, R87, R134.reuse, RZ ;  /* 0x00000086574e7210 */ /* 0x082fe40007f1e0ff */
[-C--:B0-----:R-:W-:Y:S01]  /*20f0*/  IADD3 R82, P1, R89, R134.reuse, RZ ;  /* 0x0000008659527210 */ /* 0x081fe20007f3e0ff */
[C---:B------:R-:W-:Y:S01]  /*2100*/  IMAD.SHL.U32 R85, R122.reuse, 0x40, RZ ;  /* 0x000000407a557824 */ /* 0x040fe200078e00ff */
[-C--:B------:R-:W-:Y:S02]  /*2110*/  LEA.HI.X.SX32 R79, R87, R135.reuse, 0x1, P0 ;  /* 0x00000087574f7211 */ /* 0x080fe400000f0eff */
[----:B------:R-:W-:Y:S01]  /*2120*/  LEA.HI.X.SX32 R83, R89, R135, 0x1, P1 ;  /* 0x0000008759537211 */ /* 0x000fe200008f0eff */
[C---:B------:R-:W-:Y:S01]  /*2130*/  IMAD R87, R122.reuse, 0x41, RZ ;  /* 0x000000417a577824 */ /* 0x040fe200078e02ff */
[----:B------:R-:W-:Y:S01]  /*2140*/  IADD3 R80, P1, R91, R134, RZ ;  /* 0x000000865b507210 */ /* 0x000fe20007f3e0ff */
[----:B------:R0:W3:Y:S01]  /*2150*/  LDG.E.U8 R251, desc[UR52][R78.64] ;  /* 0x000000344efb7981 */ /* 0x0000e2000c1e1100 */
[----:B------:R-:W-:-:S02]  /*2160*/  IMAD R89, R122, 0x42, RZ ;  /* 0x000000427a597824 */ /* 0x000fc400078e02ff */
[----:B------:R-:W-:Y:S01]  /*2170*/  LEA.HI.X.SX32 R81, R91, R135, 0x1, P1 ;  /* 0x000000875b517211 */ /* 0x000fe200008f0eff */
[----:B------:R1:W3:Y:S04]  /*2180*/  LDG.E.U8 R252, desc[UR52][R82.64] ;  /* 0x0000003452fc7981 */ /* 0x0002e8000c1e1100 */
[----:B--2---:R-:W-:Y:S01]  /*2190*/  STL [R1+0x64], R97 ;  /* 0x0000646101007387 */ /* 0x004fe20000100800 */
[----:B0-----:R-:W-:-:S03]  /*21a0*/  IADD3 R78, P1, R87, R134, RZ ;  /* 0x00000086574e7210 */ /* 0x001fc60007f3e0ff */
[----:B------:R0:W2:Y:S01]  /*21b0*/  LDG.E.U8 R250, desc[UR52][R80.64] ;  /* 0x0000003450fa7981 */ /* 0x0000a2000c1e1100 */
[-C--:B-1----:R-:W-:Y:S02]  /*21c0*/  IADD3 R82, P0, R85, R134.reuse, RZ ;  /* 0x0000008655527210 */ /* 0x082fe40007f1e0ff */
[-C--:B------:R-:W-:Y:S02]  /*21d0*/  LEA.HI.X.SX32 R79, R87, R135.reuse, 0x1, P1 ;  /* 0x00000087574f7211 */ /* 0x080fe400008f0eff */
[-C--:B------:R-:W-:Y:S01]  /*21e0*/  LEA.HI.X.SX32 R83, R85, R135.reuse, 0x1, P0 ;  /* 0x0000008755537211 */ /* 0x080fe200000f0eff */
[C---:B------:R-:W-:Y:S01]  /*21f0*/  IMAD R85, R122.reuse, 0x43, RZ ;  /* 0x000000437a557824 */ /* 0x040fe200078e02ff */
[----:B------:R-:W-:Y:S01]  /*2200*/  STL [R1+0x60], R96 ;  /* 0x0000606001007387 */ /* 0x000fe20000100800 */
[----:B------:R-:W-:Y:S01]  /*2210*/  IMAD R87, R122, 0x44, RZ ;  /* 0x000000447a577824 */ /* 0x000fe200078e02ff */
[C---:B0-----:R-:W-:Y:S02]  /*2220*/  IADD3 R80, P0, R89.reuse, R134, RZ ;  /* 0x0000008659507210 */ /* 0x041fe40007f1e0ff */
[----:B------:R-:W-:Y:S02]  /*2230*/  STL [R1+0x5c], R95 ;  /* 0x00005c5f01007387 */ /* 0x000fe40000100800 */
[----:B------:R-:W-:-:S02]  /*2240*/  LEA.HI.X.SX32 R81, R89, R135, 0x1, P0 ;  /* 0x0000008759517211 */ /* 0x000fc400000f0eff */
[----:B------:R0:W-:Y:S01]  /*2250*/  STL [R1+0x58], R94 ;  /* 0x0000585e01007387 */ /* 0x0001e20000100800 */
[----:B------:R-:W-:-:S03]  /*2260*/  IMAD R89, R122, 0x45, RZ ;  /* 0x000000457a597824 */ /* 0x000fc600078e02ff */
[----:B------:R1:W-:Y:S04]  /*2270*/  STL [R1+0x54], R93 ;  /* 0x0000545d01007387 */ /* 0x0003e80000100800 */
[----:B0-----:R0:W2:Y:S04]  /*2280*/  LDG.E.U8 R94, desc[UR52][R82.64] ;  /* 0x00000034525e7981 */ /* 0x0010a8000c1e1100 */
[----:B-1----:R1:W2:Y:S01]  /*2290*/  LDG.E.U8 R93, desc[UR52][R78.64] ;  /* 0x000000344e5d7981 */ /* 0x0022a2000c1e1100 */
[-C--:B0-----:R-:W-:Y:S02]  /*22a0*/  IADD3 R82, P1, R85, R134.reuse, RZ ;  /* 0x0000008655527210 */ /* 0x081fe40007f3e0ff */
[----:B-1----:R-:W-:-:S02]  /*22b0*/  IADD3 R78, P0, R87, R134, RZ ;  /* 0x00000086574e7210 */ /* 0x002fc40007f1e0ff */
[-C--:B------:R-:W-:Y:S01]  /*22c0*/  LEA.HI.X.SX32 R83, R85, R135.reuse, 0x1, P1 ;  /* 0x0000008755537211 */ /* 0x080fe200008f0eff */
[C---:B------:R-:W-:Y:S01]  /*22d0*/  IMAD R85, R122.reuse, 0x46, RZ ;  /* 0x000000467a557824 */ /* 0x040fe200078e02ff */
[----:B------:R-:W-:Y:S01]  /*22e0*/  LEA.HI.X.SX32 R79, R87, R135, 0x1, P0 ;  /* 0x00000087574f7211 */ /* 0x000fe200000f0eff */
[----:B------:R-:W-:Y:S02]  /*22f0*/  IMAD R87, R122, 0x47, RZ ;  /* 0x000000477a577824 */ /* 0x000fe400078e02ff */
[----:B------:R0:W2:Y:S02]  /*2300*/  LDG.E.U8 R91, desc[UR52][R82.64] ;  /* 0x00000034525b7981 */ /* 0x0000a4000c1e1100 */
[----:B0-----:R-:W-:-:S04]  /*2310*/  IADD3 R82, P0, R85, R134, RZ ;  /* 0x0000008655527210 */ /* 0x001fc80007f1e0ff */
[----:B------:R-:W-:Y:S01]  /*2320*/  LEA.HI.X.SX32 R83, R85, R135, 0x1, P0 ;  /* 0x0000008755537211 */ /* 0x000fe200000f0eff */
[----:B-----5:R0:W-:Y:S04]  /*2330*/  STL [R1+0x10], R92 ;  /* 0x0000105c01007387 */ /* 0x0201e80000100800 */
[----:B------:R1:W-:Y:S04]  /*2340*/  STL [R1+0xc], R90 ;  /* 0x00000c5a01007387 */ /* 0x0003e80000100800 */
[----:B0-----:R0:W5:Y:S04]  /*2350*/  LDG.E.U8 R92, desc[UR52][R80.64] ;  /* 0x00000034505c7981 */ /* 0x001168000c1e1100 */
[----:B-1----:R1:W5:Y:S01]  /*2360*/  LDG.E.U8 R90, desc[UR52][R78.64] ;  /* 0x000000344e5a7981 */ /* 0x002362000c1e1100 */
[----:B0-----:R-:W-:-:S04]  /*2370*/  IADD3 R80, P1, R89, R134, RZ ;  /* 0x0000008659507210 */ /* 0x001fc80007f3e0ff */
[-C--:B------:R-:W-:Y:S02]  /*2380*/  LEA.HI.X.SX32 R81, R89, R135.reuse, 0x1, P1 ;  /* 0x0000008759517211 */ /* 0x080fe400008f0eff */
[C---:B-1----:R-:W-:Y:S01]  /*2390*/  IADD3 R78, P1, R87.reuse, R134, RZ ;  /* 0x00000086574e7210 */ /* 0x042fe20007f3e0ff */
[----:B----4-:R0:W-:Y:S03]  /*23a0*/  STL [R1+0x8], R88 ;  /* 0x0000085801007387 */ /* 0x0101e60000100800 */
[----:B------:R-:W-:Y:S01]  /*23b0*/  LEA.HI.X.SX32 R79, R87, R135, 0x1, P1 ;  /* 0x00000087574f7211 */ /* 0x000fe200008f0eff */
[----:B---3--:R1:W-:Y:S04]  /*23c0*/  STL [R1+0x4], R86 ;  /* 0x0000045601007387 */ /* 0x0083e80000100800 */
[----:B------:R3:W-:Y:S04]  /*23d0*/  STL [R1], R84 ;  /* 0x0000005401007387 */ /* 0x0007e80000100800 */
[----:B0-----:R0:W4:Y:S04]  /*23e0*/  LDG.E.U8 R88, desc[UR52][R80.64] ;  /* 0x0000003450587981 */ /* 0x001128000c1e1100 */
[----:B-1----:R1:W4:Y:S04]  /*23f0*/  LDG.E.U8 R86, desc[UR52][R82.64] ;  /* 0x0000003452567981 */ /* 0x002328000c1e1100 */
[----:B---3--:R3:W4:Y:S01]  /*2400*/  LDG.E.U8 R84, desc[UR52][R78.64] ;  /* 0x000000344e547981 */ /* 0x008722000c1e1100 */
[----:B------:R-:W-:-:S02]  /*2410*/  IMAD R89, R122, 0x48, RZ ;  /* 0x000000487a597824 */ /* 0x000fc400078e02ff */
[C---:B------:R-:W-:Y:S02]  /*2420*/  IMAD R85, R122.reuse, 0x49, RZ ;  /* 0x000000497a557824 */ /* 0x040fe400078e02ff */
[C---:B------:R-:W-:Y:S01]  /*2430*/  IMAD R87, R122.reuse, 0x4a, RZ ;  /* 0x0000004a7a577824 */ /* 0x040fe200078e02ff */
[-C--:B0-----:R-:W-:Y:S02]  /*2440*/  IADD3 R80, P0, R89, R134.reuse, RZ ;  /* 0x0000008659507210 */ /* 0x081fe40007f1e0ff */
[-C--:B-1----:R-:W-:Y:S02]  /*2450*/  IADD3 R82, P1, R85, R134.reuse, RZ ;  /* 0x0000008655527210 */ /* 0x082fe40007f3e0ff */
[-C--:B------:R-:W-:Y:S01]  /*2460*/  LEA.HI.X.SX32 R81, R89, R135.reuse, 0x1, P0 ;  /* 0x0000008759517211 */ /* 0x080fe200000f0eff */
[C---:B------:R-:W-:Y:S01]  /*2470*/  IMAD R89, R122.reuse, 0x4b, RZ ;  /* 0x0000004b7a597824 */ /* 0x040fe200078e02ff */
[----:B------:R-:W-:Y:S01]  /*2480*/  LEA.HI.X.SX32 R83, R85, R135, 0x1, P1 ;  /* 0x0000008755537211 */ /* 0x000fe200008f0eff */
[----:B------:R-:W-:Y:S01]  /*2490*/  IMAD R85, R122, 0x4c, RZ ;  /* 0x0000004c7a557824 */ /* 0x000fe200078e02ff */
[----:B---3--:R-:W-:-:S04]  /*24a0*/  IADD3 R78, P0, R87, R134, RZ ;  /* 0x00000086574e7210 */ /* 0x008fc80007f1e0ff */
[----:B------:R-:W-:Y:S01]  /*24b0*/  LEA.HI.X.SX32 R79, R87, R135, 0x1, P0 ;  /* 0x00000087574f7211 */ /* 0x000fe200000f0eff */
[----:B------:R-:W-:Y:S01]  /*24c0*/  IMAD R87, R122, 0x4d, RZ ;  /* 0x0000004d7a577824 */ /* 0x000fe200078e02ff */
[----:B--2---:R0:W-:Y:S04]  /*24d0*/  STL [R1+0x50], R94 ;  /* 0x0000505e01007387 */ /* 0x0041e80000100800 */
[----:B------:R1:W-:Y:S04]  /*24e0*/  STL [R1+0x4c], R93 ;  /* 0x00004c5d01007387 */ /* 0x0003e80000100800 */
[----:B0-----:R0:W2:Y:S04]  /*24f0*/  LDG.E.U8 R94, desc[UR52][R80.64] ;  /* 0x00000034505e7981 */ /* 0x0010a8000c1e1100 */
[----:B-1----:R1:W3:Y:S01]  /*2500*/  LDG.E.U8 R93, desc[UR52][R82.64] ;  /* 0x00000034525d7981 */ /* 0x0022e2000c1e1100 */
[----:B0-----:R-:W-:-:S02]  /*2510*/  IADD3 R80, P1, R89, R134, RZ ;  /* 0x0000008659507210 */ /* 0x001fc40007f3e0ff */
[-C--:B-1----:R-:W-:Y:S02]  /*2520*/  IADD3 R82, P0, R85, R134.reuse, RZ ;  /* 0x0000008655527210 */ /* 0x082fe40007f1e0ff */
[-C--:B------:R-:W-:Y:S01]  /*2530*/  LEA.HI.X.SX32 R81, R89, R135.reuse, 0x1, P1 ;  /* 0x0000008759517211 */ /* 0x080fe200008f0eff */
[C---:B------:R-:W-:Y:S01]  /*2540*/  IMAD R89, R122.reuse, 0x4e, RZ ;  /* 0x0000004e7a597824 */ /* 0x040fe200078e02ff */
[----:B------:R-:W-:Y:S01]  /*2550*/  LEA.HI.X.SX32 R83, R85, R135, 0x1, P0 ;  /* 0x0000008755537211 */ /* 0x000fe200000f0eff */
[----:B------:R-:W-:Y:S01]  /*2560*/  IMAD R85, R122, 0x4f, RZ ;  /* 0x0000004f7a557824 */ /* 0x000fe200078e02ff */
[----:B-----5:R0:W-:Y:S04]  /*2570*/  STL [R1+0x48], R92 ;  /* 0x0000485c01007387 */ /* 0x0201e80000100800 */
[----:B------:R1:W-:Y:S04]  /*2580*/  STL [R1+0x44], R91 ;  /* 0x0000445b01007387 */ /* 0x0003e80000100800 */
[----:B0-----:R0:W5:Y:S04]  /*2590*/  LDG.E.U8 R92, desc[UR52][R78.64] ;  /* 0x000000344e5c7981 */ /* 0x001168000c1e1100 */
[----:B-1----:R1:W5:Y:S01]  /*25a0*/  LDG.E.U8 R91, desc[UR52][R80.64] ;  /* 0x00000034505b7981 */ /* 0x002362000c1e1100 */
[----:B0-----:R-:W-:-:S03]  /*25b0*/  IADD3 R78, P1, R87, R134, RZ ;  /* 0x00000086574e7210 */ /* 0x001fc60007f3e0ff */
[----:B------:R0:W-:Y:S01]  /*25c0*/  STL [R1+0x40], R90 ;  /* 0x0000405a01007387 */ /* 0x0001e20000100800 */
[----:B-1----:R-:W-:Y:S02]  /*25d0*/  IADD3 R80, P0, R89, R134, RZ ;  /* 0x0000008659507210 */ /* 0x002fe40007f1e0ff */
[-C--:B------:R-:W-:Y:S01]  /*25e0*/  LEA.HI.X.SX32 R79, R87, R135.reuse, 0x1, P1 ;  /* 0x00000087574f7211 */ /* 0x080fe200008f0eff */
[----:B0-----:R0:W5:Y:S01]  /*25f0*/  LDG.E.U8 R90, desc[UR52][R82.64] ;  /* 0x00000034525a7981 */ /* 0x001162000c1e1100 */
[----:B------:R-:W-:-:S03]  /*2600*/  LEA.HI.X.SX32 R81, R89, R135, 0x1, P0 ;  /* 0x0000008759517211 */ /* 0x000fc600000f0eff */
[----:B----4-:R1:W-:Y:S01]  /*2610*/  STL [R1+0x3c], R88 ;  /* 0x00003c5801007387 */ /* 0x0103e20000100800 */
[----:B0-----:R-:W-:-:S03]  /*2620*/  IADD3 R82, P1, R85, R134, RZ ;  /* 0x0000008655527210 */ /* 0x001fc60007f3e0ff */
[----:B------:R0:W-:Y:S01]  /*2630*/  STL [R1+0x38], R86 ;  /* 0x0000385601007387 */ /* 0x0001e20000100800 */
[----:B------:R-:W-:-:S03]  /*2640*/  LEA.HI.X.SX32 R83, R85, R135, 0x1, P1 ;  /* 0x0000008755537211 */ /* 0x000fc600008f0eff */
[----:B-1----:R1:W4:Y:S04]  /*2650*/  LDG.E.U8 R88, desc[UR52][R78.64] ;  /* 0x000000344e587981 */ /* 0x002328000c1e1100 */
[----:B------:R1:W-:Y:S04]  /*2660*/  STL [R1+0x34], R84 ;  /* 0x0000345401007387 */ /* 0x0003e80000100800 */
[----:B0-----:R0:W4:Y:S04]  /*2670*/  LDG.E.U8 R86, desc[UR52][R80.64] ;  /* 0x0000003450567981 */ /* 0x001128000c1e1100 */
[----:B-1----:R1:W4:Y:S01]  /*2680*/  LDG.E.U8 R84, desc[UR52][R82.64] ;  /* 0x0000003452547981 */ /* 0x002322000c1e1100 */
[----:B------:R-:W-:-:S02]  /*2690*/  IMAD R87, R122, 0xc0, RZ ;  /* 0x000000c07a577824 */ /* 0x000fc400078e02ff */
[C---:B------:R-:W-:Y:S02]  /*26a0*/  IMAD R89, R122.reuse, 0xc1, RZ ;  /* 0x000000c17a597824 */ /* 0x040fe400078e02ff */
[C---:B------:R-:W-:Y:S01]  /*26b0*/  IMAD R85, R122.reuse, 0xc2, RZ ;  /* 0x000000c27a557824 */ /* 0x040fe200078e02ff */
[-C--:B------:R-:W-:Y:S02]  /*26c0*/  IADD3 R78, P0, R87, R134.reuse, RZ ;  /* 0x00000086574e7210 */ /* 0x080fe40007f1e0ff */
[-C--:B0-----:R-:W-:Y:S02]  /*26d0*/  IADD3 R80, P1, R89, R134.reuse, RZ ;  /* 0x0000008659507210 */ /* 0x081fe40007f3e0ff */
[-C--:B------:R-:W-:Y:S01]  /*26e0*/  LEA.HI.X.SX32 R79, R87, R135.reuse, 0x1, P0 ;  /* 0x00000087574f7211 */ /* 0x080fe200000f0eff */
[C---:B------:R-:W-:Y:S01]  /*26f0*/  IMAD R87, R122.reuse, 0xc3, RZ ;  /* 0x000000c37a577824 */ /* 0x040fe200078e02ff */
[----:B-1----:R-:W-:Y:S02]  /*2700*/  IADD3 R82, P0, R85, R134, RZ ;  /* 0x0000008655527210 */ /* 0x002fe40007f1e0ff */
[-C--:B------:R-:W-:Y:S01]  /*2710*/  LEA.HI.X.SX32 R81, R89, R135.reuse, 0x1, P1 ;  /* 0x0000008759517211 */ /* 0x080fe200008f0eff */
[C---:B------:R-:W-:Y:S01]  /*2720*/  IMAD R89, R122.reuse, 0xc4, RZ ;  /* 0x000000c47a597824 */ /* 0x040fe200078e02ff */
[----:B------:R0:W4:Y:S01]  /*2730*/  LDG.E.U8 R249, desc[UR52][R78.64] ;  /* 0x000000344ef97981 */ /* 0x000122000c1e1100 */
[----:B------:R-:W-:Y:S01]  /*2740*/  LEA.HI.X.SX32 R83, R85, R135, 0x1, P0 ;  /* 0x0000008755537211 */ /* 0x000fe200000f0eff */
[----:B------:R-:W-:-:S02]  /*2750*/  IMAD R85, R122, 0xc5, RZ ;  /* 0x000000c57a557824 */ /* 0x000fc400078e02ff */
[----:B------:R1:W4:Y:S04]  /*2760*/  LDG.E.U8 R248, desc[UR52][R80.64] ;  /* 0x0000003450f87981 */ /* 0x000328000c1e1100 */
[----:B------:R2:W4:Y:S01]  /*2770*/  LDG.E.U8 R247, desc[UR52][R82.64] ;  /* 0x0000003452f77981 */ /* 0x000522000c1e1100 */
[-C--:B0-----:R-:W-:Y:S02]  /*2780*/  IADD3 R78, P1, R87, R134.reuse, RZ ;  /* 0x00000086574e7210 */ /* 0x081fe40007f3e0ff */
[-C--:B-1----:R-:W-:Y:S02]  /*2790*/  IADD3 R80, P0, R89, R134.reuse, RZ ;  /* 0x0000008659507210 */ /* 0x082fe40007f1e0ff */
[----:B------:R-:W-:Y:S01]  /*27a0*/  LEA.HI.X.SX32 R79, R87, R135, 0x1, P1 ;  /* 0x00000087574f7211 */ /* 0x000fe200008f0eff */
[----:B------:R-:W-:Y:S01]  /*27b0*/  IMAD R87, R122, 0xc6, RZ ;  /* 0x000000c67a577824 */ /* 0x000fe200078e02ff */
[----:B--2---:R-:W-:-:S02]  /*27c0*/  IADD3 R82, P1, R85, R134, RZ ;  /* 0x0000008655527210 */ /* 0x004fc40007f3e0ff */
[-C--:B------:R-:W-:Y:S01]  /*27d0*/  LEA.HI.X.SX32 R81, R89, R135.reuse, 0x1, P0 ;  /* 0x0000008759517211 */ /* 0x080fe200000f0eff */
[C---:B------:R-:W-:Y:S01]  /*27e0*/  IMAD R89, R122.reuse, 0xc7, RZ ;  /* 0x000000c77a597824 */ /* 0x040fe200078e02ff */
[----:B------:R0:W2:Y:S01]  /*27f0*/  LDG.E.U8 R246, desc[UR52][R78.64] ;  /* 0x000000344ef67981 */ /* 0x0000a2000c1e1100 */
[----:B------:R-:W-:Y:S01]  /*2800*/  LEA.HI.X.SX32 R83, R85, R135, 0x1, P1 ;  /* 0x0000008755537211 */ /* 0x000fe200008f0eff */
[----:B------:R-:W-:Y:S02]  /*2810*/  IMAD R85, R122, 0xc8, RZ ;  /* 0x000000c87a557824 */ /* 0x000fe400078e02ff */
[----:B------:R1:W2:Y:S04]  /*2820*/  LDG.E.U8 R245, desc[UR52][R80.64] ;  /* 0x0000003450f57981 */ /* 0x0002a8000c1e1100 */
[----:B------:R3:W2:Y:S01]  /*2830*/  LDG.E.U8 R244, desc[UR52][R82.64] ;  /* 0x0000003452f47981 */ /* 0x0006a2000c1e1100 */
[----:B0-----:R-:W-:-:S02]  /*2840*/  IADD3 R78, P0, R87, R134, RZ ;  /* 0x00000086574e7210 */ /* 0x001fc40007f1e0ff */
[-C--:B-1----:R-:W-:Y:S02]  /*2850*/  IADD3 R80, P1, R89, R134.reuse, RZ ;  /* 0x0000008659507210 */ /* 0x082fe40007f3e0ff */
[-C--:B------:R-:W-:Y:S01]  /*2860*/  LEA.HI.X.SX32 R79, R87, R135.reuse, 0x1, P0 ;  /* 0x00000087574f7211 */ /* 0x080fe200000f0eff */
[C---:B------:R-:W-:Y:S01]  /*2870*/  IMAD R87, R122.reuse, 0xc9, RZ ;  /* 0x000000c97a577824 */ /* 0x040fe200078e02ff */
[----:B------:R-:W-:Y:S02]  /*2880*/  IADD3 R210, P0, R85, R134, RZ ;  /* 0x0000008655d27210 */ /* 0x000fe40007f1e0ff */
[-C--:B------:R-:W-:Y:S01]  /*2890*/  LEA.HI.X.SX32 R81, R89, R135.reuse, 0x1, P1 ;  /* 0x0000008759517211 */ /* 0x080fe200008f0eff */
[C---:B------:R-:W-:Y:S01]  /*28a0*/  IMAD R89, R122.reuse, 0xca, RZ ;  /* 0x000000ca7a597824 */ /* 0x040fe200078e02ff */
[----:B------:R0:W2:Y:S01]  /*28b0*/  LDG.E.U8 R243, desc[UR52][R78.64] ;  /* 0x000000344ef37981 */ /* 0x0000a2000c1e1100 */
[----:B------:R-:W-:Y:S01]  /*28c0*/  LEA.HI.X.SX32 R211, R85, R135, 0x1, P0 ;  /* 0x0000008755d37211 */ /* 0x000fe200000f0eff */
[----:B------:R-:W-:-:S02]  /*28d0*/  IMAD R85, R122, 0xcb, RZ ;  /* 0x000000cb7a557824 */ /* 0x000fc400078e02ff */
[-C--:B------:R-:W-:Y:S01]  /*28e0*/  IADD3 R194, P0, R89, R134.reuse, RZ ;  /* 0x0000008659c27210 */ /* 0x080fe20007f1e0ff */
[----:B---3--:R-:W-:Y:S01]  /*28f0*/  IMAD R83, R122, 0xcc, RZ ;  /* 0x000000cc7a537824 */ /* 0x008fe200078e02ff */
[----:B------:R1:W3:Y:S01]  /*2900*/  LDG.E.U8 R242, desc[UR52][R80.64] ;  /* 0x0000003450f27981 */ /* 0x0002e2000c1e1100 */
[----:B0-----:R-:W-:-:S03]  /*2910*/  IADD3 R78, P1, R87, R134, RZ ;  /* 0x00000086574e7210 */ /* 0x001fc60007f3e0ff */
[----:B------:R-:W-:Y:S01]  /*2920*/  STL [R1+0x30], R94 ;  /* 0x0000305e01007387 */ /* 0x000fe20000100800 */
[-C--:B------:R-:W-:Y:S02]  /*2930*/  LEA.HI.X.SX32 R195, R89, R135.reuse, 0x1, P0 ;  /* 0x0000008759c37211 */ /* 0x080fe400000f0eff */
[-C--:B------:R-:W-:Y:S01]  /*2940*/  LEA.HI.X.SX32 R79, R87, R135.reuse, 0x1, P1 ;  /* 0x00000087574f7211 */ /* 0x080fe200008f0eff */
[C---:B------:R-:W-:Y:S01]  /*2950*/  IMAD R87, R122.reuse, 0xcd, RZ ;  /* 0x000000cd7a577824 */ /* 0x040fe200078e02ff */
[-C--:B------:R-:W-:Y:S01]  /*2960*/  IADD3 R192, P1, R85, R134.reuse, RZ ;  /* 0x0000008655c07210 */ /* 0x080fe20007f3e0ff */
[C---:B-1----:R-:W-:Y:S01]  /*2970*/  IMAD R81, R122.reuse, 0xce, RZ ;  /* 0x000000ce7a517824 */ /* 0x042fe200078e02ff */
[-C--:B------:R-:W-:Y:S01]  /*2980*/  IADD3 R190, P0, R83, R134.reuse, RZ ;  /* 0x0000008653be7210 */ /* 0x080fe20007f1e0ff */
[----:B------:R0:W3:Y:S01]  /*2990*/  LDG.E.U8 R209, desc[UR52][R78.64] ;  /* 0x000000344ed17981 */ /* 0x0000e2000c1e1100 */
[-C--:B------:R-:W-:Y:S01]  /*29a0*/  LEA.HI.X.SX32 R193, R85, R135.reuse, 0x1, P1 ;  /* 0x0000008755c17211 */ /* 0x080fe200008f0eff */
[C---:B------:R-:W-:Y:S01]  /*29b0*/  IMAD R89, R122.reuse, 0xcf, RZ ;  /* 0x000000cf7a597824 */ /* 0x040fe200078e02ff */
[----:B------:R-:W-:Y:S01]  /*29c0*/  LEA.HI.X.SX32 R191, R83, R135, 0x1, P0 ;  /* 0x0000008753bf7211 */ /* 0x000fe200000f0eff */
[----:B------:R-:W-:Y:S01]  /*29d0*/  IMAD R85, R122, 0x50, RZ ;  /* 0x000000507a557824 */ /* 0x000fe200078e02ff */
[-C--:B------:R-:W-:Y:S01]  /*29e0*/  IADD3 R82, P0, R81, R134.reuse, RZ ;  /* 0x0000008651527210 */ /* 0x080fe20007f1e0ff */
[----:B------:R1:W-:Y:S01]  /*29f0*/  STL [R1+0x2c], R93 ;  /* 0x00002c5d01007387 */ /* 0x0003e20000100800 */
[----:B0-----:R-:W-:-:S03]  /*2a00*/  IADD3 R78, P1, R87, R134, RZ ;  /* 0x00000086574e7210 */ /* 0x001fc60007f3e0ff */
[----:B------:R-:W3:Y:S01]  /*2a10*/  LDG.E.U8 R210, desc[UR52][R210.64] ;  /* 0x00000034d2d27981 */ /* 0x000ee2000c1e1100 */
[-C--:B------:R-:W-:Y:S02]  /*2a20*/  LEA.HI.X.SX32 R83, R81, R135.reuse, 0x1, P0 ;  /* 0x0000008751537211 */ /* 0x080fe400000f0eff */
[-C--:B------:R-:W-:Y:S01]  /*2a30*/  LEA.HI.X.SX32 R79, R87, R135.reuse, 0x1, P1 ;  /* 0x00000087574f7211 */ /* 0x080fe200008f0eff */
[C---:B------:R-:W-:Y:S01]  /*2a40*/  IMAD R87, R122.reuse, 0x51, RZ ;  /* 0x000000517a577824 */ /* 0x040fe200078e02ff */
[-C--:B------:R-:W-:Y:S01]  /*2a50*/  IADD3 R80, P1, R89, R134.reuse, RZ ;  /* 0x0000008659507210 */ /* 0x080fe20007f3e0ff */
[C---:B------:R-:W-:Y:S01]  /*2a60*/  IMAD R95, R122.reuse, 0xd5, RZ ;  /* 0x000000d57a5f7824 */ /* 0x040fe200078e02ff */
[-C--:B------:R-:W-:Y:S01]  /*2a70*/  IADD3 R240, P0, R85, R134.reuse, RZ ;  /* 0x0000008655f07210 */ /* 0x080fe20007f1e0ff */
[----:B------:R-:W3:Y:S01]  /*2a80*/  LDG.E.U8 R78, desc[UR52][R78.64] ;  /* 0x000000344e4e7981 */ /* 0x000ee2000c1e1100 */
[-C--:B------:R-:W-:Y:S01]  /*2a90*/  LEA.HI.X.SX32 R81, R89, R135.reuse, 0x1, P1 ;  /* 0x0000008759517211 */ /* 0x080fe200008f0eff */
[C---:B------:R-:W-:Y:S01]  /*2aa0*/  IMAD R89, R122.reuse, 0x52, RZ ;  /* 0x000000527a597824 */ /* 0x040fe200078e02ff */
[-C--:B------:R-:W-:Y:S01]  /*2ab0*/  IADD3 R238, P1, R87, R134.reuse, RZ ;  /* 0x0000008657ee7210 */ /* 0x080fe20007f3e0ff */
[C---:B------:R-:W-:Y:S01]  /*2ac0*/  IMAD R97, R122.reuse, 0xd9, RZ ;  /* 0x000000d97a617824 */ /* 0x040fe200078e02ff */
[-C--:B------:R-:W-:Y:S01]  /*2ad0*/  LEA.HI.X.SX32 R241, R85, R135.reuse, 0x1, P0 ;  /* 0x0000008755f17211 */ /* 0x080fe200000f0eff */
[C---:B------:R-:W-:Y:S01]  /*2ae0*/  IMAD R85, R122.reuse, 0x53, RZ ;  /* 0x000000537a557824 */ /* 0x040fe200078e02ff */
[----:B------:R-:W-:Y:S01]  /*2af0*/  LEA.HI.X.SX32 R239, R87, R135, 0x1, P1 ;  /* 0x0000008757ef7211 */ /* 0x000fe200008f0eff */
[----:B------:R-:W-:Y:S01]  /*2b00*/  IMAD R87, R122, 0x54, RZ ;  /* 0x000000547a577824 */ /* 0x000fe200078e02ff */
[-C--:B------:R-:W-:Y:S01]  /*2b10*/  IADD3 R236, P0, R89, R134.reuse, RZ ;  /* 0x0000008659ec7210 */ /* 0x080fe20007f1e0ff */
[----:B------:R0:W3:Y:S01]  /*2b20*/  LDG.E.U8 R79, desc[UR52][R82.64] ;  /* 0x00000034524f7981 */ /* 0x0000e2000c1e1100 */
[----:B------:R-:W-:-:S02]  /*2b30*/  IADD3 R234, P1, R85, R134, RZ ;  /* 0x0000008655ea7210 */ /* 0x000fc40007f3e0ff */
[-C--:B------:R-:W-:Y:S01]  /*2b40*/  LEA.HI.X.SX32 R237, R89, R135.reuse, 0x1, P0 ;  /* 0x0000008759ed7211 */ /* 0x080fe200000f0eff */
[----:B------:R0:W3:Y:S01]  /*2b50*/  LDG.E.U8 R80, desc[UR52][R80.64] ;  /* 0x0000003450507981 */ /* 0x0000e2000c1e1100 */
[-C--:B------:R-:W-:Y:S01]  /*2b60*/  IADD3 R232, P0, R87, R134.reuse, RZ ;  /* 0x0000008657e87210 */ /* 0x080fe20007f1e0ff */
[C---:B-1----:R-:W-:Y:S02]  /*2b70*/  IMAD R93, R122.reuse, 0xd4, RZ ;  /* 0x000000d47a5d7824 */ /* 0x042fe400078e02ff */
[C---:B------:R-:W-:Y:S01]  /*2b80*/  IMAD R129, R122.reuse, 0xef, RZ ;  /* 0x000000ef7a817824 */ /* 0x040fe200078e02ff */
[----:B------:R-:W3:Y:S01]  /*2b90*/  LDG.E.U8 R190, desc[UR52][R190.64] ;  /* 0x00000034bebe7981 */ /* 0x000ee2000c1e1100 */
[C---:B0-----:R-:W-:Y:S01]  /*2ba0*/  IMAD R83, R122.reuse, 0x55, RZ ;  /* 0x000000557a537824 */ /* 0x041fe200078e02ff */
[----:B------:R-:W-:Y:S01]  /*2bb0*/  LEA.HI.X.SX32 R235, R85, R135, 0x1, P1 ;  /* 0x0000008755eb7211 */ /* 0x000fe200008f0eff */
[C---:B------:R-:W-:Y:S01]  /*2bc0*/  IMAD R85, R122.reuse, 0x57, RZ ;  /* 0x000000577a557824 */ /* 0x040fe200078e02ff */
[----:B------:R-:W3:Y:S01]  /*2bd0*/  LDG.E.U8 R192, desc[UR52][R192.64] ;  /* 0x00000034c0c07981 */ /* 0x000ee2000c1e1100 */
[----:B------:R-:W-:Y:S01]  /*2be0*/  IMAD R81, R122, 0x56, RZ ;  /* 0x000000567a517824 */ /* 0x000fe200078e02ff */
[----:B------:R-:W-:-:S02]  /*2bf0*/  IADD3 R230, P1, R83, R134, RZ ;  /* 0x0000008653e67210 */ /* 0x000fc40007f3e0ff */
[-C--:B------:R-:W-:Y:S01]  /*2c00*/  LEA.HI.X.SX32 R233, R87, R135.reuse, 0x1, P0 ;  /* 0x0000008757e97211 */ /* 0x080fe200000f0eff */
[C---:B------:R-:W-:Y:S01]  /*2c10*/  IMAD R89, R122.reuse, 0xd2, RZ ;  /* 0x000000d27a597824 */ /* 0x040fe200078e02ff */
[-C--:B------:R-:W-:Y:S01]  /*2c20*/  IADD3 R228, P0, R81, R134.reuse, RZ ;  /* 0x0000008651e47210 */ /* 0x080fe20007f1e0ff */
[C---:B------:R-:W-:Y:S01]  /*2c30*/  IMAD R131, R122.reuse, 0x78, RZ ;  /* 0x000000787a837824 */ /* 0x040fe200078e02ff */
[-C--:B------:R-:W-:Y:S01]  /*2c40*/  LEA.HI.X.SX32 R231, R83, R135.reuse, 0x1, P1 ;  /* 0x0000008753e77211 */ /* 0x080fe200008f0eff */
[C---:B------:R-:W-:Y:S01]  /*2c50*/  IMAD R83, R122.reuse, 0x58, RZ ;  /* 0x000000587a537824 */ /* 0x040fe200078e02ff */
[-C--:B------:R-:W-:Y:S01]  /*2c60*/  IADD3 R226, P1, R85, R134.reuse, RZ ;  /* 0x0000008655e27210 */ /* 0x080fe20007f3e0ff */
[----:B------:R-:W3:Y:S01]  /*2c70*/  LDG.E.U8 R194, desc[UR52][R194.64] ;  /* 0x00000034c2c27981 */ /* 0x000ee2000c1e1100 */
[-C--:B------:R-:W-:Y:S01]  /*2c80*/  LEA.HI.X.SX32 R229, R81, R135.reuse, 0x1, P0 ;  /* 0x0000008751e57211 */ /* 0x080fe200000f0eff */
[C---:B------:R-:W-:Y:S01]  /*2c90*/  IMAD R81, R122.reuse, 0x59, RZ ;  /* 0x000000597a517824 */ /* 0x040fe200078e02ff */
        /* <DEDUP_REMOVED lines=9> */
[----:B------:R-:W3:Y:S01]  /*2d30*/  LDG.E.U8 R236, desc[UR52][R236.64] ;  /* 0x00000034ecec7981 */ /* 0x000ee2000c1e1100 */
[-C--:B------:R-:W-:Y:S01]  /*2d40*/  LEA.HI.X.SX32 R223, R81, R135.reuse, 0x1, P1 ;  /* 0x0000008751df7211 */ /* 0x080fe200008f0eff */
[C---:B------:R-:W-:Y:S01]  /*2d50*/  IMAD R81, R122.reuse, 0x5c, RZ ;  /* 0x0000005c7a517824 */ /* 0x040fe200078e02ff */
[----:B------:R-:W-:Y:S01]  /*2d60*/  LEA.HI.X.SX32 R221, R85, R135, 0x1, P0 ;  /* 0x0000008755dd7211 */ /* 0x000fe200000f0eff */
[----:B------:R-:W-:Y:S01]  /*2d70*/  IMAD R85, R122, 0x5d, RZ ;  /* 0x0000005d7a557824 */ /* 0x000fe200078e02ff */
[-C--:B------:R-:W-:Y:S01]  /*2d80*/  IADD3 R218, P1, R83, R134.reuse, RZ ;  /* 0x0000008653da7210 */ /* 0x080fe20007f3e0ff */
[----:B------:R-:W3:Y:S01]  /*2d90*/  LDG.E.U8 R234, desc[UR52][R234.64] ;  /* 0x00000034eaea7981 */ /* 0x000ee2000c1e1100 */
[----:B------:R-:W-:-:S02]  /*2da0*/  IADD3 R216, P0, R81, R134, RZ ;  /* 0x0000008651d87210 */ /* 0x000fc40007f1e0ff */
        /* <DEDUP_REMOVED lines=8> */
[C---:B------:R-:W-:Y:S01]  /*2e30*/  IADD3 R212, P0, R83.reuse, R134, RZ ;  /* 0x0000008653d47210 */ /* 0x040fe20007f1e0ff */
[----:B------:R-:W3:Y:S03]  /*2e40*/  LDG.E.U8 R230, desc[UR52][R230.64] ;  /* 0x00000034e6e67981 */ /* 0x000ee6000c1e1100 */
[----:B------:R-:W-:Y:S01]  /*2e50*/  LEA.HI.X.SX32 R213, R83, R135, 0x1, P0 ;  /* 0x0000008753d57211 */ /* 0x000fe200000f0eff */
[C---:B------:R-:W-:Y:S01]  /*2e60*/  IMAD R83, R122.reuse, 0xd1, RZ ;  /* 0x000000d17a537824 */ /* 0x040fe200078e02ff */
[----:B------:R-:W3:Y:S04]  /*2e70*/  LDG.E.U8 R214, desc[UR52][R214.64] ;  /* 0x00000034d6d67981 */ /* 0x000ee8000c1e1100 */
[----:B------:R-:W3:Y:S04]  /*2e80*/  LDG.E.U8 R228, desc[UR52][R228.64] ;  /* 0x00000034e4e47981 */ /* 0x000ee8000c1e1100 */
[----:B------:R-:W3:Y:S04]  /*2e90*/  LDG.E.U8 R226, desc[UR52][R226.64] ;  /* 0x00000034e2e27981 */ /* 0x000ee8000c1e1100 */
[----:B-----5:R-:W-:Y:S04]  /*2ea0*/  STL [R1+0x28], R92 ;  /* 0x0000285c01007387 */ /* 0x020fe80000100800 */
[----:B------:R0:W-:Y:S04]  /*2eb0*/  STL [R1+0x24], R91 ;  /* 0x0000245b01007387 */ /* 0x0001e80000100800 */
[----:B------:R-:W5:Y:S04]  /*2ec0*/  LDG.E.U8 R224, desc[UR52][R224.64] ;  /* 0x00000034e0e07981 */ /* 0x000f68000c1e1100 */
[----:B------:R-:W5:Y:S04]  /*2ed0*/  LDG.E.U8 R212, desc[UR52][R212.64] ;  /* 0x00000034d4d47981 */ /* 0x000f68000c1e1100 */
[----:B------:R-:W5:Y:S04]  /*2ee0*/  LDG.E.U8 R222, desc[UR52][R222.64] ;  /* 0x00000034dede7981 */ /* 0x000f68000c1e1100 */
[----:B------:R-:W5:Y:S04]  /*2ef0*/  LDG.E.U8 R220, desc[UR52][R220.64] ;  /* 0x00000034dcdc7981 */ /* 0x000f68000c1e1100 */
[----:B------:R-:W-:Y:S01]  /*2f00*/  STL [R1+0x20], R90 ;  /* 0x0000205a01007387 */ /* 0x000fe20000100800 */
[----:B0-----:R-:W-:-:S03]  /*2f10*/  IMAD R91, R122, 0xd3, RZ ;  /* 0x000000d37a5b7824 */ /* 0x001fc600078e02ff */
[----:B------:R-:W5:Y:S04]  /*2f20*/  LDG.E.U8 R218, desc[UR52][R218.64] ;  /* 0x00000034dada7981 */ /* 0x000f68000c1e1100 */
[----:B------:R-:W5:Y:S04]  /*2f30*/  LDG.E.U8 R216, desc[UR52][R216.64] ;  /* 0x00000034d8d87981 */ /* 0x000f68000c1e1100 */
[----:B----4-:R-:W-:Y:S01]  /*2f40*/  STL [R1+0x1c], R88 ;  /* 0x00001c5801007387 */ /* 0x010fe20000100800 */
[----:B------:R-:W-:Y:S02]  /*2f50*/  PRMT R111, R111, 0x3340, R139 ;  /* 0x000033406f6f7816 */ /* 0x000fe4000000008b */
[----:B------:R-:W-:Y:S01]  /*2f60*/  PRMT R107, R110, 0x3340, R107 ;  /* 0x000033406e6b7816 */ /* 0x000fe2000000006b */
[----:B------:R-:W4:Y:S04]  /*2f70*/  LDG.E.U8 R240, desc[UR52][R240.64] ;  /* 0x00000034f0f07981 */ /* 0x000f28000c1e1100 */
[----:B------:R0:W-:Y:S04]  /*2f80*/  STL [R1+0x18], R86 ;  /* 0x0000185601007387 */ /* 0x0001e80000100800 */
[----:B------:R1:W-:Y:S01]  /*2f90*/  STL [R1+0x14], R84 ;  /* 0x0000145401007387 */ /* 0x0003e20000100800 */
[----:B0-----:R-:W-:-:S03]  /*2fa0*/  IADD3 R86, P1, R81, R134, RZ ;  /* 0x0000008651567210 */ /* 0x001fc60007f3e0ff */
[----:B------:R-:W3:Y:S01]  /*2fb0*/  LDL.LU R239, [R1+0x18] ;  /* 0x0000180001ef7983 */ /* 0x000ee20000300800 */
[----:B-1----:R-:W-:-:S03]  /*2fc0*/  IADD3 R84, P0, R85, R134, RZ ;  /* 0x0000008655547210 */ /* 0x002fc60007f1e0ff */
[----:B------:R-:W3:Y:S01]  /*2fd0*/  LDL.LU R237, [R1+0x14] ;  /* 0x0000140001ed7983 */ /* 0x000ee20000300800 */
[-C--:B------:R-:W-:Y:S02]  /*2fe0*/  LEA.HI.X.SX32 R87, R81, R135.reuse, 0x1, P1 ;  /* 0x0000008751577211 */ /* 0x080fe400008f0eff */
[----:B------:R-:W-:Y:S01]  /*2ff0*/  LEA.HI.X.SX32 R85, R85, R135, 0x1, P0 ;  /* 0x0000008755557211 */ /* 0x000fe200000f0eff */
[----:B------:R-:W5:Y:S01]  /*3000*/  LDL.LU R235, [R1+0x20] ;  /* 0x0000200001eb7983 */ /* 0x000f620000300800 */
[----:B------:R-:W-:-:S03]  /*3010*/  IADD3 R82, P1, R83, R134, RZ ;  /* 0x0000008653527210 */ /* 0x000fc60007f3e0ff */
[----:B------:R0:W4:Y:S01]  /*3020*/  LDG.E.U8 R211, desc[UR52][R86.64] ;  /* 0x0000003456d37981 */ /* 0x000122000c1e1100 */
[----:B------:R-:W-:-:S03]  /*3030*/  LEA.HI.X.SX32 R83, R83, R135, 0x1, P1 ;  /* 0x0000008753537211 */ /* 0x000fc600008f0eff */
[----:B------:R1:W4:Y:S04]  /*3040*/  LDG.E.U8 R81, desc[UR52][R84.64] ;  /* 0x0000003454517981 */ /* 0x000328000c1e1100 */
[----:B------:R-:W4:Y:S01]  /*3050*/  LDG.E.U8 R82, desc[UR52][R82.64] ;  /* 0x0000003452527981 */ /* 0x000f22000c1e1100 */
[-C--:B0-----:R-:W-:Y:S01]  /*3060*/  IADD3 R86, P0, R89, R134.reuse, RZ ;  /* 0x0000008659567210 */ /* 0x081fe20007f1e0ff */
[C---:B------:R-:W-:Y:S02]  /*3070*/  IMAD R215, R122.reuse, 0xfe, RZ ;  /* 0x000000fe7ad77824 */ /* 0x040fe400078e02ff */
[----:B------:R-:W5:Y:S01]  /*3080*/  LDL.LU R233, [R1+0x1c] ;  /* 0x00001c0001e97983 */ /* 0x000f620000300800 */
[-C--:B-1----:R-:W-:Y:S02]  /*3090*/  IADD3 R84, P1, R91, R134.reuse, RZ ;  /* 0x000000865b547210 */ /* 0x082fe40007f3e0ff */
[-C--:B------:R-:W-:Y:S01]  /*30a0*/  LEA.HI.X.SX32 R87, R89, R135.reuse, 0x1, P0 ;  /* 0x0000008759577211 */ /* 0x080fe200000f0eff */
[----:B------:R-:W3:Y:S01]  /*30b0*/  LDL.LU R231, [R1+0x28] ;  /* 0x0000280001e77983 */ /* 0x000ee20000300800 */
[-C--:B------:R-:W-:Y:S01]  /*30c0*/  LEA.HI.X.SX32 R85, R91, R135.reuse, 0x1, P1 ;  /* 0x000000875b557211 */ /* 0x080fe200008f0eff */
[C---:B------:R-:W-:Y:S01]  /*30d0*/  IMAD R91, R122.reuse, 0xd6, RZ ;  /* 0x000000d67a5b7824 */ /* 0x040fe200078e02ff */
[CC--:B------:R-:W-:Y:S01]  /*30e0*/  IADD3 R88, P0, R93.reuse, R134.reuse, RZ ;  /* 0x000000865d587210 */ /* 0x0c0fe20007f1e0ff */
[----:B------:R0:W4:Y:S03]  /*30f0*/  LDG.E.U8 R83, desc[UR52][R86.64] ;  /* 0x0000003456537981 */ /* 0x000126000c1e1100 */
[----:B------:R-:W-:Y:S01]  /*3100*/  LEA.HI.X.SX32 R89, R93, R135, 0x1, P0 ;  /* 0x000000875d597211 */ /* 0x000fe200000f0eff */
[----:B------:R-:W-:Y:S01]  /*3110*/  IMAD R93, R122, 0xd7, RZ ;  /* 0x000000d77a5d7824 */ /* 0x000fe200078e02ff */
[-C--:B------:R-:W-:Y:S01]  /*3120*/  IADD3 R90, P0, R91, R134.reuse, RZ ;  /* 0x000000865b5a7210 */ /* 0x080fe20007f1e0ff */
[----:B------:R-:W4:Y:S01]  /*3130*/  LDG.E.U8 R84, desc[UR52][R84.64] ;  /* 0x0000003454547981 */ /* 0x000f22000c1e1100 */
[----:B0-----:R-:W-:-:S03]  /*3140*/  IADD3 R86, P1, R95, R134, RZ ;  /* 0x000000865f567210 */ /* 0x001fc60007f3e0ff */
[----:B------:R-:W3:Y:S01]  /*3150*/  LDL.LU R229, [R1+0x24] ;  /* 0x0000240001e57983 */ /* 0x000ee20000300800 */
[-C--:B------:R-:W-:Y:S02]  /*3160*/  LEA.HI.X.SX32 R91, R91, R135.reuse, 0x1, P0 ;  /* 0x000000875b5b7211 */ /* 0x080fe400000f0eff */
[----:B------:R-:W-:Y:S01]  /*3170*/  LEA.HI.X.SX32 R87, R95, R135, 0x1, P1 ;  /* 0x000000875f577211 */ /* 0x000fe200008f0eff */
[C---:B------:R-:W-:Y:S01]  /*3180*/  IMAD R95, R122.reuse, 0xd8, RZ ;  /* 0x000000d87a5f7824 */ /* 0x040fe200078e02ff */
[----:B------:R0:W4:Y:S04]  /*3190*/  LDG.E.U8 R85, desc[UR52][R88.64] ;  /* 0x0000003458557981 */ /* 0x000128000c1e1100 */
[----:B------:R-:W4:Y:S01]  /*31a0*/  LDG.E.U8 R86, desc[UR52][R86.64] ;  /* 0x0000003456567981 */ /* 0x000f22000c1e1100 */
[----:B------:R-:W-:Y:S01]  /*31b0*/  IADD3 R92, P0, R95, R134, RZ ;  /* 0x000000865f5c7210 */ /* 0x000fe20007f1e0ff */
[----:B------:R-:W-:-:S02]  /*31c0*/  IMAD R213, R122, 0xff, RZ ;  /* 0x000000ff7ad57824 */ /* 0x000fc400078e02ff */
[----:B------:R-:W5:Y:S01]  /*31d0*/  LDL.LU R227, [R1+0x30] ;  /* 0x0000300001e37983 */ /* 0x000f620000300800 */
[----:B0-----:R-:W-:-:S03]  /*31e0*/  IADD3 R88, P1, R93, R134, RZ ;  /* 0x000000865d587210 */ /* 0x001fc60007f3e0ff */
[----:B------:R-:W5:Y:S01]  /*31f0*/  LDL.LU R225, [R1+0x2c] ;  /* 0x00002c0001e17983 */ /* 0x000f620000300800 */
[----:B------:R-:W-:-:S03]  /*3200*/  LEA.HI.X.SX32 R89, R93, R135, 0x1, P1 ;  /* 0x000000875d597211 */ /* 0x000fc600008f0eff */
[----:B------:R0:W4:Y:S01]  /*3210*/  LDG.E.U8 R87, desc[UR52][R90.64] ;  /* 0x000000345a577981 */ /* 0x000122000c1e1100 */
[-C--:B------:R-:W-:Y:S02]  /*3220*/  LEA.HI.X.SX32 R93, R95, R135.reuse, 0x1, P0 ;  /* 0x000000875f5d7211 */ /* 0x080fe400000f0eff */
[-C--:B------:R-:W-:Y:S01]  /*3230*/  IADD3 R94, P0, R99, R134.reuse, RZ ;  /* 0x00000086635e7210 */ /* 0x080fe20007f1e0ff */
[----:B------:R-:W4:Y:S04]  /*3240*/  LDG.E.U8 R88, desc[UR52][R88.64] ;  /* 0x0000003458587981 */ /* 0x000f28000c1e1100 */
[----:B------:R-:W3:Y:S01]  /*3250*/  LDL.LU R223, [R1+0x38] ;  /* 0x0000380001df7983 */ /* 0x000ee20000300800 */
[----:B0-----:R-:W-:Y:S02]  /*3260*/  IADD3 R90, P1, R97, R134, RZ ;  /* 0x00000086615a7210 */ /* 0x001fe40007f3e0ff */
[-C--:B------:R-:W-:Y:S01]  /*3270*/  LEA.HI.X.SX32 R95, R99, R135.reuse, 0x1, P0 ;  /* 0x00000087635f7211 */ /* 0x080fe200000f0eff */
[----:B------:R-:W3:Y:S01]  /*3280*/  LDL.LU R221, [R1+0x34] ;  /* 0x0000340001dd7983 */ /* 0x000ee20000300800 */
[----:B------:R-:W-:Y:S01]  /*3290*/  LEA.HI.X.SX32 R91, R97, R135, 0x1, P1 ;  /* 0x00000087615b7211 */ /* 0x000fe200008f0eff */
[----:B------:R-:W-:-:S02]  /*32a0*/  IMAD R97, R122, 0xdc, RZ ;  /* 0x000000dc7a617824 */ /* 0x000fc400078e02ff */
[----:B------:R0:W4:Y:S01]  /*32b0*/  LDG.E.U8 R89, desc[UR52][R92.64] ;  /* 0x000000345c597981 */ /* 0x000122000c1e1100 */
[----:B------:R-:W-:Y:S02]  /*32c0*/  IMAD R99, R122, 0xdd, RZ ;  /* 0x000000dd7a637824 */ /* 0x000fe400078e02ff */
[-C--:B------:R-:W-:Y:S01]  /*32d0*/  IADD3 R96, P0, R97, R134.reuse, RZ ;  /* 0x0000008661607210 */ /* 0x080fe20007f1e0ff */
[----:B------:R-:W4:Y:S04]  /*32e0*/  LDG.E.U8 R90, desc[UR52][R90.64] ;  /* 0x000000345a5a7981 */ /* 0x000f28000c1e1100 */
[----:B------:R-:W4:Y:S01]  /*32f0*/  LDL.LU R219, [R1+0x40] ;  /* 0x0000400001db7983 */ /* 0x000f220000300800 */
[----:B0-----:R-:W-:Y:S02]  /*3300*/  IADD3 R92, P1, R101, R134, RZ ;  /* 0x00000086655c7210 */ /* 0x001fe40007f3e0ff */
[-C--:B------:R-:W-:Y:S01]  /*3310*/  LEA.HI.X.SX32 R97, R97, R135.reuse, 0x1, P0 ;  /* 0x0000008761617211 */ /* 0x080fe200000f0eff */
[----:B------:R-:W4:Y:S01]  /*3320*/  LDL.LU R217, [R1+0x3c] ;  /* 0x00003c0001d97983 */ /* 0x000f220000300800 */
[----:B------:R-:W-:-:S03]  /*3330*/  LEA.HI.X.SX32 R93, R101, R135, 0x1, P1 ;  /* 0x00000087655d7211 */ /* 0x000fc600008f0eff */
[----:B------:R0:W4:Y:S01]  /*3340*/  LDG.E.U8 R91, desc[UR52][R94.64] ;  /* 0x000000345e5b7981 */ /* 0x000122000c1e1100 */
[-C--:B------:R-:W-:Y:S01]  /*3350*/  IADD3 R98, P0, R117, R134.reuse, RZ ;  /* 0x0000008675627210 */ /* 0x080fe20007f1e0ff */
[----:B------:R-:W-:Y:S02]  /*3360*/  IMAD R101, R122, 0x60, RZ ;  /* 0x000000607a657824 */ /* 0x000fe400078e02ff */
[----:B------:R-:W4:Y:S01]  /*3370*/  LDG.E.U8 R92, desc[UR52][R92.64] ;  /* 0x000000345c5c7981 */ /* 0x000f22000c1e1100 */
[----:B0-----:R-:W-:-:S04]  /*3380*/  IADD3 R94, P1, R99, R134, RZ ;  /* 0x00000086635e7210 */ /* 0x001fc80007f3e0ff */
[-C--:B------:R-:W-:Y:S01]  /*3390*/  LEA.HI.X.SX32 R95, R99, R135.reuse, 0x1, P1 ;  /* 0x00000087635f7211 */ /* 0x080fe200008f0eff */
[----:B------:R0:W4:Y:S01]  /*33a0*/  LDG.E.U8 R93, desc[UR52][R96.64] ;  /* 0x00000034605d7981 */ /* 0x000122000c1e1100 */
[----:B------:R-:W-:Y:S01]  /*33b0*/  LEA.HI.X.SX32 R99, R117, R135, 0x1, P0 ;  /* 0x0000008775637211 */ /* 0x000fe200000f0eff */
[----:B------:R-:W-:Y:S01]  /*33c0*/  IMAD R117, R122, 0x61, RZ ;  /* 0x000000617a757824 */ /* 0x000fe200078e02ff */
[-C--:B------:R-:W-:Y:S01]  /*33d0*/  IADD3 R100, P0, R101, R134.reuse, RZ ;  /* 0x0000008665647210 */ /* 0x080fe20007f1e0ff */
[----:B------:R-:W4:Y:S01]  /*33e0*/  LDG.E.U8 R94, desc[UR52][R94.64] ;  /* 0x000000345e5e7981 */ /* 0x000f22000c1e1100 */
[----:B0-----:R-:W-:-:S04]  /*33f0*/  IADD3 R96, P1, R119, R134, RZ ;  /* 0x0000008677607210 */ /* 0x001fc80007f3e0ff */
[-C--:B------:R-:W-:Y:S01]  /*3400*/  LEA.HI.X.SX32 R97, R119, R135.reuse, 0x1, P1 ;  /* 0x0000008777617211 */ /* 0x080fe200008f0eff */
[----:B------:R-:W-:Y:S01]  /*3410*/  IMAD R119, R122, 0x62, RZ ;  /* 0x000000627a777824 */ /* 0x000fe200078e02ff */
[----:B------:R0:W4:Y:S01]  /*3420*/  LDG.E.U8 R95, desc[UR52][R98.64] ;  /* 0x00000034625f7981 */ /* 0x000122000c1e1100 */
[----:B------:R-:W-:-:S03]  /*3430*/  LEA.HI.X.SX32 R101, R101, R135, 0x1, P0 ;  /* 0x0000008765657211 */ /* 0x000fc600000f0eff */
[-C--:B------:R-:W-:Y:S01]  /*3440*/  IADD3 R116, P0, R119, R134.reuse, RZ ;  /* 0x0000008677747210 */ /* 0x080fe20007f1e0ff */
        /* <DEDUP_REMOVED lines=10> */
[----:B------:R0:W4:Y:S01]  /*34f0*/  LDG.E.U8 R99, desc[UR52][R116.64] ;  /* 0x0000003474637981 */ /* 0x000122000c1e1100 */
[-C--:B------:R-:W-:Y:S02]  /*3500*/  IADD3 R118, P1, R119, R134.reuse, RZ ;  /* 0x0000008677767210 */ /* 0x080fe40007f3e0ff */
[-C--:B------:R-:W-:Y:S01]  /*3510*/  LEA.HI.X.SX32 R121, R123, R135.reuse, 0x1, P0 ;  /* 0x000000877b797211 */ /* 0x080fe200000f0eff */
[----:B------:R-:W-:Y:S01]  /*3520*/  IMAD R123, R122, 0x67, RZ ;  /* 0x000000677a7b7824 */ /* 0x000fe200078e02ff */
[----:B------:R-:W-:Y:S01]  /*3530*/  LEA.HI.X.SX32 R119, R119, R135, 0x1, P1 ;  /* 0x0000008777777211 */ /* 0x000fe200008f0eff */
[----:B------:R-:W4:Y:S01]  /*3540*/  LDG.E.U8 R100, desc[UR52][R100.64] ;  /* 0x0000003464647981 */ /* 0x000f22000c1e1100 */
[----:B0-----:R-:W-:-:S03]  /*3550*/  IADD3 R116, P0, R125, R134, RZ ;  /* 0x000000867d747210 */ /* 0x001fc60007f1e0ff */
[----:B------:R0:W4:Y:S01]  /*3560*/  LDG.E.U8 R146, desc[UR52][R118.64] ;  /* 0x0000003476927981 */ /* 0x000122000c1e1100 */
[----:B------:R-:W-:Y:S01]  /*3570*/  LEA.HI.X.SX32 R117, R125, R135, 0x1, P0 ;  /* 0x000000877d757211 */ /* 0x000fe200000f0eff */
[----:B------:R-:W-:Y:S02]  /*3580*/  IMAD R125, R122, 0x69, RZ ;  /* 0x000000697a7d7824 */ /* 0x000fe400078e02ff */
[----:B------:R1:W4:Y:S04]  /*3590*/  LDG.E.U8 R101, desc[UR52][R120.64] ;  /* 0x0000003478657981 */ /* 0x000328000c1e1100 */
[----:B------:R2:W4:Y:S01]  /*35a0*/  LDG.E.U8 R148, desc[UR52][R116.64] ;  /* 0x0000003474947981 */ /* 0x000522000c1e1100 */
[-C--:B0-----:R-:W-:Y:S02]  /*35b0*/  IADD3 R118, P0, R127, R134.reuse, RZ ;  /* 0x000000867f767210 */ /* 0x081fe40007f1e0ff */
[----:B-1----:R-:W-:-:S02]  /*35c0*/  IADD3 R120, P1, R123, R134, RZ ;  /* 0x000000867b787210 */ /* 0x002fc40007f3e0ff */
[-C--:B------:R-:W-:Y:S01]  /*35d0*/  LEA.HI.X.SX32 R119, R127, R135.reuse, 0x1, P0 ;  /* 0x000000877f777211 */ /* 0x080fe200000f0eff */
[C---:B------:R-:W-:Y:S01]  /*35e0*/  IMAD R127, R122.reuse, 0x6b, RZ ;  /* 0x0000006b7a7f7824 */ /* 0x040fe200078e02ff */
[-C--:B------:R-:W-:Y:S01]  /*35f0*/  LEA.HI.X.SX32 R121, R123, R135.reuse, 0x1, P1 ;  /* 0x000000877b797211 */ /* 0x080fe200008f0eff */
[C---:B------:R-:W-:Y:S01]  /*3600*/  IMAD R123, R122.reuse, 0x6a, RZ ;  /* 0x0000006a7a7b7824 */ /* 0x040fe200078e02ff */
[C---:B--2---:R-:W-:Y:S01]  /*3610*/  IADD3 R116, P1, R125.reuse, R134, RZ ;  /* 0x000000867d747210 */ /* 0x044fe20007f3e0ff */
[----:B------:R0:W2:Y:S03]  /*3620*/  LDG.E.U8 R152, desc[UR52][R118.64] ;  /* 0x0000003476987981 */ /* 0x0000a6000c1e1100 */
[----:B------:R-:W-:Y:S01]  /*3630*/  LEA.HI.X.SX32 R117, R125, R135, 0x1, P1 ;  /* 0x000000877d757211 */ /* 0x000fe200008f0eff */
[----:B------:R1:W2:Y:S01]  /*3640*/  LDG.E.U8 R150, desc[UR52][R120.64] ;  /* 0x0000003478967981 */ /* 0x0002a2000c1e1100 */
[----:B------:R-:W-:-:S03]  /*3650*/  IMAD R125, R122, 0x6c, RZ ;  /* 0x0000006c7a7d7824 */ /* 0x000fc600078e02ff */
[----:B------:R1:W2:Y:S01]  /*3660*/  LDG.E.U8 R154, desc[UR52][R116.64] ;  /* 0x00000034749a7981 */ /* 0x0002a2000c1e1100 */
[-C--:B0-----:R-:W-:Y:S02]  /*3670*/  IADD3 R118, P1, R127, R134.reuse, RZ ;  /* 0x000000867f767210 */ /* 0x081fe40007f3e0ff */
[-C--:B-1----:R-:W-:Y:S02]  /*3680*/  IADD3 R120, P0, R123, R134.reuse, RZ ;  /* 0x000000867b787210 */ /* 0x082fe40007f1e0ff */
[-C--:B------:R-:W-:Y:S01]  /*3690*/  LEA.HI.X.SX32 R119, R127, R135.reuse, 0x1, P1 ;  /* 0x000000877f777211 */ /* 0x080fe200008f0eff */
[C---:B------:R-:W-:Y:S01]  /*36a0*/  IMAD R127, R122.reuse, 0x6e, RZ ;  /* 0x0000006e7a7f7824 */ /* 0x040fe200078e02ff */
[-C--:B------:R-:W-:Y:S01]  /*36b0*/  LEA.HI.X.SX32 R121, R123, R135.reuse, 0x1, P0 ;  /* 0x000000877b797211 */ /* 0x080fe200000f0eff */
[C---:B------:R-:W-:Y:S01]  /*36c0*/  IMAD R123, R122.reuse, 0x6d, RZ ;  /* 0x0000006d7a7b7824 */ /* 0x040fe200078e02ff */
[C---:B------:R-:W-:Y:S01]  /*36d0*/  IADD3 R116, P0, R125.reuse, R134, RZ ;  /* 0x000000867d747210 */ /* 0x040fe20007f1e0ff */
        /* <DEDUP_REMOVED lines=67> */
[-C--:B------:R-:W-:Y:S02]  /*3b10*/  LEA.HI.X.SX32 R119, R127, R135.reuse, 0x1, P1 ;  /* 0x000000877f777211 */ /* 0x080fe400008f0eff */
[-C--:B------:R-:W-:Y:S01]  /*3b20*/  LEA.HI.X.SX32 R121, R123, R135.reuse, 0x1, P0 ;  /* 0x000000877b797211 */ /* 0x080fe200000f0eff */
[C---:B------:R-:W-:Y:S01]  /*3b30*/  IMAD R123, R122.reuse, 0x70, RZ ;  /* 0x000000707a7b7824 */ /* 0x040fe200078e02ff */
[C---:B------:R-:W-:Y:S01]  /*3b40*/  IADD3 R116, P0, R125.reuse, R134, RZ ;  /* 0x000000867d747210 */ /* 0x040fe20007f1e0ff */
[----:B------:R0:W2:Y:S03]  /*3b50*/  LDG.E.U8 R181, desc[UR52][R118.64] ;  /* 0x0000003476b57981 */ /* 0x0000a6000c1e1100 */
[----:B------:R-:W-:Y:S01]  /*3b60*/  LEA.HI.X.SX32 R117, R125, R135, 0x1, P0 ;  /* 0x000000877d757211 */ /* 0x000fe200000f0eff */
[----:B------:R1:W2:Y:S01]  /*3b70*/  LDG.E.U8 R180, desc[UR52][R120.64] ;  /* 0x0000003478b47981 */ /* 0x0002a2000c1e1100 */
[----:B------:R-:W-:-:S02]  /*3b80*/  IMAD R125, R122, 0x71, RZ ;  /* 0x000000717a7d7824 */ /* 0x000fc400078e02ff */
[C---:B------:R-:W-:Y:S01]  /*3b90*/  IMAD R127, R122.reuse, 0x72, RZ ;  /* 0x000000727a7f7824 */ /* 0x040fe200078e02ff */
[----:B------:R5:W2:Y:S01]  /*3ba0*/  LDG.E.U8 R182, desc[UR52][R116.64] ;  /* 0x0000003474b67981 */ /* 0x000aa2000c1e1100 */
[-C--:B0-----:R-:W-:Y:S02]  /*3bb0*/  IADD3 R118, P0, R123, R134.reuse, RZ ;  /* 0x000000867b767210 */ /* 0x081fe40007f1e0ff */
[-C--:B-1----:R-:W-:Y:S02]  /*3bc0*/  IADD3 R120, P1, R129, R134.reuse, RZ ;  /* 0x0000008681787210 */ /* 0x082fe40007f3e0ff */
[-C--:B------:R-:W-:Y:S01]  /*3bd0*/  LEA.HI.X.SX32 R119, R123, R135.reuse, 0x1, P0 ;  /* 0x000000877b777211 */ /* 0x080fe200000f0eff */
[C---:B------:R-:W-:Y:S01]  /*3be0*/  IMAD R123, R122.reuse, 0x73, RZ ;  /* 0x000000737a7b7824 */ /* 0x040fe200078e02ff */
[-C--:B------:R-:W-:Y:S02]  /*3bf0*/  LEA.HI.X.SX32 R121, R129, R135.reuse, 0x1, P1 ;  /* 0x0000008781797211 */ /* 0x080fe400008f0eff */
[C---:B-----5:R-:W-:Y:S01]  /*3c00*/  IADD3 R116, P1, R125.reuse, R134, RZ ;  /* 0x000000867d747210 */ /* 0x060fe20007f3e0ff */
[----:B------:R0:W5:Y:S03]  /*3c10*/  LDG.E.U8 R184, desc[UR52][R118.64] ;  /* 0x0000003476b87981 */ /* 0x000166000c1e1100 */
[----:B------:R-:W-:Y:S01]  /*3c20*/  LEA.HI.X.SX32 R117, R125, R135, 0x1, P1 ;  /* 0x000000877d757211 */ /* 0x000fe200008f0eff */
[----:B------:R1:W2:Y:S01]  /*3c30*/  LDG.E.U8 R183, desc[UR52][R120.64] ;  /* 0x0000003478b77981 */ /* 0x0002a2000c1e1100 */
[----:B------:R-:W-:-:S03]  /*3c40*/  IMAD R125, R122, 0x74, RZ ;  /* 0x000000747a7d7824 */ /* 0x000fc600078e02ff */
[----:B------:R3:W5:Y:S01]  /*3c50*/  LDG.E.U8 R185, desc[UR52][R116.64] ;  /* 0x0000003474b97981 */ /* 0x000762000c1e1100 */
[-C--:B0-----:R-:W-:Y:S02]  /*3c60*/  IADD3 R118, P1, R123, R134.reuse, RZ ;  /* 0x000000867b767210 */ /* 0x081fe40007f3e0ff */
[-C--:B-1----:R-:W-:Y:S02]  /*3c70*/  IADD3 R120, P0, R127, R134.reuse, RZ ;  /* 0x000000867f787210 */ /* 0x082fe40007f1e0ff */
[-C--:B------:R-:W-:Y:S01]  /*3c80*/  LEA.HI.X.SX32 R119, R123, R135.reuse, 0x1, P1 ;  /* 0x000000877b777211 */ /* 0x080fe200008f0eff */
[C---:B------:R-:W-:Y:S01]  /*3c90*/  IMAD R123, R122.reuse, 0x76, RZ ;  /* 0x000000767a7b7824 */ /* 0x040fe200078e02ff */
[----:B------:R-:W-:Y:S01]  /*3ca0*/  LEA.HI.X.SX32 R121, R127, R135, 0x1, P0 ;  /* 0x000000877f797211 */ /* 0x000fe200000f0eff */
[C---:B------:R-:W-:Y:S01]  /*3cb0*/  IMAD R127, R122.reuse, 0x75, RZ ;  /* 0x000000757a7f7824 */ /* 0x040fe200078e02ff */
[----:B---3--:R-:W-:Y:S01]  /*3cc0*/  IADD3 R116, P0, R125, R134, RZ ;  /* 0x000000867d747210 */ /* 0x008fe20007f1e0ff */
[----:B------:R0:W3:Y:S01]  /*3cd0*/  LDG.E.U8 R187, desc[UR52][R118.64] ;  /* 0x0000003476bb7981 */ /* 0x0000e2000c1e1100 */
[----:B------:R-:W-:-:S02]  /*3ce0*/  IMAD R129, R122, 0x77, RZ ;  /* 0x000000777a817824 */ /* 0x000fc400078e02ff */
[----:B------:R-:W-:Y:S01]  /*3cf0*/  LEA.HI.X.SX32 R117, R125, R135, 0x1, P0 ;  /* 0x000000877d757211 */ /* 0x000fe200000f0eff */
[----:B------:R1:W3:Y:S01]  /*3d00*/  LDG.E.U8 R186, desc[UR52][R120.64] ;  /* 0x0000003478ba7981 */ /* 0x0002e2000c1e1100 */
[----:B------:R-:W-:-:S03]  /*3d10*/  IMAD R125, R122, 0x79, RZ ;  /* 0x000000797a7d7824 */ /* 0x000fc600078e02ff */
[----:B------:R1:W2:Y:S01]  /*3d20*/  LDG.E.U8 R188, desc[UR52][R116.64] ;  /* 0x0000003474bc7981 */ /* 0x0002a2000c1e1100 */
[-C--:B0-----:R-:W-:Y:S02]  /*3d30*/  IADD3 R118, P0, R123, R134.reuse, RZ ;  /* 0x000000867b767210 */ /* 0x081fe40007f1e0ff */
[-C--:B-1----:R-:W-:Y:S02]  /*3d40*/  IADD3 R120, P1, R127, R134.reuse, RZ ;  /* 0x000000867f787210 */ /* 0x082fe40007f3e0ff */
[-C--:B------:R-:W-:Y:S02]  /*3d50*/  LEA.HI.X.SX32 R119, R123, R135.reuse, 0x1, P0 ;  /* 0x000000877b777211 */ /* 0x080fe400000f0eff */
[----:B------:R-:W-:Y:S02]  /*3d60*/  LEA.HI.X.SX32 R121, R127, R135, 0x1, P1 ;  /* 0x000000877f797211 */ /* 0x000fe400008f0eff */
[----:B------:R-:W-:Y:S01]  /*3d70*/  IADD3 R116, P1, R129, R134, RZ ;  /* 0x0000008681747210 */ /* 0x000fe20007f3e0ff */
[----:B------:R0:W3:Y:S01]  /*3d80*/  LDG.E.U8 R191, desc[UR52][R118.64] ;  /* 0x0000003476bf7981 */ /* 0x0000e2000c1e1100 */
[----:B------:R-:W-:-:S02]  /*3d90*/  IMAD R127, R122, 0x7a, RZ ;  /* 0x0000007a7a7f7824 */ /* 0x000fc400078e02ff */
[----:B------:R-:W-:Y:S01]  /*3da0*/  LEA.HI.X.SX32 R117, R129, R135, 0x1, P1 ;  /* 0x0000008781757211 */ /* 0x000fe200008f0eff */
[----:B------:R1:W2:Y:S01]  /*3db0*/  LDG.E.U8 R189, desc[UR52][R120.64] ;  /* 0x0000003478bd7981 */ /* 0x0002a2000c1e1100 */
[----:B------:R-:W-:-:S03]  /*3dc0*/  IMAD R123, R122, 0x7b, RZ ;  /* 0x0000007b7a7b7824 */ /* 0x000fc600078e02ff */
[----:B------:R1:W3:Y:S01]  /*3dd0*/  LDG.E.U8 R193, desc[UR52][R116.64] ;  /* 0x0000003474c17981 */ /* 0x0002e2000c1e1100 */
[-C--:B0-----:R-:W-:Y:S02]  /*3de0*/  IADD3 R118, P1, R125, R134.reuse, RZ ;  /* 0x000000867d767210 */ /* 0x081fe40007f3e0ff */
[-C--:B-1----:R-:W-:Y:S02]  /*3df0*/  IADD3 R120, P0, R131, R134.reuse, RZ ;  /* 0x0000008683787210 */ /* 0x082fe40007f1e0ff */
[-C--:B------:R-:W-:Y:S01]  /*3e00*/  LEA.HI.X.SX32 R119, R125, R135.reuse, 0x1, P1 ;  /* 0x000000877d777211 */ /* 0x080fe200008f0eff */
[----:B------:R-:W-:Y:S01]  /*3e10*/  IMAD R125, R122, 0x7c, RZ ;  /* 0x0000007c7a7d7824 */ /* 0x000fe200078e02ff */
[-C--:B------:R-:W-:Y:S02]  /*3e20*/  LEA.HI.X.SX32 R121, R131, R135.reuse, 0x1, P0 ;  /* 0x0000008783797211 */ /* 0x080fe400000f0eff */
[CC--:B------:R-:W-:Y:S01]  /*3e30*/  IADD3 R116, P0, R127.reuse, R134.reuse, RZ ;  /* 0x000000867f747210 */ /* 0x0c0fe20007f1e0ff */
[----:B------:R0:W3:Y:S03]  /*3e40*/  LDG.E.U8 R196, desc[UR52][R118.64] ;  /* 0x0000003476c47981 */ /* 0x0000e6000c1e1100 */
[----:B------:R-:W-:Y:S01]  /*3e50*/  LEA.HI.X.SX32 R117, R127, R135, 0x1, P0 ;  /* 0x000000877f757211 */ /* 0x000fe200000f0eff */
[----:B------:R1:W3:Y:S04]  /*3e60*/  LDG.E.U8 R195, desc[UR52][R120.64] ;  /* 0x0000003478c37981 */ /* 0x0002e8000c1e1100 */
[----:B------:R1:W3:Y:S01]  /*3e70*/  LDG.E.U8 R197, desc[UR52][R116.64] ;  /* 0x0000003474c57981 */ /* 0x0002e2000c1e1100 */
[----:B0-----:R-:W-:-:S02]  /*3e80*/  IADD3 R118, P0, R125, R134, RZ ;  /* 0x000000867d767210 */ /* 0x001fc40007f1e0ff */
[-C--:B-1----:R-:W-:Y:S02]  /*3e90*/  IADD3 R120, P1, R123, R134.reuse, RZ ;  /* 0x000000867b787210 */ /* 0x082fe40007f3e0ff */
[-C--:B------:R-:W-:Y:S01]  /*3ea0*/  LEA.HI.X.SX32 R119, R125, R135.reuse, 0x1, P0 ;  /* 0x000000877d777211 */ /* 0x080fe200000f0eff */
[C---:B------:R-:W-:Y:S01]  /*3eb0*/  IMAD R125, R122.reuse, 0x7f, RZ ;  /* 0x0000007f7a7d7824 */ /* 0x040fe200078e02ff */
[-C--:B------:R-:W-:Y:S01]  /*3ec0*/  LEA.HI.X.SX32 R121, R123, R135.reuse, 0x1, P1 ;  /* 0x000000877b797211 */ /* 0x080fe200008f0eff */
[----:B------:R-:W-:Y:S01]  /*3ed0*/  IMAD R123, R122, 0x7e, RZ ;  /* 0x0000007e7a7b7824 */ /* 0x000fe200078e02ff */
[C---:B------:R-:W-:Y:S01]  /*3ee0*/  IADD3 R116, P1, R124.reuse, R134, RZ ;  /* 0x000000867c747210 */ /* 0x040fe20007f3e0ff */
[----:B------:R0:W3:Y:S03]  /*3ef0*/  LDG.E.U8 R199, desc[UR52][R118.64] ;  /* 0x0000003476c77981 */ /* 0x0000e6000c1e1100 */
[----:B------:R-:W-:Y:S01]  /*3f00*/  LEA.HI.X.SX32 R117, R124, R135, 0x1, P1 ;  /* 0x000000877c757211 */ /* 0x000fe200008f0eff */
[----:B------:R1:W3:Y:S01]  /*3f10*/  LDG.E.U8 R198, desc[UR52][R120.64] ;  /* 0x0000003478c67981 */ /* 0x0002e2000c1e1100 */
[----:B------:R-:W-:-:S03]  /*3f20*/  IMAD R124, R122, 0xf0, RZ ;  /* 0x000000f07a7c7824 */ /* 0x000fc600078e02ff */
[----:B------:R1:W3:Y:S01]  /*3f30*/  LDG.E.U8 R200, desc[UR52][R116.64] ;  /* 0x0000003474c87981 */ /* 0x0002e2000c1e1100 */
[-C--:B0-----:R-:W-:Y:S02]  /*3f40*/  IADD3 R118, P1, R125, R134.reuse, RZ ;  /* 0x000000867d767210 */ /* 0x081fe40007f3e0ff */
[-C--:B-1----:R-:W-:Y:S02]  /*3f50*/  IADD3 R120, P0, R123, R134.reuse, RZ ;  /* 0x000000867b787210 */ /* 0x082fe40007f1e0ff */
[-C--:B------:R-:W-:Y:S02]  /*3f60*/  LEA.HI.X.SX32 R119, R125, R135.reuse, 0x1, P1 ;  /* 0x000000877d777211 */ /* 0x080fe400008f0eff */
[-C--:B------:R-:W-:Y:S02]  /*3f70*/  LEA.HI.X.SX32 R121, R123, R135.reuse, 0x1, P0 ;  /* 0x000000877b797211 */ /* 0x080fe400000f0eff */
[C---:B------:R-:W-:Y:S01]  /*3f80*/  IADD3 R116, P0, R124.reuse, R134, RZ ;  /* 0x000000867c747210 */ /* 0x040fe20007f1e0ff */
[----:B------:R0:W3:Y:S03]  /*3f90*/  LDG.E.U8 R202, desc[UR52][R118.64] ;  /* 0x0000003476ca7981 */ /* 0x0000e6000c1e1100 */
[----:B------:R-:W-:Y:S01]  /*3fa0*/  LEA.HI.X.SX32 R117, R124, R135, 0x1, P0 ;  /* 0x000000877c757211 */ /* 0x000fe200000f0eff */
[----:B------:R1:W3:Y:S04]  /*3fb0*/  LDG.E.U8 R201, desc[UR52][R120.64] ;  /* 0x0000003478c97981 */ /* 0x0002e8000c1e1100 */
[----:B------:R4:W3:Y:S01]  /*3fc0*/  LDG.E.U8 R203, desc[UR52][R116.64] ;  /* 0x0000003474cb7981 */ /* 0x0008e2000c1e1100 */
[----:B0-----:R-:W-:-:S02]  /*3fd0*/  IMAD R119, R122, 0xf2, RZ ;  /* 0x000000f27a777824 */ /* 0x001fc400078e02ff */
[----:B-1----:R-:W-:-:S03]  /*3fe0*/  IMAD R120, R122, 0xf1, RZ ;  /* 0x000000f17a787824 */ /* 0x002fc600078e02ff */
[CC--:B------:R-:W-:Y:S02]  /*3ff0*/  IADD3 R118, P1, R119.reuse, R134.reuse, RZ ;  /* 0x0000008677767210 */ /* 0x0c0fe40007f3e0ff */
[----:B----4-:R-:W-:Y:S02]  /*4000*/  IADD3 R116, P0, R120, R134, RZ ;  /* 0x0000008678747210 */ /* 0x010fe40007f1e0ff */
[-C--:B------:R-:W-:Y:S01]  /*4010*/  LEA.HI.X.SX32 R119, R119, R135.reuse, 0x1, P1 ;  /* 0x0000008777777211 */ /* 0x080fe200008f0eff */
[----:B------:R-:W-:Y:S01]  /*4020*/  IMAD R121, R122, 0xf3, RZ ;  /* 0x000000f37a797824 */ /* 0x000fe200078e02ff */
[----:B------:R-:W-:-:S03]  /*4030*/  LEA.HI.X.SX32 R117, R120, R135, 0x1, P0 ;  /* 0x0000008778757211 */ /* 0x000fc600000f0eff */
[----:B------:R0:W4:Y:S01]  /*4040*/  LDG.E.U8 R205, desc[UR52][R118.64] ;  /* 0x0000003476cd7981 */ /* 0x000122000c1e1100 */
[----:B------:R-:W-:-:S03]  /*4050*/  IADD3 R120, P0, R121, R134, RZ ;  /* 0x0000008679787210 */ /* 0x000fc60007f1e0ff */
[----:B------:R1:W4:Y:S01]  /*4060*/  LDG.E.U8 R204, desc[UR52][R116.64] ;  /* 0x0000003474cc7981 */ /* 0x000322000c1e1100 */
[----:B------:R-:W-:Y:S01]  /*4070*/  LEA.HI.X.SX32 R121, R121, R135, 0x1, P0 ;  /* 0x0000008779797211 */ /* 0x000fe200000f0eff */
[----:B0-----:R-:W-:-:S04]  /*4080*/  IMAD R119, R122, 0xf5, RZ ;  /* 0x000000f57a777824 */ /* 0x001fc800078e02ff */
[----:B------:R-:W4:Y:S01]  /*4090*/  LDG.E.U8 R206, desc[UR52][R120.64] ;  /* 0x0000003478ce7981 */ /* 0x000f22000c1e1100 */
[----:B-1----:R-:W-:Y:S01]  /*40a0*/  IMAD R117, R122, 0xf4, RZ ;  /* 0x000000f47a757824 */ /* 0x002fe200078e02ff */
[----:B------:R-:W-:-:S04]  /*40b0*/  IADD3 R118, P1, R119, R134, RZ ;  /* 0x0000008677767210 */ /* 0x000fc80007f3e0ff */
[----:B------:R-:W-:Y:S02]  /*40c0*/  IADD3 R116, P0, R117, R134, RZ ;  /* 0x0000008675747210 */ /* 0x000fe40007f1e0ff */
[-C--:B------:R-:W-:Y:S02]  /*40d0*/  LEA.HI.X.SX32 R119, R119, R135.reuse, 0x1, P1 ;  /* 0x0000008777777211 */ /* 0x080fe400008f0eff */
[----:B------:R-:W-:-:S03]  /*40e0*/  LEA.HI.X.SX32 R117, R117, R135, 0x1, P0 ;  /* 0x0000008775757211 */ /* 0x000fc600000f0eff */
[----:B------:R0:W4:Y:S04]  /*40f0*/  LDG.E.U8 R208, desc[UR52][R118.64] ;  /* 0x0000003476d07981 */ /* 0x000128000c1e1100 */
[----:B------:R1:W4:Y:S01]  /*4100*/  LDG.E.U8 R207, desc[UR52][R116.64] ;  /* 0x0000003474cf7981 */ /* 0x000322000c1e1100 */
[C---:B------:R-:W-:Y:S02]  /*4110*/  IMAD R129, R122.reuse, 0xf9, RZ ;  /* 0x000000f97a817824 */ /* 0x040fe400078e02ff */
[C---:B0-----:R-:W-:Y:S02]  /*4120*/  IMAD R119, R122.reuse, 0xf6, RZ ;  /* 0x000000f67a777824 */ /* 0x041fe400078e02ff */
[C---:B-1----:R-:W-:Y:S02]  /*4130*/  IMAD R117, R122.reuse, 0xf7, RZ ;  /* 0x000000f77a757824 */ /* 0x042fe400078e02ff */
[C---:B------:R-:W-:Y:S01]  /*4140*/  IMAD R116, R122.reuse, 0xf8, RZ ;  /* 0x000000f87a747824 */ /* 0x040fe200078e02ff */
[-C--:B------:R-:W-:Y:S01]  /*4150*/  IADD3 R132, P0, R119, R134.reuse, RZ ;  /* 0x0000008677847210 */ /* 0x080fe20007f1e0ff */
[C---:B------:R-:W-:Y:S01]  /*4160*/  IMAD R121, R122.reuse, 0xfa, RZ ;  /* 0x000000fa7a797824 */ /* 0x040fe200078e02ff */
[-C--:B------:R-:W-:Y:S01]  /*4170*/  IADD3 R130, P1, R117, R134.reuse, RZ ;  /* 0x0000008675827210 */ /* 0x080fe20007f3e0ff */
[----:B------:R-:W-:Y:S01]  /*4180*/  IMAD R127, R122, 0xfb, RZ ;  /* 0x000000fb7a7f7824 */ /* 0x000fe200078e02ff */
[----:B------:R-:W-:Y:S01]  /*4190*/  IADD3 R118, P2, R116, R134, RZ ;  /* 0x0000008674767210 */ /* 0x000fe20007f5e0ff */
[C---:B------:R-:W-:Y:S01]  /*41a0*/  IMAD R123, R122.reuse, 0xfc, RZ ;  /* 0x000000fc7a7b7824 */ /* 0x040fe200078e02ff */
[-C--:B------:R-:W-:Y:S01]  /*41b0*/  LEA.HI.X.SX32 R133, R119, R135.reuse, 0x1, P0 ;  /* 0x0000008777857211 */ /* 0x080fe200000f0eff */
[----:B------:R-:W-:Y:S01]  /*41c0*/  IMAD R125, R122, 0xfd, RZ ;  /* 0x000000fd7a7d7824 */ /* 0x000fe200078e02ff */
[----:B------:R-:W-:-:S02]  /*41d0*/  LEA.HI.X.SX32 R131, R117, R135, 0x1, P1 ;  /* 0x0000008775837211 */ /* 0x000fc400008f0eff */
[----:B------:R-:W-:Y:S01]  /*41e0*/  LEA.HI.X.SX32 R119, R116, R135, 0x1, P2 ;  /* 0x0000008774777211 */ /* 0x000fe200010f0eff */
[----:B------:R-:W4:Y:S01]  /*41f0*/  LDG.E.U8 R132, desc[UR52][R132.64] ;  /* 0x0000003484847981 */ /* 0x000f22000c1e1100 */
[-C--:B------:R-:W-:Y:S02]  /*4200*/  IADD3 R128, P0, R129, R134.reuse, RZ ;  /* 0x0000008681807210 */ /* 0x080fe40007f1e0ff */
[-C--:B------:R-:W-:Y:S01]  /*4210*/  IADD3 R120, P1, R121, R134.reuse, RZ ;  /* 0x0000008679787210 */ /* 0x080fe20007f3e0ff */
[----:B------:R-:W4:Y:S01]  /*4220*/  LDG.E.U8 R130, desc[UR52][R130.64] ;  /* 0x0000003482827981 */ /* 0x000f22000c1e1100 */
[-C--:B------:R-:W-:Y:S02]  /*4230*/  IADD3 R116, P5, R215, R134.reuse, RZ ;  /* 0x00000086d7747210 */ /* 0x080fe40007fbe0ff */
[-C--:B------:R-:W-:Y:S01]  /*4240*/  IADD3 R126, P2, R127, R134.reuse, RZ ;  /* 0x000000867f7e7210 */ /* 0x080fe20007f5e0ff */
[----:B------:R-:W4:Y:S01]  /*4250*/  LDG.E.U8 R118, desc[UR52][R118.64] ;  /* 0x0000003476767981 */ /* 0x000f22000c1e1100 */
[----:B------:R-:W-:-:S02]  /*4260*/  IADD3 R122, P3, R123, R134, RZ ;  /* 0x000000867b7a7210 */ /* 0x000fc40007f7e0ff */
[-C--:B------:R-:W-:Y:S02]  /*4270*/  IADD3 R124, P4, R125, R134.reuse, RZ ;  /* 0x000000867d7c7210 */ /* 0x080fe40007f9e0ff */
[-C--:B------:R-:W-:Y:S02]  /*4280*/  LEA.HI.X.SX32 R129, R129, R135.reuse, 0x1, P0 ;  /* 0x0000008781817211 */ /* 0x080fe400000f0eff */
[-C--:B------:R-:W-:Y:S02]  /*4290*/  LEA.HI.X.SX32 R121, R121, R135.reuse, 0x1, P1 ;  /* 0x0000008779797211 */ /* 0x080fe400008f0eff */
[-C--:B------:R-:W-:Y:S01]  /*42a0*/  LEA.HI.X.SX32 R117, R215, R135.reuse, 0x1, P5 ;  /* 0x00000087d7757211 */ /* 0x080fe200028f0eff */
[----:B------:R-:W4:Y:S01]  /*42b0*/  LDG.E.U8 R128, desc[UR52][R128.64] ;  /* 0x0000003480807981 */ /* 0x000f22000c1e1100 */
[----:B------:R-:W-:Y:S02]  /*42c0*/  IADD3 R134, P6, R213, R134, RZ ;  /* 0x00000086d5867210 */ /* 0x000fe40007fde0ff */
[-C--:B------:R-:W-:Y:S01]  /*42d0*/  LEA.HI.X.SX32 R127, R127, R135.reuse, 0x1, P2 ;  /* 0x000000877f7f7211 */ /* 0x080fe200010f0eff */
[----:B------:R-:W5:Y:S01]  /*42e0*/  LDL.LU R215, [R1+0x48] ;  /* 0x0000480001d77983 */ /* 0x000f620000300800 */
[----:B------:R-:W-:-:S02]  /*42f0*/  LEA.HI.X.SX32 R123, R123, R135, 0x1, P3 ;  /* 0x000000877b7b7211 */ /* 0x000fc400018f0eff */
[-C--:B------:R-:W-:Y:S01]  /*4300*/  LEA.HI.X.SX32 R125, R125, R135.reuse, 0x1, P4 ;  /* 0x000000877d7d7211 */ /* 0x080fe200020f0eff */
[----:B------:R-:W5:Y:S01]  /*4310*/  LDL.LU R133, [R1+0x44] ;  /* 0x0000440001857983 */ /* 0x000f620000300800 */
[----:B------:R-:W-:-:S03]  /*4320*/  LEA.HI.X.SX32 R135, R213, R135, 0x1, P6 ;  /* 0x00000087d5877211 */ /* 0x000fc600030f0eff */
[----:B------:R-:W2:Y:S04]  /*4330*/  LDL.LU R131, [R1+0x50] ;  /* 0x0000500001837983 */ /* 0x000ea80000300800 */
[----:B------:R-:W2:Y:S04]  /*4340*/  LDL.LU R119, [R1+0x4c] ;  /* 0x00004c0001777983 */ /* 0x000ea80000300800 */
[----:B------:R-:W3:Y:S04]  /*4350*/  LDL.LU R129, [R1] ;  /* 0x0000000001817983 */ /* 0x000ee80000300800 */
[----:B------:R-:W4:Y:S04]  /*4360*/  LDG.E.U8 R120, desc[UR52][R120.64] ;  /* 0x0000003478787981 */ /* 0x000f28000c1e1100 */
[----:B------:R-:W4:Y:S04]  /*4370*/  LDG.E.U8 R126, desc[UR52][R126.64] ;  /* 0x000000347e7e7981 */ /* 0x000f28000c1e1100 */
[----:B------:R-:W4:Y:S04]  /*4380*/  LDG.E.U8 R122, desc[UR52][R122.64] ;  /* 0x000000347a7a7981 */ /* 0x000f28000c1e1100 */
[----:B------:R-:W4:Y:S04]  /*4390*/  LDL.LU R121, [R1+0x8] ;  /* 0x0000080001797983 */ /* 0x000f280000300800 */
[----:B------:R-:W4:Y:S04]  /*43a0*/  LDL.LU R127, [R1+0x4] ;  /* 0x00000400017f7983 */ /* 0x000f280000300800 */
[----:B------:R-:W4:Y:S04]  /*43b0*/  LDL.LU R123, [R1+0x10] ;  /* 0x00001000017b7983 */ /* 0x000f280000300800 */
[----:B------:R-:W4:Y:S04]  /*43c0*/  LDG.E.U8 R124, desc[UR52][R124.64] ;  /* 0x000000347c7c7981 */ /* 0x000f28000c1e1100 */
[----:B------:R-:W4:Y:S01]  /*43d0*/  LDG.E.U8 R116, desc[UR52][R116.64] ;  /* 0x0000003474747981 */ /* 0x000f22000c1e1100 */
[----:B------:R-:W-:-:S03]  /*43e0*/  PRMT R112, R112, 0x3340, R143 ;  /* 0x0000334070707816 */ /* 0x000fc6000000008f */
[----:B------:R-:W4:Y:S04]  /*43f0*/  LDG.E.U8 R134, desc[UR52][R134.64] ;  /* 0x0000003486867981 */ /* 0x000f28000c1e1100 */
[----:B------:R-:W4:Y:S04]  /*4400*/  LDL.LU R125, [R1+0xc] ;  /* 0x00000c00017d7983 */ /* 0x000f280000300800 */
[----:B------:R-:W4:Y:S01]  /*4410*/  LDL.LU R117, [R1+0x58] ;  /* 0x0000580001757983 */ /* 0x000f220000300800 */
[----:B------:R-:W-:-:S03]  /*4420*/  PRMT R113, R113, 0x3340, R140 ;  /* 0x0000334071717816 */ /* 0x000fc6000000008c */
[----:B------:R-:W4:Y:S01]  /*4430*/  LDL.LU R135, [R1+0x54] ;  /* 0x0000540001877983 */ /* 0x000f220000300800 */
[----:B------:R-:W-:-:S03]  /*4440*/  PRMT R109, R114, 0x3340, R109 ;  /* 0x00003340726d7816 */ /* 0x000fc6000000006d */
[----:B------:R-:W4:Y:S01]  /*4450*/  LDL.LU R139, [R1+0x60] ;  /* 0x00006000018b7983 */ /* 0x000f220000300800 */
[----:B------:R-:W-:-:S03]  /*4460*/  PRMT R115, R115, 0x3340, R142 ;  /* 0x0000334073737816 */ /* 0x000fc6000000008e */
[----:B------:R-:W4:Y:S04]  /*4470*/  LDL.LU R110, [R1+0x5c] ;  /* 0x00005c00016e7983 */ /* 0x000f280000300800 */
[----:B------:R-:W4:Y:S04]  /*4480*/  LDL.LU R143, [R1+0x68] ;  /* 0x00006800018f7983 */ /* 0x000f280000300800 */
[----:B------:R-:W4:Y:S04]  /*4490*/  LDL.LU R140, [R1+0x64] ;  /* 0x00006400018c7983 */ /* 0x000f280000300800 */
[----:B------:R-:W4:Y:S04]  /*44a0*/  LDL.LU R114, [R1+0x70] ;  /* 0x0000700001727983 */ /* 0x000f280000300800 */
[----:B------:R-:W4:Y:S01]  /*44b0*/  LDL.LU R142, [R1+0x6c] ;  /* 0x00006c00018e7983 */ /* 0x000f220000300800 */
[----:B------:R-:W0:Y:S01]  /*44c0*/  S2R R241, SR_TID.X ;  /* 0x0000000000f17919 */ /* 0x000e220000002100 */
[----:B------:R-:W1:Y:S01]  /*44d0*/  S2UR UR6, SR_CgaCtaId ;  /* 0x00000000000679c3 */ /* 0x000e620000008800 */
[----:B------:R-:W-:-:S02]  /*44e0*/  PRMT R108, R68, 0x3340, R108 ;  /* 0x00003340446c7816 */ /* 0x000fc4000000006c */
[----:B------:R-:W-:Y:S02]  /*44f0*/  PRMT R103, R104, 0x3340, R103 ;  /* 0x0000334068677816 */ /* 0x000fe40000000067 */
[----:B------:R-:W-:Y:S02]  /*4500*/  PRMT R65, R65, 0x3340, R67 ;  /* 0x0000334041417816 */ /* 0x000fe40000000043 */
[----:B------:R-:W-:Y:S02]  /*4510*/  PRMT R67, R66, 0x3340, R71 ;  /* 0x0000334042437816 */ /* 0x000fe40000000047 */
[----:B------:R-:W-:Y:S02]  /*4520*/  PRMT R69, R69, 0x3340, R64 ;  /* 0x0000334045457816 */ /* 0x000fe40000000040 */
[----:B------:R-:W-:Y:S02]  /*4530*/  PRMT R136, R136, 0x3340, R144 ;  /* 0x0000334088887816 */ /* 0x000fe40000000090 */
[----:B------:R-:W-:-:S02]  /*4540*/  PRMT R102, R105, 0x3340, R102 ;  /* 0x0000334069667816 */ /* 0x000fc40000000066 */
[----:B------:R-:W-:Y:S01]  /*4550*/  PRMT R64, R103, 0x5410, R111 ;  /* 0x0000541067407816 */ /* 0x000fe2000000006f */
[----:B------:R-:W-:Y:S01]  /*4560*/  UMOV UR5, 0x400 ;  /* 0x0000040000057882 */ /* 0x000fe20000000000 */
[----:B------:R-:W-:Y:S02]  /*4570*/  PRMT R67, R67, 0x5410, R69 ;  /* 0x0000541043437816 */ /* 0x000fe40000000045 */
[----:B------:R-:W-:Y:S02]  /*4580*/  PRMT R69, R136, 0x5410, R102 ;  /* 0x0000541088457816 */ /* 0x000fe40000000066 */
[----:B------:R-:W-:Y:S02]  /*4590*/  PRMT R104, R6, 0x3340, R7 ;  /* 0x0000334006687816 */ /* 0x000fe40000000007 */
[----:B------:R-:W-:Y:S02]  /*45a0*/  PRMT R9, R8, 0x3340, R9 ;  /* 0x0000334008097816 */ /* 0x000fe40000000009 */
[----:B0-----:R-:W-:-:S02]  /*45b0*/  LOP3.LUT R213, R241, 0xff, RZ, 0xc0, !PT ;  /* 0x000000fff1d57812 */ /* 0x001fc400078ec0ff */
[----:B------:R-:W-:Y:S01]  /*45c0*/  LOP3.LUT R68, R241, 0x7, RZ, 0xc0, !PT ;  /* 0x00000007f1447812 */ /* 0x000fe200078ec0ff */
[----:B-1----:R-:W-:-:S04]  /*45d0*/  ULEA UR5, UR6, UR5, 0x18 ;  /* 0x0000000506057291 */ /* 0x002fc8000f8ec03f */
[----:B------:R-:W-:Y:S01]  /*45e0*/  IMAD R103, R213, 0x8, R68 ;  /* 0x00000008d5677824 */ /* 0x000fe200078e0244 */
[----:B------:R-:W-:Y:S02]  /*45f0*/  PRMT R137, R137, 0x3340, R145 ;  /* 0x0000334089897816 */ /* 0x000fe40000000091 */
[----:B------:R-:W-:Y:S01]  /*4600*/  PRMT R106, R106, 0x3340, R141 ;  /* 0x000033406a6a7816 */ /* 0x000fe2000000008d */
[----:B------:R-:W-:Y:S01]  /*4610*/  IMAD.SHL.U32 R102, R103, 0x10, RZ ;  /* 0x0000001067667824 */ /* 0x000fe200078e00ff */
[----:B------:R-:W-:Y:S02]  /*4620*/  PRMT R71, R138, 0x3340, R70 ;  /* 0x000033408a477816 */ /* 0x000fe40000000046 */
[----:B------:R-:W-:Y:S02]  /*4630*/  PRMT R149, R151, 0x3340, R149 ;  /* 0x0000334097957816 */ /* 0x000fe40000000095 */
[----:B------:R-:W-:Y:S02]  /*4640*/  PRMT R0, R147, 0x3340, R0 ;  /* 0x0000334093007816 */ /* 0x000fe40000000000 */
[----:B------:R-:W-:-:S02]  /*4650*/  PRMT R10, R10, 0x3340, R11 ;  /* 0x000033400a0a7816 */ /* 0x000fc4000000000b */
[----:B------:R-:W-:Y:S02]  /*4660*/  PRMT R13, R12, 0x3340, R13 ;  /* 0x000033400c0d7816 */ /* 0x000fe4000000000d */
[----:B------:R-:W-:Y:S02]  /*4670*/  PRMT R2, R2, 0x3340, R3 ;  /* 0x0000334002027816 */ /* 0x000fe40000000003 */
        /* <DEDUP_REMOVED lines=35> */
[----:B------:R-:W-:Y:S02]  /*48b0*/  LOP3.LUT R0, R102, 0x10, RZ, 0x3c, !PT ;  /* 0x0000001066007812 */ /* 0x000fe400078e3cff */
        /* <DEDUP_REMOVED lines=11> */
[----:B------:R-:W-:Y:S01]  /*4970*/  LOP3.LUT R2, R102, 0x20, RZ, 0x3c, !PT ;  /* 0x0000002066027812 */ /* 0x000fe200078e3cff */
[----:B------:R-:W-:Y:S01]  /*4980*/  STS.128 [R102+UR5], R64 ;  /* 0x0000004066007988 */ /* 0x000fe20008000c05 */
[----:B------:R-:W-:-:S03]  /*4990*/  PRMT R54, R54, 0x3340, R55 ;  /* 0x0000334036367816 */ /* 0x000fc60000000037 */
[----:B------:R-:W-:Y:S01]  /*49a0*/  STS.128 [R102+UR5+0x8000], R68 ;  /* 0x0080004466007988 */ /* 0x000fe20008000c05 */
[----:B------:R-:W-:Y:S02]  /*49b0*/  PRMT R57, R56, 0x3340, R57 ;  /* 0x0000334038397816 */ /* 0x000fe40000000039 */
[----:B------:R-:W-:Y:S01]  /*49c0*/  PRMT R21, R58, 0x3340, R59 ;  /* 0x000033403a157816 */ /* 0x000fe2000000003b */
[----:B------:R0:W-:Y:S01]  /*49d0*/  STS.128 [R0+UR5+0x8000], R8 ;  /* 0x0080000800007988 */ /* 0x0001e20008000c05 */
[----:B------:R-:W-:Y:S02]  /*49e0*/  PRMT R60, R60, 0x3340, R61 ;  /* 0x000033403c3c7816 */ /* 0x000fe4000000003d */
[----:B------:R-:W-:Y:S01]  /*49f0*/  PRMT R22, R62, 0x3340, R63 ;  /* 0x000033403e167816 */ /* 0x000fe2000000003f */
[----:B------:R1:W-:Y:S01]  /*4a00*/  STS.128 [R0+UR5], R4 ;  /* 0x0000000400007988 */ /* 0x0003e20008000c05 */
[----:B------:R-:W-:Y:S02]  /*4a10*/  PRMT R73, R72, 0x3340, R73 ;  /* 0x0000334048497816 */ /* 0x000fe40000000049 */
[----:B------:R-:W-:Y:S01]  /*4a20*/  PRMT R23, R74, 0x3340, R75 ;  /* 0x000033404a177816 */ /* 0x000fe2000000004b */
[----:B------:R1:W-:Y:S01]  /*4a30*/  STS.128 [R2+UR5], R12 ;  /* 0x0000000c02007988 */ /* 0x0003e20008000c05 */
[----:B------:R-:W-:-:S02]  /*4a40*/  PRMT R76, R76, 0x3340, R77 ;  /* 0x000033404c4c7816 */ /* 0x000fc4000000004d */
[----:B------:R-:W-:Y:S01]  /*4a50*/  PRMT R250, R251, 0x3340, R250 ;  /* 0x00003340fbfa7816 */ /* 0x000fe200000000fa */
[----:B------:R1:W-:Y:S01]  /*4a60*/  STS.128 [R2+UR5+0x8000], R16 ;  /* 0x0080001002007988 */ /* 0x0003e20008000c05 */
[----:B------:R-:W-:Y:S02]  /*4a70*/  PRMT R247, R247, 0x3340, R246 ;  /* 0x00003340f7f77816 */ /* 0x000fe400000000f6 */
[----:B0-----:R-:W-:Y:S02]  /*4a80*/  PRMT R11, R223, 0x3340, R221 ;  /* 0x00003340df0b7816 */ /* 0x001fe400000000dd */
[----:B------:R-:W-:Y:S02]  /*4a90*/  PRMT R10, R227, 0x3340, R225 ;  /* 0x00003340e30a7816 */ /* 0x000fe400000000e1 */
[----:B-1----:R-:W-:Y:S02]  /*4aa0*/  PRMT R0, R219, 0x3340, R217 ;  /* 0x00003340db007816 */ /* 0x002fe400000000d9 */
        /* <DEDUP_REMOVED lines=14> */
[----:B-----5:R-:W-:Y:S02]  /*4b90*/  PRMT R9, R215, 0x3340, R133 ;  /* 0x00003340d7097816 */ /* 0x020fe40000000085 */
[----:B------:R-:W-:Y:S02]  /*4ba0*/  LOP3.LUT R3, R102, 0x30, RZ, 0x3c, !PT ;  /* 0x0000003066037812 */ /* 0x000fe400078e3cff */
[----:B--2---:R-:W-:Y:S02]  /*4bb0*/  PRMT R8, R131, 0x3340, R119 ;  /* 0x0000334083087816 */ /* 0x004fe40000000077 */
[----:B---3--:R-:W-:Y:S02]  /*4bc0*/  PRMT R7, R129, 0x3340, R252 ;  /* 0x0000334081077816 */ /* 0x008fe400000000fc */
[----:B------:R-:W-:-:S02]  /*4bd0*/  PRMT R8, R8, 0x5410, R9 ;  /* 0x0000541008087816 */ /* 0x000fc40000000009 */
[----:B------:R-:W-:Y:S02]  /*4be0*/  PRMT R9, R0, 0x5410, R11 ;  /* 0x0000541000097816 */ /* 0x000fe4000000000b */
[----:B------:R-:W-:Y:S02]  /*4bf0*/  PRMT R7, R7, 0x5410, R250 ;  /* 0x0000541007077816 */ /* 0x000fe400000000fa */
[----:B------:R-:W-:Y:S02]  /*4c00*/  PRMT R10, R10, 0x5410, R13 ;  /* 0x000054100a0a7816 */ /* 0x000fe4000000000d */
[----:B------:R-:W-:Y:S02]  /*4c10*/  PRMT R11, R2, 0x5410, R15 ;  /* 0x00005410020b7816 */ /* 0x000fe4000000000f */
[----:B------:R-:W-:Y:S02]  /*4c20*/  PRMT R12, R12, 0x5410, R247 ;  /* 0x000054100c0c7816 */ /* 0x000fe400000000f7 */
[----:B------:R-:W-:-:S02]  /*4c30*/  PRMT R13, R244, 0x5410, R243 ;  /* 0x00005410f40d7816 */ /* 0x000fc400000000f3 */
[----:B----4-:R-:W-:Y:S02]  /*4c40*/  PRMT R29, R121, 0x3340, R127 ;  /* 0x00003340791d7816 */ /* 0x010fe4000000007f */
[----:B------:R-:W-:Y:S02]  /*4c50*/  PRMT R14, R14, 0x5410, R17 ;  /* 0x000054100e0e7816 */ /* 0x000fe40000000011 */
[----:B------:R-:W-:Y:S02]  /*4c60*/  PRMT R15, R78, 0x5410, R79 ;  /* 0x000054104e0f7816 */ /* 0x000fe4000000004f */
[----:B------:R-:W-:Y:S01]  /*4c70*/  LOP3.LUT R0, R102, 0x40, RZ, 0x3c, !PT ;  /* 0x0000004066007812 */ /* 0x000fe200078e3cff */
[----:B------:R0:W-:Y:S01]  /*4c80*/  STS.128 [R3+UR5], R20 ;  /* 0x0000001403007988 */ /* 0x0001e20008000c05 */
[----:B------:R-:W-:Y:S02]  /*4c90*/  PRMT R16, R240, 0x3340, R238 ;  /* 0x00003340f0107816 */ /* 0x000fe400000000ee */
[----:B------:R-:W-:-:S02]  /*4ca0*/  PRMT R19, R236, 0x3340, R234 ;  /* 0x00003340ec137816 */ /* 0x000fc400000000ea */
[----:B------:R-:W-:Y:S02]  /*4cb0*/  PRMT R230, R232, 0x3340, R230 ;  /* 0x00003340e8e67816 */ /* 0x000fe400000000e6 */
[----:B------:R-:W-:-:S04]  /*4cc0*/  PRMT R28, R123, 0x3340, R125 ;  /* 0x000033407b1c7816 */ /* 0x000fc8000000007d */
[----:B------:R-:W-:Y:S02]  /*4cd0*/  PRMT R6, R28, 0x5410, R29 ;  /* 0x000054101c067816 */ /* 0x000fe4000000001d */
[----:B------:R-:W-:Y:S02]  /*4ce0*/  PRMT R27, R117, 0x3340, R135 ;  /* 0x00003340751b7816 */ /* 0x000fe40000000087 */
[----:B------:R-:W-:-:S04]  /*4cf0*/  PRMT R26, R139, 0x3340, R110 ;  /* 0x000033408b1a7816 */ /* 0x000fc8000000006e */
[----:B------:R-:W-:Y:S02]  /*4d00*/  PRMT R5, R26, 0x5410, R27 ;  /* 0x000054101a057816 */ /* 0x000fe4000000001b */
[----:B------:R-:W-:Y:S02]  /*4d10*/  PRMT R25, R143, 0x3340, R140 ;  /* 0x000033408f197816 */ /* 0x000fe4000000008c */
[----:B------:R-:W-:-:S04]  /*4d20*/  PRMT R24, R114, 0x3340, R142 ;  /* 0x0000334072187816 */ /* 0x000fc8000000008e */
[----:B------:R-:W-:Y:S02]  /*4d30*/  PRMT R4, R24, 0x5410, R25 ;  /* 0x0000541018047816 */ /* 0x000fe40000000019 */
[----:B0-----:R-:W-:Y:S02]  /*4d40*/  PRMT R21, R228, 0x3340, R226 ;  /* 0x00003340e4157816 */ /* 0x001fe400000000e2 */
[----:B------:R-:W-:Y:S01]  /*4d50*/  PRMT R18, R224, 0x3340, R222 ;  /* 0x00003340e0127816 */ /* 0x000fe200000000de */
[----:B------:R-:W-:Y:S01]  /*4d60*/  STS.128 [R3+UR5+0x8000], R4 ;  /* 0x0080000403007988 */ /* 0x000fe20008000c05 */
[----:B------:R-:W-:Y:S02]  /*4d70*/  PRMT R23, R220, 0x3340, R218 ;  /* 0x00003340dc177816 */ /* 0x000fe400000000da */
[----:B------:R-:W-:Y:S02]  /*4d80*/  PRMT R214, R216, 0x3340, R214 ;  /* 0x00003340d8d67816 */ /* 0x000fe400000000d6 */
[----:B------:R-:W-:Y:S01]  /*4d90*/  PRMT R211, R212, 0x3340, R211 ;  /* 0x00003340d4d37816 */ /* 0x000fe200000000d3 */
[----:B------:R-:W-:Y:S01]  /*4da0*/  STS.128 [R0+UR5], R8 ;  /* 0x0000000800007988 */ /* 0x000fe20008000c05 */
[----:B------:R-:W-:-:S02]  /*4db0*/  PRMT R184, R184, 0x3340, R185 ;  /* 0x00003340b8b87816 */ /* 0x000fc400000000b9 */
[----:B------:R-:W-:Y:S01]  /*4dc0*/  PRMT R20, R81, 0x3340, R82 ;  /* 0x0000334051147816 */ /* 0x000fe20000000052 */
[----:B------:R0:W-:Y:S01]  /*4dd0*/  STS.128 [R0+UR5+0x8000], R12 ;  /* 0x0080000c00007988 */ /* 0x0001e20008000c05 */
        /* <DEDUP_REMOVED lines=9> */
[----:B0-----:R-:W-:Y:S02]  /*4e70*/  PRMT R0, R191, 0x3340, R193 ;  /* 0x00003340bf007816 */ /* 0x001fe400000000c1 */
[----:B------:R-:W-:-:S02]  /*4e80*/  PRMT R17, R230, 0x5410, R21 ;  /* 0x00005410e6117816 */ /* 0x000fc40000000015 */
[----:B------:R-:W-:Y:S02]  /*4e90*/  PRMT R18, R18, 0x5410, R23 ;  /* 0x0000541012127816 */ /* 0x000fe40000000017 */
[----:B------:R-:W-:Y:S02]  /*4ea0*/  PRMT R19, R214, 0x5410, R211 ;  /* 0x00005410d6137816 */ /* 0x000fe400000000d3 */
[----:B------:R-:W-:Y:S02]  /*4eb0*/  LOP3.LUT R2, R102, 0x50, RZ, 0x3c, !PT ;  /* 0x0000005066027812 */ /* 0x000fe400078e3cff */
        /* <DEDUP_REMOVED lines=20> */
[----:B------:R-:W-:Y:S01]  /*5000*/  PRMT R185, R185, 0x5410, R0 ;  /* 0x00005410b9b97816 */ /* 0x000fe20000000000 */
[----:B------:R0:W-:Y:S01]  /*5010*/  STS.128 [R2+UR5], R16 ;  /* 0x0000001002007988 */ /* 0x0001e20008000c05 */
        /* <DEDUP_REMOVED lines=9> */
[----:B0-----:R-:W-:Y:S02]  /*50b0*/  PRMT R18, R118, 0x3340, R128 ;  /* 0x0000334076127816 */ /* 0x001fe40000000080 */
[----:B------:R-:W-:Y:S01]  /*50c0*/  PRMT R3, R120, 0x3340, R126 ;  /* 0x0000334078037816 */ /* 0x000fe2000000007e */
[----:B------:R0:W-:Y:S03]  /*50d0*/  STS.128 [R2+UR5+0x8000], R20 ;  /* 0x0080001402007988 */ /* 0x0001e60008000c05 */
[----:B------:R-:W-:Y:S01]  /*50e0*/  PRMT R18, R18, 0x5410, R3 ;  /* 0x0000541012127816 */ /* 0x000fe20000000003 */
[----:B------:R-:W-:Y:S01]  /*50f0*/  STS.128 [R0+UR5], R8 ;  /* 0x0000000800007988 */ /* 0x000fe20008000c05 */
[----:B------:R-:W-:-:S03]  /*5100*/  IMAD.MOV.U32 R3, RZ, RZ, 0x3f800000 ;  /* 0x3f800000ff037424 */ /* 0x000fc600078e00ff */
[----:B------:R1:W-:Y:S01]  /*5110*/  STS.128 [R0+UR5+0x8000], R12 ;  /* 0x0080000c00007988 */ /* 0x0003e20008000c05 */
[----:B0-----:R-:W-:Y:S02]  /*5120*/  IMAD.MOV.U32 R2, RZ, RZ, 0x3f800000 ;  /* 0x3f800000ff027424 */ /* 0x001fe400078e00ff */
[----:B-1----:R-:W-:-:S05]  /*5130*/  IMAD.MOV.U32 R0, RZ, RZ, 0x3f800000 ;  /* 0x3f800000ff007424 */ /* 0x002fca00078e00ff */
[----:B------:R-:W-:Y:S04]  /*5140*/  STL [R1+0x238], R0 ;  /* 0x0002380001007387 */ /* 0x000fe80000100800 */
[----:B------:R0:W-:Y:S04]  /*5150*/  STL [R1+0x234], R3 ;  /* 0x0002340301007387 */ /* 0x0001e80000100800 */
[----:B------:R-:W-:Y:S04]  /*5160*/  STL [R1+0x22c], R2 ;  /* 0x00022c0201007387 */ /* 0x000fe80000100800 */
[----:B------:R-:W-:Y:S04]  /*5170*/  STL [R1], RZ ;  /* 0x000000ff01007387 */ /* 0x000fe80000100800 */
[----:B------:R1:W-:Y:S04]  /*5180*/  STL [R1+0x230], R0 ;  /* 0x0002300001007387 */ /* 0x0003e80000100800 */
[----:B------:R-:W-:Y:S04]  /*5190*/  STL [R1+0x4], RZ ;  /* 0x000004ff01007387 */ /* 0x000fe80000100800 */
        /* <DEDUP_REMOVED lines=89> */
[----:B------:R-:W-:Y:S01]  /*5730*/  STL [R1+0x16c], RZ ;  /* 0x00016cff01007387 */ /* 0x000fe20000100800 */
[----:B------:R-:W0:Y:S03]  /*5740*/  S2R R239, SR_CTAID.X ;  /* 0x0000000000ef7919 */ /* 0x000e260000002500 */
        /* <DEDUP_REMOVED lines=28> */
[----:B0-----:R-:W-:-:S03]  /*5910*/  IMAD.SHL.U32 R3, R239, 0x100, RZ ;  /* 0x00000100ef037824 */ /* 0x001fc600078e00ff */
[----:B------:R-:W-:Y:S04]  /*5920*/  STL [R1+0x1e0], RZ ;  /* 0x0001e0ff01007387 */ /* 0x000fe80000100800 */
[----:B------:R-:W-:Y:S04]  /*5930*/  STL [R1+0x1e4], RZ ;  /* 0x0001e4ff01007387 */ /* 0x000fe80000100800 */
[----:B------:R-:W-:Y:S04]  /*5940*/  STL [R1+0x1e8], RZ ;  /* 0x0001e8ff01007387 */ /* 0x000fe80000100800 */
[----:B------:R-:W-:Y:S01]  /*5950*/  STL [R1+0x1ec], RZ ;  /* 0x0001ecff01007387 */ /* 0x000fe20000100800 */
[----:B-1----:R-:W-:-:S03]  /*5960*/  VIADD R0, R3, 0x100 ;  /* 0x0000010003007836 */ /* 0x002fc60000000000 */
[----:B------:R-:W-:Y:S04]  /*5970*/  STL [R1+0x1f0], RZ ;  /* 0x0001f0ff01007387 */ /* 0x000fe80000100800 */
[----:B------:R-:W-:Y:S04]  /*5980*/  STL [R1+0x1f4], RZ ;  /* 0x0001f4ff01007387 */ /* 0x000fe80000100800 */
[----:B------:R-:W-:Y:S04]  /*5990*/  STL [R1+0x1f8], RZ ;  /* 0x0001f8ff01007387 */ /* 0x000fe80000100800 */
[----:B------:R-:W-:Y:S01]  /*59a0*/  STL [R1+0x1fc], RZ ;  /* 0x0001fcff01007387 */ /* 0x000fe20000100800 */
[----:B------:R-:W-:-:S02]  /*59b0*/  ISETP.GE.AND P0, PT, R0, 0x1, PT ;  /* 0x000000010000780c */ /* 0x000fc40003f06270 */
        /* <DEDUP_REMOVED lines=16> */
[----:B------:R-:W-:Y:S02]  /*5ac0*/  LOP3.LUT R102, R102, 0x70, RZ, 0x3c, !PT ;  /* 0x0000007066667812 */ /* 0x000fe400078e3cff */
[----:B------:R-:W-:-:S03]  /*5ad0*/  PRMT R19, R19, 0x5410, R116 ;  /* 0x0000541013137816 */ /* 0x000fc60000000074 */
[----:B------:R-:W-:Y:S01]  /*5ae0*/  STS.128 [R102+UR5], R184 ;  /* 0x000000b866007988 */ /* 0x000fe20008000c05 */
[----:B------:R-:W-:-:S03]  /*5af0*/  IMAD.MOV.U32 R6, RZ, RZ, -0x800000 ;  /* 0xff800000ff067424 */ /* 0x000fc600078e00ff */
[----:B------:R0:W-:Y:S01]  /*5b00*/  STS.128 [R102+UR5+0x8000], R16 ;  /* 0x0080001066007988 */ /* 0x0001e20008000c05 */
[----:B------:R-:W-:Y:S01]  /*5b10*/  IMAD.MOV.U32 R7, RZ, RZ, -0x800000 ;  /* 0xff800000ff077424 */ /* 0x000fe200078e00ff */
[----:B------:R-:W-:Y:S01]  /*5b20*/  CS2R R24, SRZ ;  /* 0x0000000000187805 */ /* 0x000fe2000001ff00 */
[----:B------:R-:W-:Y:S01]  /*5b30*/  IMAD.MOV.U32 R4, RZ, RZ, -0x800000 ;  /* 0xff800000ff047424 */ /* 0x000fe200078e00ff */
[----:B------:R-:W-:Y:S01]  /*5b40*/  CS2R R26, SRZ ;  /* 0x00000000001a7805 */ /* 0x000fe2000001ff00 */
[----:B------:R-:W-:Y:S01]  /*5b50*/  IMAD.MOV.U32 R5, RZ, RZ, -0x800000 ;  /* 0xff800000ff057424 */ /* 0x000fe200078e00ff */
[----:B------:R-:W-:Y:S02]  /*5b60*/  CS2R R28, SRZ ;  /* 0x00000000001c7805 */ /* 0x000fe4000001ff00 */
[----:B------:R-:W-:Y:S02]  /*5b70*/  CS2R R30, SRZ ;  /* 0x00000000001e7805 */ /* 0x000fe4000001ff00 */
[----:B------:R-:W-:-:S02]  /*5b80*/  CS2R R32, SRZ ;  /* 0x0000000000207805 */ /* 0x000fc4000001ff00 */
[----:B------:R-:W-:Y:S02]  /*5b90*/  CS2R R34, SRZ ;  /* 0x0000000000227805 */ /* 0x000fe4000001ff00 */
[----:B------:R-:W-:Y:S02]  /*5ba0*/  CS2R R36, SRZ ;  /* 0x0000000000247805 */ /* 0x000fe4000001ff00 */
[----:B------:R-:W-:Y:S02]  /*5bb0*/  CS2R R38, SRZ ;  /* 0x0000000000267805 */ /* 0x000fe4000001ff00 */
        /* <DEDUP_REMOVED lines=31> */
[----:B0-----:R-:W-:Y:S02]  /*5db0*/  CS2R R102, SRZ ;  /* 0x0000000000667805 */ /* 0x001fe4000001ff00 */
        /* <DEDUP_REMOVED lines=24> */
[C---:B------:R-:W-:Y:S01]  /*5f40*/  LOP3.LUT R0, R241.reuse, 0xe0, RZ, 0xc0, !PT ;  /* 0x000000e0f1007812 */ /* 0x040fe200078ec0ff */
[----:B------:R-:W-:Y:S01]  /*5f50*/  IMAD.SHL.U32 R2, R241, 0x2, RZ ;  /* 0x00000002f1027824 */ /* 0x000fe200078e00ff */
[----:B------:R-:W-:Y:S06]  /*5f60*/  @!P0 BRA `(.L_x_0) ;  /* 0x000000c0005c8947 */ /* 0x000fec0003800000 */
[----:B------:R-:W0:Y:S01]  /*5f70*/  LDC.64 R4, c[0x0][0x250] ;  /* 0x00009400ff047b82 */ /* 0x000e220000000a00 */
[----:B------:R-:W-:Y:S01]  /*5f80*/  SHF.R.U32.HI R6, RZ, 0x5, R241 ;  /* 0x00000005ff067819 */ /* 0x000fe200000116f1 */
[----:B------:R-:W-:Y:S01]  /*5f90*/  ULDC UR7, c[0x0][0x258] ;  /* 0x0000960000077ab9 */ /* 0x000fe20000000800 */
[----:B------:R-:W-:Y:S01]  /*5fa0*/  LOP3.LUT R7, R241, 0x1c, RZ, 0xc0, !PT ;  /* 0x0000001cf1077812 */ /* 0x000fe200078ec0ff */
[----:B------:R-:W-:Y:S01]  /*5fb0*/  IMAD R213, R213, UR7, RZ ;  /* 0x00000007d5d57c24 */ /* 0x000fe2000f8e02ff */
[----:B------:R-:W-:Y:S01]  /*5fc0*/  R2UR UR6, R6 ;  /* 0x00000000060672ca */ /* 0x000fe200000e0000 */
[----:B------:R-:W-:Y:S01]  /*5fd0*/  ULDC.64 UR8, c[0x0][0x260] ;  /* 0x0000980000087ab9 */ /* 0x000fe20000000a00 */
[----:B------:R-:W-:Y:S01]  /*5fe0*/  SHF.R.U32.HI R6, RZ, 0x1, R0 ;  /* 0x00000001ff067819 */ /* 0x000fe20000011600 */
[----:B------:R-:W1:Y:S01]  /*5ff0*/  LDC.64 R40, c[0x0][0x220] ;  /* 0x00008800ff287b82 */ /* 0x000e620000000a00 */
[C---:B------:R-:W-:Y:S01]  /*6000*/  LOP3.LUT R8, R241.reuse, 0x7f, RZ, 0xc0, !PT ;  /* 0x0000007ff1087812 */ /* 0x040fe200078ec0ff */
[----:B------:R-:W-:Y:S01]  /*6010*/  ULDC.64 UR10, c[0x0][0x218] ;  /* 0x00008600000a7ab9 */ /* 0x000fe20000000a00 */
[----:B------:R-:W-:Y:S01]  /*6020*/  UIMAD UR8, UR4, UR8, URZ ;  /* 0x00000008040872a4 */ /* 0x000fe2000f8e023f */
[----:B------:R-:W-:Y:S01]  /*6030*/  SHF.R.S32.HI R9, RZ, 0x1f, R213 ;  /* 0x0000001fff097819 */ /* 0x000fe200000114d5 */
[----:B------:R-:W-:Y:S01]  /*6040*/  IMAD.MOV.U32 R247, RZ, RZ, 0x5410 ;  /* 0x00005410fff77424 */ /* 0x000fe200078e00ff */
[----:B------:R-:W-:Y:S01]  /*6050*/  SHF.R.U32.HI R13, RZ, 0x1, R241 ;  /* 0x00000001ff0d7819 */ /* 0x000fe200000116f1 */
[----:B------:R-:W-:Y:S01]  /*6060*/  USHF.R.S32.HI UR7, URZ, 0x1f, UR8 ;  /* 0x0000001f3f077899 */ /* 0x000fe20008011408 */
[----:B------:R-:W2:Y:S01]  /*6070*/  LDC R43, c[0x0][0x268] ;  /* 0x00009a00ff2b7b82 */ /* 0x000ea20000000800 */
[----:B------:R-:W-:Y:S01]  /*6080*/  LEA.HI R11, R241, 0x6c, RZ, 0x1a ;  /* 0x0000006cf10b7811 */ /* 0x000fe200078fd0ff */
[----:B------:R-:W-:Y:S01]  /*6090*/  IMAD.MOV.U32 R246, RZ, RZ, 0x7632 ;  /* 0x00007632fff67424 */ /* 0x000fe200078e00ff */
[----:B------:R-:W-:Y:S01]  /*60a0*/  SGXT.U32 R13, R13, 0x1 ;  /* 0x000000010d0d781a */ /* 0x000fe20000000000 */
[----:B------:R-:W-:Y:S01]  /*60b0*/  UIADD3 UR14, UR5, 0x10000, URZ ;  /* 0x00010000050e7890 */ /* 0x000fe2000fffe03f */
[----:B------:R-:W-:-:S02]  /*60c0*/  LEA.HI R12, R241, 0x7c, RZ, 0x1a ;  /* 0x0000007cf10c7811 */ /* 0x000fc400078fd0ff */
[----:B------:R-:W-:Y:S02]  /*60d0*/  CS2R R44, SRZ ;  /* 0x00000000002c7805 */ /* 0x000fe4000001ff00 */
[C---:B------:R-:W-:Y:S01]  /*60e0*/  LEA.HI R14, R241.reuse, 0x8c, RZ, 0x1a ;  /* 0x0000008cf10e7811 */ /* 0x040fe200078fd0ff */
[----:B0-----:R-:W-:Y:S01]  /*60f0*/  IMAD.MOV.U32 R2, RZ, RZ, R4 ;  /* 0x000000ffff027224 */ /* 0x001fe200078e0004 */
[C---:B------:R-:W-:Y:S01]  /*6100*/  LOP3.LUT R4, R241.reuse, 0x1, RZ, 0xc0, !PT ;  /* 0x00000001f1047812 */ /* 0x040fe200078ec0ff */
[----:B------:R0:W-:Y:S01]  /*6110*/  STL [R1+0x204], R5 ;  /* 0x0002040501007387 */ /* 0x0001e20000100800 */
[----:B------:R-:W-:Y:S01]  /*6120*/  IMAD.MOV.U32 R176, RZ, RZ, R5 ;  /* 0x000000ffffb07224 */ /* 0x000fe200078e0005 */
[C---:B------:R-:W-:Y:S01]  /*6130*/  LEA.HI R15, R241.reuse, 0x9c, RZ, 0x1a ;  /* 0x0000009cf10f7811 */ /* 0x040fe200078fd0ff */
[----:B------:R-:W-:Y:S01]  /*6140*/  IMAD R0, R2, UR4, RZ ;  /* 0x0000000402007c24 */ /* 0x000fe2000f8e02ff */
[C---:B------:R-:W-:Y:S01]  /*6150*/  LEA.HI R16, R241.reuse, 0xbc, RZ, 0x1a ;  /* 0x000000bcf1107811 */ /* 0x040fe200078fd0ff */
[----:B------:R-:W-:Y:S01]  /*6160*/  IMAD R10, R4, 0x2, R7 ;  /* 0x00000002040a7824 */ /* 0x000fe200078e0207 */
[----:B------:R-:W-:Y:S01]  /*6170*/  LOP3.LUT R4, R241, 0x3f, RZ, 0xc0, !PT ;  /* 0x0000003ff1047812 */ /* 0x000fe200078ec0ff */
[C---:B------:R-:W-:Y:S01]  /*6180*/  IMAD R132, R176.reuse, 0x14, RZ ;  /* 0x00000014b0847824 */ /* 0x040fe200078e02ff */
[--C-:B------:R-:W-:Y:S01]  /*6190*/  IADD3 R178, P0, P1, R213, UR10, R0.reuse ;  /* 0x0000000ad5b27c10 */ /* 0x100fe2000f91e000 */
[C---:B------:R-:W-:Y:S01]  /*61a0*/  IMAD R133, R176.reuse, 0x15, RZ ;  /* 0x00000015b0857824 */ /* 0x040fe200078e02ff */
[----:B0-----:R-:W-:Y:S01]  /*61b0*/  LOP3.LUT R5, R241, 0x80, RZ, 0xc0, !PT ;  /* 0x00000080f1057812 */ /* 0x001fe200078ec0ff */
[----:B------:R-:W-:Y:S01]  /*61c0*/  IMAD R134, R176, 0x16, RZ ;  /* 0x00000016b0867824 */ /* 0x000fe200078e02ff */
[----:B------:R-:W-:Y:S01]  /*61d0*/  SHF.R.S32.HI R0, RZ, 0x1f, R0 ;  /* 0x0000001fff007819 */ /* 0x000fe20000011400 */
[----:B------:R-:W-:Y:S01]  /*61e0*/  STL [R1+0x20c], R178 ;  /* 0x00020cb201007387 */ /* 0x000fe20000100800 */
[--C-:B------:R-:W-:Y:S01]  /*61f0*/  SHF.R.U32.HI R7, RZ, 0x2, R241.reuse ;  /* 0x00000002ff077819 */ /* 0x100fe200000116f1 */
[----:B------:R-:W-:Y:S01]  /*6200*/  IMAD R8, R5, 0x40, R8 ;  /* 0x0000004005087824 */ /* 0x000fe200078e0208 */
[----:B------:R-:W-:Y:S01]  /*6210*/  IADD3.X R177, R9, UR11, R0, P0, P1 ;  /* 0x0000000b09b17c10 */ /* 0x000fe200087e2400 */
[----:B------:R-:W-:Y:S01]  /*6220*/  IMAD R5, R4, UR9, RZ ;  /* 0x0000000904057c24 */ /* 0x000fe2000f8e02ff */
[----:B------:R-:W-:Y:S01]  /*6230*/  SHF.R.U32.HI R0, RZ, 0x6, R241 ;  /* 0x00000006ff007819 */ /* 0x000fe200000116f1 */
[-C--:B--2---:R-:W-:Y:S01]  /*6240*/  IMAD R29, R11, R43.reuse, RZ ;  /* 0x0000002b0b1d7224 */ /* 0x084fe200078e02ff */
[----:B------:R-:W-:Y:S01]  /*6250*/  SGXT.U32 R7, R7, 0x3 ;  /* 0x000000030707781a */ /* 0x000fe20000000000 */
[----:B------:R-:W-:Y:S01]  /*6260*/  STL [R1+0x208], R177 ;  /* 0x000208b101007387 */ /* 0x000fe20000100800 */
[----:B-1----:R-:W-:Y:S01]  /*6270*/  IADD3 R39, P2, P3, R5, UR8, R40 ;  /* 0x0000000805277c10 */ /* 0x002fe2000fb5e028 */
[-C--:B------:R-:W-:Y:S01]  /*6280*/  IMAD R30, R12, R43.reuse, RZ ;  /* 0x0000002b0c1e7224 */ /* 0x080fe200078e02ff */
[----:B------:R-:W-:Y:S01]  /*6290*/  SHF.R.S32.HI R4, RZ, 0x1f, R5 ;  /* 0x0000001fff047819 */ /* 0x000fe20000011405 */
[-C--:B------:R-:W-:Y:S01]  /*62a0*/  IMAD R31, R14, R43.reuse, RZ ;  /* 0x0000002b0e1f7224 */ /* 0x080fe200078e02ff */
[----:B------:R-:W-:Y:S01]  /*62b0*/  SGXT.U32 R0, R0, 0x2 ;  /* 0x000000020000781a */ /* 0x000fe20000000000 */
[-C--:B------:R-:W-:Y:S01]  /*62c0*/  IMAD R32, R15, R43.reuse, RZ ;  /* 0x0000002b0f207224 */ /* 0x080fe200078e02ff */
[----:B------:R-:W-:Y:S01]  /*62d0*/  IADD3.X R41, R4, UR7, R41, P2, P3 ;  /* 0x0000000704297c10 */ /* 0x000fe200097e6429 */
[-C--:B------:R-:W-:Y:S01]  /*62e0*/  IMAD R34, R16, R43.reuse, RZ ;  /* 0x0000002b10227224 */ /* 0x080fe200078e02ff */
[C---:B------:R-:W-:Y:S01]  /*62f0*/  LEA.HI R4, R241.reuse, 0xc, RZ, 0x1a ;  /* 0x0000000cf1047811 */ /* 0x040fe200078fd0ff */
[----:B------:R-:W-:Y:S01]  /*6300*/  IMAD R21, R0, R43, RZ ;  /* 0x0000002b00157224 */ /* 0x000fe200078e02ff */
[----:B------:R-:W-:Y:S01]  /*6310*/  LOP3.LUT R13, R10, R13, RZ, 0xfc, !PT ;  /* 0x0000000d0a0d7212 */ /* 0x000fe200078efcff */
[----:B------:R-:W-:Y:S01]  /*6320*/  IMAD R135, R176, 0x17, RZ ;  /* 0x00000017b0877824 */ /* 0x000fe200078e02ff */
[----:B------:R-:W-:Y:S01]  /*6330*/  LEA.HI R10, R241, 0x5c, RZ, 0x1a ;  /* 0x0000005cf10a7811 */ /* 0x000fe200078fd0ff */
[-C--:B------:R-:W-:Y:S01]  /*6340*/  IMAD R23, R4, R43.reuse, RZ ;  /* 0x0000002b04177224 */ /* 0x080fe200078e02ff */
[----:B------:R-:W-:Y:S01]  /*6350*/  LOP3.LUT R3, R3, R6, R7, 0xfe, !PT ;  /* 0x0000000603037212 */ /* 0x000fe200078efe07 */
[----:B------:R-:W-:Y:S01]  /*6360*/  IMAD R22, R43, 0x4, R21 ;  /* 0x000000042b167824 */ /* 0x000fe200078e0215 */
[C---:B------:R-:W-:Y:S01]  /*6370*/  LEA.HI R5, R241.reuse, 0x1c, RZ, 0x1a ;  /* 0x0000001cf1057811 */ /* 0x040fe200078fd0ff */
[-C--:B------:R-:W-:Y:S01]  /*6380*/  IMAD R28, R10, R43.reuse, RZ ;  /* 0x0000002b0a1c7224 */ /* 0x080fe200078e02ff */
[----:B------:R-:W-:Y:S01]  /*6390*/  LEA.HI R6, R241, 0x2c, RZ, 0x1a ;  /* 0x0000002cf1067811 */ /* 0x000fe200078fd0ff */
[----:B------:R-:W-:Y:S01]  /*63a0*/  IMAD R4, R43, 0x4, R22 ;  /* 0x000000042b047824 */ /* 0x000fe200078e0216 */
[----:B------:R-:W-:Y:S01]  /*63b0*/  LEA.HI R7, R241, 0x3c, RZ, 0x1a ;  /* 0x0000003cf1077811 */ /* 0x000fe200078fd0ff */
[----:B------:R-:W-:Y:S01]  /*63c0*/  IMAD R24, R5, R43, RZ ;  /* 0x0000002b05187224 */ /* 0x000fe200078e02ff */
[----:B------:R-:W-:Y:S01]  /*63d0*/  IADD3 R10, P3, R21, R39, RZ ;  /* 0x00000027150a7210 */ /* 0x000fe20007f7e0ff */
[----:B------:R-:W-:Y:S01]  /*63e0*/  IMAD R25, R6, R43, RZ ;  /* 0x0000002b06197224 */ /* 0x000fe200078e02ff */
[----:B------:R-:W-:Y:S01]  /*63f0*/  IADD3 R11, P2, R23, R39, RZ ;  /* 0x00000027170b7210 */ /* 0x000fe20007f5e0ff */
[----:B------:R-:W-:Y:S01]  /*6400*/  IMAD R26, R7, R43, RZ ;  /* 0x0000002b071a7224 */ /* 0x000fe200078e02ff */
[----:B------:R-:W-:Y:S01]  /*6410*/  LEA.HI R9, R241, 0x4c, RZ, 0x1a ;  /* 0x0000004cf1097811 */ /* 0x000fe200078fd0ff */
[----:B------:R-:W-:Y:S01]  /*6420*/  STL [R1+0x444], R10 ;  /* 0x0004440a01007387 */ /* 0x000fe20000100800 */
[-C--:B------:R-:W-:Y:S01]  /*6430*/  IADD3 R2, P0, R24, R39.reuse, RZ ;  /* 0x0000002718027210 */ /* 0x080fe20007f1e0ff */
[----:B------:R-:W-:Y:S01]  /*6440*/  IMAD R5, R43, 0x8, R4 ;  /* 0x000000082b057824 */ /* 0x000fe200078e0204 */
[----:B------:R-:W-:Y:S01]  /*6450*/  IADD3 R12, P4, R26, R39, RZ ;  /* 0x000000271a0c7210 */ /* 0x000fe20007f9e0ff */
[----:B------:R0:W-:Y:S01]  /*6460*/  STL [R1+0x45c], R11 ;  /* 0x00045c0b01007387 */ /* 0x0001e20000100800 */
[----:B------:R-:W-:Y:S01]  /*6470*/  IMAD R27, R9, R43, RZ ;  /* 0x0000002b091b7224 */ /* 0x000fe200078e02ff */
[----:B------:R-:W-:Y:S01]  /*6480*/  LEA.HI.X.SX32 R14, R21, R41, 0x1, P3 ;  /* 0x00000029150e7211 */ /* 0x000fe200018f0eff */
[----:B------:R-:W-:Y:S01]  /*6490*/  IMAD R6, R43, 0x4, R5 ;  /* 0x000000042b067824 */ /* 0x000fe200078e0205 */
[----:B------:R1:W-:Y:S01]  /*64a0*/  STL [R1+0x47c], R2 ;  /* 0x00047c0201007387 */ /* 0x0003e20000100800 */
[C---:B------:R-:W-:Y:S01]  /*64b0*/  LEA.HI R0, R241.reuse, 0xac, RZ, 0x1a ;  /* 0x000000acf1007811 */ /* 0x040fe200078fd0ff */
[----:B------:R-:W-:Y:S01]  /*64c0*/  IMAD R136, R176, 0x18, RZ ;  /* 0x00000018b0887824 */ /* 0x000fe200078e02ff */
[----:B------:R-:W-:Y:S01]  /*64d0*/  LEA.HI R17, R241, 0xcc, RZ, 0x1a ;  /* 0x000000ccf1117811 */ /* 0x000fe200078fd0ff */
[----:B------:R-:W-:Y:S01]  /*64e0*/  IMAD R7, R43, 0x4, R6 ;  /* 0x000000042b077824 */ /* 0x000fe200078e0206 */
[----:B------:R-:W-:Y:S01]  /*64f0*/  LEA.HI R18, R241, 0xdc, RZ, 0x1a ;  /* 0x000000dcf1127811 */ /* 0x000fe200078fd0ff */
[----:B------:R-:W-:Y:S01]  /*6500*/  IMAD R33, R0, R43, RZ ;  /* 0x0000002b00217224 */ /* 0x000fe200078e02ff */
[----:B0-----:R-:W-:Y:S01]  /*6510*/  IADD3 R11, P1, R25, R39, RZ ;  /* 0x00000027190b7210 */ /* 0x001fe20007f3e0ff */
[-C--:B------:R-:W-:Y:S01]  /*6520*/  IMAD R35, R17, R43.reuse, RZ ;  /* 0x0000002b11237224 */ /* 0x080fe200078e02ff */
[----:B------:R-:W-:Y:S01]  /*6530*/  LEA.HI R19, R241, 0xec, RZ, 0x1a ;  /* 0x000000ecf1137811 */ /* 0x000fe200078fd0ff */
[----:B------:R-:W-:Y:S01]  /*6540*/  IMAD R36, R18, R43, RZ ;  /* 0x0000002b12247224 */ /* 0x000fe200078e02ff */
[----:B-1----:R-:W-:Y:S01]  /*6550*/  IADD3 R2, P6, R27, R39, RZ ;  /* 0x000000271b027210 */ /* 0x002fe20007fde0ff */
[----:B------:R-:W-:Y:S01]  /*6560*/  STL [R1+0x49c], R11 ;  /* 0x00049c0b01007387 */ /* 0x000fe20000100800 */
[----:B------:R-:W-:Y:S01]  /*6570*/  LEA.HI.X.SX32 R16, R25, R41, 0x1, P1 ;  /* 0x0000002919107211 */ /* 0x000fe200008f0eff */
[-C--:B------:R-:W-:Y:S01]  /*6580*/  IMAD R37, R19, R43.reuse, RZ ;  /* 0x0000002b13257224 */ /* 0x080fe200078e02ff */
[----:B------:R-:W-:Y:S01]  /*6590*/  LEA.HI R20, R241, 0xfc, RZ, 0x1a ;  /* 0x000000fcf1147811 */ /* 0x000fe200078fd0ff */
[----:B------:R0:W-:Y:S01]  /*65a0*/  STL [R1+0x4bc], R12 ;  /* 0x0004bc0c01007387 */ /* 0x0001e20000100800 */
[C---:B------:R-:W-:Y:S01]  /*65b0*/  IMAD R0, R43.reuse, 0x8, R7 ;  /* 0x000000082b007824 */ /* 0x040fe200078e0207 */
[----:B------:R-:W-:Y:S01]  /*65c0*/  USHF.R.U32.HI UR14, URZ, 0x4, UR14 ;  /* 0x000000043f0e7899 */ /* 0x000fe2000801160e */
[----:B------:R-:W-:Y:S01]  /*65d0*/  IMAD R137, R176, 0x19, RZ ;  /* 0x00000019b0897824 */ /* 0x000fe200078e02ff */
[----:B------:R1:W-:Y:S01]  /*65e0*/  STL [R1+0x4dc], R2 ;  /* 0x0004dc0201007387 */ /* 0x0003e20000100800 */
[----:B------:R-:W-:Y:S01]  /*65f0*/  IMAD R38, R20, R43, RZ ;  /* 0x0000002b14267224 */ /* 0x000fe200078e02ff */
[----:B------:R-:W-:Y:S01]  /*6600*/  USGXT.U32 UR14, UR14, 0xe ;  /* 0x0000000e0e0e789a */ /* 0x000fe20008000000 */
[C---:B------:R-:W-:Y:S01]  /*6610*/  IMAD R9, R43.reuse, 0x4, R0 ;  /* 0x000000042b097824 */ /* 0x040fe200078e0200 */
[----:B------:R-:W-:Y:S01]  /*6620*/  UMOV UR7, URZ ;  /* 0x0000003f00077c82 */ /* 0x000fe20008000000 */
[----:B------:R-:W-:Y:S01]  /*6630*/  IMAD R138, R176, 0x1a, RZ ;  /* 0x0000001ab08a7824 */ /* 0x000fe200078e02ff */
[-C--:B0-----:R-:W-:Y:S01]  /*6640*/  IADD3 R12, P5, R28, R39.reuse, RZ ;  /* 0x000000271c0c7210 */ /* 0x081fe20007fbe0ff */
[----:B------:R-:W-:Y:S01]  /*6650*/  IMAD R10, R43, 0x4, R9 ;  /* 0x000000042b0a7824 */ /* 0x000fe200078e0209 */
[----:B------:R-:W-:Y:S01]  /*6660*/  UIADD3 UR22, UP0, UR14, 0x2, URZ ;  /* 0x000000020e167890 */ /* 0x000fe2000ff1e03f */
[----:B------:R-:W-:Y:S01]  /*6670*/  IMAD R139, R176, 0x1b, RZ ;  /* 0x0000001bb08b7824 */ /* 0x000fe200078e02ff */
[----:B-1----:R-:W-:Y:S01]  /*6680*/  IADD3 R2, P3, R29, R39, RZ ;  /* 0x000000271d027210 */ /* 0x002fe20007f7e0ff */
[----:B------:R0:W-:Y:S01]  /*6690*/  STL [R1+0x4fc], R12 ;  /* 0x0004fc0c01007387 */ /* 0x0001e20000100800 */
[-C--:B------:R-:W-:Y:S01]  /*66a0*/  LEA.HI.X.SX32 R18, R28, R41.reuse, 0x1, P5 ;  /* 0x000000291c127211 */ /* 0x080fe200028f0eff */
[C---:B------:R-:W-:Y:S01]  /*66b0*/  IMAD R11, R43.reuse, 0x8, R10 ;  /* 0x000000082b0b7824 */ /* 0x040fe200078e020a */
[----:B------:R-:W-:Y:S01]  /*66c0*/  UIADD3.X UR23, UR7, 0x40000040, URZ, UP0, !UPT ;  /* 0x4000004007177890 */ /* 0x000fe200087fe43f */
[----:B------:R1:W-:Y:S01]  /*66d0*/  STL [R1+0x440], R14 ;  /* 0x0004400e01007387 */ /* 0x0003e20000100800 */
[C---:B------:R-:W-:Y:S01]  /*66e0*/  IMAD R140, R176.reuse, 0x1c, RZ ;  /* 0x0000001cb08c7824 */ /* 0x040fe200078e02ff */
[----:B------:R-:W-:Y:S01]  /*66f0*/  UMOV UR10, 0xfffffffe ;  /* 0xfffffffe000a7882 */ /* 0x000fe20000000000 */
[C---:B------:R-:W-:Y:S01]  /*6700*/  IMAD R141, R176.reuse, 0x1d, RZ ;  /* 0x0000001db08d7824 */ /* 0x040fe200078e02ff */
[----:B------:R2:W-:Y:S01]  /*6710*/  STL [R1+0x51c], R2 ;  /* 0x00051c0201007387 */ /* 0x0005e20000100800 */
[C---:B------:R-:W-:Y:S01]  /*6720*/  IMAD R142, R176.reuse, 0x1e, RZ ;  /* 0x0000001eb08e7824 */ /* 0x040fe200078e02ff */
[----:B------:R-:W-:Y:S01]  /*6730*/  UMOV UR11, 0x7fffffdf ;  /* 0x7fffffdf000b7882 */ /* 0x000fe20000000000 */
[----:B0-----:R-:W-:Y:S01]  /*6740*/  IMAD R12, R43, 0x4, R11 ;  /* 0x000000042b0c7824 */ /* 0x001fe200078e020b */
[----:B------:R-:W-:Y:S01]  /*6750*/  CS2R R46, SRZ ;  /* 0x00000000002e7805 */ /* 0x000fe2000001ff00 */
[C---:B------:R-:W-:Y:S01]  /*6760*/  IMAD R143, R176.reuse, 0x1f, RZ ;  /* 0x0000001fb08f7824 */ /* 0x040fe200078e02ff */
[----:B-1----:R-:W-:Y:S01]  /*6770*/  LEA.HI.X.SX32 R14, R23, R41, 0x1, P2 ;  /* 0x00000029170e7211 */ /* 0x002fe200010f0eff */
[----:B------:R-:W-:Y:S01]  /*6780*/  IMAD.SHL.U32 R144, R176, 0x20, RZ ;  /* 0x00000020b0907824 */ /* 0x000fe200078e00ff */
[----:B------:R-:W-:Y:S01]  /*6790*/  IADD3 R15, P2, R30, R39, RZ ;  /* 0x000000271e0f7210 */ /* 0x000fe20007f5e0ff */
[----:B------:R-:W-:Y:S01]  /*67a0*/  IMAD R145, R176, 0x21, RZ ;  /* 0x00000021b0917824 */ /* 0x000fe200078e02ff */
[----:B--2---:R-:W-:Y:S01]  /*67b0*/  LEA.HI.X.SX32 R2, R24, R41, 0x1, P0 ;  /* 0x0000002918027211 */ /* 0x004fe200000f0eff */
[----:B------:R0:W-:Y:S01]  /*67c0*/  STL [R1+0x458], R14 ;  /* 0x0004580e01007387 */ /* 0x0001e20000100800 */
[C---:B------:R-:W-:Y:S01]  /*67d0*/  IMAD R146, R176.reuse, 0x22, RZ ;  /* 0x00000022b0927824 */ /* 0x040fe200078e02ff */
[----:B------:R-:W-:Y:S01]  /*67e0*/  CS2R R48, SRZ ;  /* 0x0000000000307805 */ /* 0x000fe2000001ff00 */
[C---:B------:R-:W-:Y:S01]  /*67f0*/  IMAD R147, R176.reuse, 0x23, RZ ;  /* 0x00000023b0937824 */ /* 0x040fe200078e02ff */
[----:B------:R1:W-:Y:S01]  /*6800*/  STL [R1+0x53c], R15 ;  /* 0x00053c0f01007387 */ /* 0x0003e20000100800 */
[C---:B------:R-:W-:Y:S01]  /*6810*/  IMAD R148, R176.reuse, 0x24, RZ ;  /* 0x00000024b0947824 */ /* 0x040fe200078e02ff */
[----:B------:R-:W-:Y:S01]  /*6820*/  CS2R R50, SRZ ;  /* 0x0000000000327805 */ /* 0x000fe2000001ff00 */
[C---:B------:R-:W-:Y:S01]  /*6830*/  IMAD R149, R176.reuse, 0x25, RZ ;  /* 0x00000025b0957824 */ /* 0x040fe200078e02ff */
[----:B------:R2:W-:Y:S01]  /*6840*/  STL [R1+0x478], R2 ;  /* 0x0004780201007387 */ /* 0x0005e20000100800 */
[C---:B------:R-:W-:Y:S01]  /*6850*/  IMAD R150, R176.reuse, 0x26, RZ ;  /* 0x00000026b0967824 */ /* 0x040fe200078e02ff */
[----:B------:R-:W-:Y:S01]  /*6860*/  CS2R R52, SRZ ;  /* 0x0000000000347805 */ /* 0x000fe2000001ff00 */
[----:B0-----:R-:W-:Y:S01]  /*6870*/  IMAD R14, R43, 0x4, R12 ;  /* 0x000000042b0e7824 */ /* 0x001fe200078e020c */
[----:B------:R-:W-:Y:S01]  /*6880*/  CS2R R54, SRZ ;  /* 0x0000000000367805 */ /* 0x000fe2000001ff00 */
[C---:B------:R-:W-:Y:S01]  /*6890*/  IMAD R151, R176.reuse, 0x27, RZ ;  /* 0x00000027b0977824 */ /* 0x040fe200078e02ff */
[CC--:B-1----:R-:W-:Y:S01]  /*68a0*/  IADD3 R15, P0, R31.reuse, R39.reuse, RZ ;  /* 0x000000271f0f7210 */ /* 0x0c2fe20007f1e0ff */
[C---:B------:R-:W-:Y:S01]  /*68b0*/  IMAD R152, R176.reuse, 0x28, RZ ;  /* 0x00000028b0987824 */ /* 0x040fe200078e02ff */
[----:B------:R-:W-:Y:S01]  /*68c0*/  CS2R R56, SRZ ;  /* 0x0000000000387805 */ /* 0x000fe2000001ff00 */
[----:B------:R-:W-:Y:S01]  /*68d0*/  IMAD R153, R176, 0x29, RZ ;  /* 0x00000029b0997824 */ /* 0x000fe200078e02ff */
[----:B--2---:R-:W-:Y:S01]  /*68e0*/  IADD3 R2, P1, R32, R39, RZ ;  /* 0x0000002720027210 */ /* 0x004fe20007f3e0ff */
[----:B------:R0:W-:Y:S01]  /*68f0*/  STL [R1+0x55c], R15 ;  /* 0x00055c0f01007387 */ /* 0x0001e20000100800 */
[-C--:B------:R-:W-:Y:S01]  /*6900*/  LEA.HI.X.SX32 R20, R31, R41.reuse, 0x1, P0 ;  /* 0x000000291f147211 */ /* 0x080fe200000f0eff */
[C---:B------:R-:W-:Y:S01]  /*6910*/  IMAD R154, R176.reuse, 0x2a, RZ ;  /* 0x0000002ab09a7824 */ /* 0x040fe200078e02ff */
[----:B------:R-:W-:Y:S01]  /*6920*/  CS2R R58, SRZ ;  /* 0x00000000003a7805 */ /* 0x000fe2000001ff00 */
        /* <DEDUP_REMOVED lines=9> */
[----:B------:R-:W-:Y:S01]  /*69c0*/  IMAD R158, R176, 0x2e, RZ ;  /* 0x0000002eb09e7824 */ /* 0x000fe200078e02ff */
[----:B-1----:R-:W-:Y:S01]  /*69d0*/  LEA.HI.X.SX32 R16, R26, R41, 0x1, P4 ;  /* 0x000000291a107211 */ /* 0x002fe200020f0eff */
[C---:B------:R-:W-:Y:S01]  /*69e0*/  IMAD R159, R176.reuse, 0x2f, RZ ;  /* 0x0000002fb09f7824 */ /* 0x040fe200078e02ff */
[----:B------:R-:W-:Y:S01]  /*69f0*/  IADD3 R17, P4, R33, R39, RZ ;  /* 0x0000002721117210 */ /* 0x000fe20007f9e0ff */
[C---:B------:R-:W-:Y:S01]  /*6a00*/  IMAD R160, R176.reuse, 0x30, RZ ;  /* 0x00000030b0a07824 */ /* 0x040fe200078e02ff */
[-C--:B--2---:R-:W-:Y:S01]  /*6a10*/  LEA.HI.X.SX32 R2, R27, R41.reuse, 0x1, P6 ;  /* 0x000000291b027211 */ /* 0x084fe200030f0eff */
[----:B------:R0:W-:Y:S01]  /*6a20*/  STL [R1+0x4b8], R16 ;  /* 0x0004b81001007387 */ /* 0x0001e20000100800 */
[----:B------:R-:W-:Y:S01]  /*6a30*/  LEA.HI.X.SX32 R21, R33, R41, 0x1, P4 ;  /* 0x0000002921157211 */ /* 0x000fe200020f0eff */
        /* <DEDUP_REMOVED lines=12> */
[-C--:B-1----:R-:W-:Y:S01]  /*6b00*/  IADD3 R17, P6, R34, R39.reuse, RZ ;  /* 0x0000002722117210 */ /* 0x082fe20007fde0ff */
[C---:B------:R-:W-:Y:S01]  /*6b10*/  IMAD R166, R176.reuse, 0x36, RZ ;  /* 0x00000036b0a67824 */ /* 0x040fe200078e02ff */
[----:B------:R-:W-:Y:S01]  /*6b20*/  CS2R R72, SRZ ;  /* 0x0000000000487805 */ /* 0x000fe2000001ff00 */
[C---:B------:R-:W-:Y:S01]  /*6b30*/  IMAD R167, R176.reuse, 0x37, RZ ;  /* 0x00000037b0a77824 */ /* 0x040fe200078e02ff */
[----:B--2---:R-:W-:Y:S01]  /*6b40*/  IADD3 R2, P5, R35, R39, RZ ;  /* 0x0000002723027210 */ /* 0x004fe20007fbe0ff */
        /* <DEDUP_REMOVED lines=14> */
[----:B-1----:R-:W-:Y:S01]  /*6c30*/  LEA.HI.X.SX32 R18, R29, R41, 0x1, P3 ;  /* 0x000000291d127211 */ /* 0x002fe200018f0eff */
[----:B------:R-:W-:Y:S01]  /*6c40*/  IMAD R174, R176, 0x3e, RZ ;  /* 0x0000003eb0ae7824 */ /* 0x000fe200078e02ff */
[----:B------:R-:W-:Y:S01]  /*6c50*/  IADD3 R19, P3, R36, R39, RZ ;  /* 0x0000002724137210 */ /* 0x000fe20007f7e0ff */
[----:B------:R-:W-:Y:S01]  /*6c60*/  IMAD R175, R176, 0x3f, RZ ;  /* 0x0000003fb0af7824 */ /* 0x000fe200078e02ff */
[-C--:B--2---:R-:W-:Y:S01]  /*6c70*/  LEA.HI.X.SX32 R2, R30, R41.reuse, 0x1, P2 ;  /* 0x000000291e027211 */ /* 0x084fe200010f0eff */
[----:B------:R0:W-:Y:S01]  /*6c80*/  STL [R1+0x518], R18 ;  /* 0x0005181201007387 */ /* 0x0001e20000100800 */
[----:B------:R-:W-:-:S02]  /*6c90*/  LEA.HI.X.SX32 R23, R36, R41, 0x1, P3 ;  /* 0x0000002924177211 */ /* 0x000fc400018f0eff */
[----:B------:R-:W-:Y:S02]  /*6ca0*/  CS2R R28, SRZ ;  /* 0x00000000001c7805 */ /* 0x000fe4000001ff00 */
[----:B------:R-:W-:Y:S01]  /*6cb0*/  CS2R R30, SRZ ;  /* 0x00000000001e7805 */ /* 0x000fe2000001ff00 */
[----:B------:R1:W-:Y:S01]  /*6cc0*/  STL [R1+0x5fc], R19 ;  /* 0x0005fc1301007387 */ /* 0x0003e20000100800 */
[----:B------:R-:W-:Y:S02]  /*6cd0*/  CS2R R82, SRZ ;  /* 0x0000000000527805 */ /* 0x000fe4000001ff00 */
[----:B------:R-:W-:Y:S02]  /*6ce0*/  CS2R R84, SRZ ;  /* 0x0000000000547805 */ /* 0x000fe4000001ff00 */
[----:B------:R-:W-:Y:S01]  /*6cf0*/  CS2R R86, SRZ ;  /* 0x0000000000567805 */ /* 0x000fe2000001ff00 */
[----:B------:R2:W-:Y:S01]  /*6d00*/  STL [R1+0x538], R2 ;  /* 0x0005380201007387 */ /* 0x0005e20000100800 */
[----:B------:R-:W-:Y:S01]  /*6d10*/  CS2R R88, SRZ ;  /* 0x0000000000587805 */ /* 0x000fe2000001ff00 */
[----:B0-----:R-:W-:Y:S01]  /*6d20*/  IMAD R18, R43, 0x8, R17 ;  /* 0x000000082b127824 */ /* 0x001fe200078e0211 */
[----:B------:R-:W-:-:S02]  /*6d30*/  CS2R R90, SRZ ;  /* 0x00000000005a7805 */ /* 0x000fc4000001ff00 */
[----:B------:R-:W-:Y:S02]  /*6d40*/  CS2R R92, SRZ ;  /* 0x00000000005c7805 */ /* 0x000fe4000001ff00 */
[----:B------:R-:W-:Y:S02]  /*6d50*/  CS2R R94, SRZ ;  /* 0x00000000005e7805 */ /* 0x000fe4000001ff00 */
[----:B-1----:R-:W-:Y:S02]  /*6d60*/  IADD3 R19, P2, R37, R39, RZ ;  /* 0x0000002725137210 */ /* 0x002fe40007f5e0ff */
[----:B------:R-:W-:Y:S02]  /*6d70*/  CS2R R96, SRZ ;  /* 0x0000000000607805 */ /* 0x000fe4000001ff00 */
[----:B------:R-:W-:Y:S02]  /*6d80*/  CS2R R98, SRZ ;  /* 0x0000000000627805 */ /* 0x000fe4000001ff00 */
[----:B------:R-:W-:-:S02]  /*6d90*/  CS2R R100, SRZ ;  /* 0x0000000000647805 */ /* 0x000fc4000001ff00 */
[----:B--2---:R-:W-:Y:S01]  /*6da0*/  IADD3 R2, P0, R38, R39, RZ ;  /* 0x0000002726027210 */ /* 0x004fe20007f1e0ff */
[----:B------:R0:W-:Y:S01]  /*6db0*/  STL [R1+0x61c], R19 ;  /* 0x00061c1301007387 */ /* 0x0001e20000100800 */
[----:B------:R-:W-:Y:S02]  /*6dc0*/  LEA.HI.X.SX32 R24, R37, R41, 0x1, P2 ;  /* 0x0000002925187211 */ /* 0x000fe400010f0eff */
[----:B------:R-:W-:Y:S02]  /*6dd0*/  CS2R R36, SRZ ;  /* 0x0000000000247805 */ /* 0x000fe4000001ff00 */
[----:B------:R-:W-:Y:S01]  /*6de0*/  CS2R R102, SRZ ;  /* 0x0000000000667805 */ /* 0x000fe2000001ff00 */
[----:B------:R1:W-:Y:S01]  /*6df0*/  STL [R1+0x558], R20 ;  /* 0x0005581401007387 */ /* 0x0003e20000100800 */
[----:B------:R-:W-:Y:S02]  /*6e00*/  CS2R R104, SRZ ;  /* 0x0000000000687805 */ /* 0x000fe4000001ff00 */
[----:B------:R-:W-:-:S02]  /*6e10*/  CS2R R106, SRZ ;  /* 0x00000000006a7805 */ /* 0x000fc4000001ff00 */
[----:B------:R-:W-:Y:S01]  /*6e20*/  CS2R R108, SRZ ;  /* 0x00000000006c7805 */ /* 0x000fe2000001ff00 */
[----:B------:R2:W-:Y:S01]  /*6e30*/  STL [R1+0x63c], R2 ;  /* 0x00063c0201007387 */ /* 0x0005e20000100800 */
[----:B------:R-:W-:Y:S01]  /*6e40*/  CS2R R110, SRZ ;  /* 0x00000000006e7805 */ /* 0x000fe2000001ff00 */
[----:B0-----:R-:W-:Y:S01]  /*6e50*/  IMAD R19, R43, 0x4, R18 ;  /* 0x000000042b137824 */ /* 0x001fe200078e0212 */
[----:B------:R-:W-:Y:S02]  /*6e60*/  CS2R R112, SRZ ;  /* 0x0000000000707805 */ /* 0x000fe4000001ff00 */
[----:B------:R-:W-:Y:S02]  /*6e70*/  CS2R R114, SRZ ;  /* 0x0000000000727805 */ /* 0x000fe4000001ff00 */
[----:B------:R-:W-:Y:S02]  /*6e80*/  CS2R R116, SRZ ;  /* 0x0000000000747805 */ /* 0x000fe4000001ff00 */
[----:B-1----:R-:W-:-:S02]  /*6e90*/  LEA.HI.X.SX32 R20, R32, R41, 0x1, P1 ;  /* 0x0000002920147211 */ /* 0x002fc400008f0eff */
[----:B------:R-:W-:Y:S02]  /*6ea0*/  CS2R R32, SRZ ;  /* 0x0000000000207805 */ /* 0x000fe4000001ff00 */
[----:B------:R-:W-:Y:S02]  /*6eb0*/  CS2R R118, SRZ ;  /* 0x0000000000767805 */ /* 0x000fe4000001ff00 */
[----:B------:R-:W-:Y:S02]  /*6ec0*/  CS2R R120, SRZ ;  /* 0x0000000000787805 */ /* 0x000fe4000001ff00 */
[----:B--2---:R-:W-:Y:S01]  /*6ed0*/  LEA.HI.X.SX32 R2, R34, R41, 0x1, P6 ;  /* 0x0000002922027211 */ /* 0x004fe200030f0eff */
[----:B------:R0:W-:Y:S01]  /*6ee0*/  STL [R1+0x578], R20 ;  /* 0x0005781401007387 */ /* 0x0001e20000100800 */
[----:B------:R-:W-:Y:S02]  /*6ef0*/  CS2R R122, SRZ ;  /* 0x00000000007a7805 */ /* 0x000fe4000001ff00 */
[----:B------:R-:W-:-:S02]  /*6f00*/  CS2R R124, SRZ ;  /* 0x00000000007c7805 */ /* 0x000fc4000001ff00 */
[----:B------:R-:W-:Y:S01]  /*6f10*/  CS2R R126, SRZ ;  /* 0x00000000007e7805 */ /* 0x000fe2000001ff00 */
[----:B------:R1:W-:Y:S01]  /*6f20*/  STL [R1+0x598], R21 ;  /* 0x0005981501007387 */ /* 0x0003e20000100800 */
[----:B------:R-:W-:Y:S02]  /*6f30*/  CS2R R128, SRZ ;  /* 0x0000000000807805 */ /* 0x000fe4000001ff00 */
[----:B------:R-:W-:Y:S01]  /*6f40*/  CS2R R130, SRZ ;  /* 0x0000000000827805 */ /* 0x000fe2000001ff00 */
[----:B------:R-:W-:Y:S01]  /*6f50*/  UMOV UR15, URZ ;  /* 0x0000003f000f7c82 */ /* 0x000fe20008000000 */
[----:B------:R2:W-:Y:S01]  /*6f60*/  STL [R1+0x5b8], R2 ;  /* 0x0005b80201007387 */ /* 0x0005e20000100800 */
[----:B------:R-:W-:Y:S01]  /*6f70*/  UIADD3.64 UR10, UR14, -UR10, URZ ;  /* 0x8000000a0e0a7297 */ /* 0x000fe2000fffe03f */
[----:B0-----:R-:W-:Y:S01]  /*6f80*/  IMAD R20, R43, 0x4, R19 ;  /* 0x000000042b147824 */ /* 0x001fe200078e0213 */
[----:B------:R-:W-:Y:S01]  /*6f90*/  UMOV UR12, URZ ;  /* 0x0000003f000c7c82 */ /* 0x000fe20008000000 */
[----:B------:R-:W-:Y:S01]  /*6fa0*/  UMOV UR8, URZ ;  /* 0x0000003f00087c82 */ /* 0x000fe20008000000 */
[----:B------:R-:W-:Y:S01]  /*6fb0*/  UMOV UR13, URZ ;  /* 0x0000003f000d7c82 */ /* 0x000fe20008000000 */
[----:B-1----:R-:W-:-:S02]  /*6fc0*/  LEA.HI.X.SX32 R21, R35, R41, 0x1, P5 ;  /* 0x0000002923157211 */ /* 0x002fc400028f0eff */
[----:B------:R-:W-:Y:S02]  /*6fd0*/  CS2R R34, SRZ ;  /* 0x0000000000227805 */ /* 0x000fe4000001ff00 */
[----:B------:R-:W-:Y:S01]  /*6fe0*/  LOP3.LUT P5, RZ, R241, 0x1, RZ, 0xc0, !PT ;  /* 0x00000001f1ff7812 */ /* 0x000fe200078ac0ff */
[----:B------:R-:W-:Y:S01]  /*6ff0*/  UIADD3.64 UR26, UR22, 0x2, URZ ;  /* 0x00000002161a7897 */ /* 0x000fe2000fffe03f */
[----:B--2---:R-:W-:Y:S01]  /*7000*/  IADD3 R2, P1, R22, R39, RZ ;  /* 0x0000002716027210 */ /* 0x004fe20007f3e0ff */
[----:B------:R0:W-:Y:S01]  /*7010*/  STL [R1+0x5d8], R21 ;  /* 0x0005d81501007387 */ /* 0x0001e20000100800 */
[----:B------:R-:W-:Y:S02]  /*7020*/  UIADD3.64 UR30, UR22, 0x4, URZ ;  /* 0x00000004161e7897 */ /* 0x000fe4000fffe03f */
[----:B------:R-:W-:Y:S01]  /*7030*/  UIADD3.64 UR34, UR22, 0x1fe, URZ ;  /* 0x000001fe16227897 */ /* 0x000fe2000fffe03f */
[----:B------:R1:W-:Y:S01]  /*7040*/  STL [R1+0x5f8], R23 ;  /* 0x0005f81701007387 */ /* 0x0003e20000100800 */
[----:B------:R-:W-:-:S02]  /*7050*/  UIADD3.64 UR38, UR22, 0x200, URZ ;  /* 0x0000020016267897 */ /* 0x000fc4000fffe03f */
[----:B------:R-:W-:Y:S01]  /*7060*/  UIADD3.64 UR42, UR22, 0x202, URZ ;  /* 0x00000202162a7897 */ /* 0x000fe2000fffe03f */
[----:B------:R2:W-:Y:S01]  /*7070*/  STL [R1+0x44c], R2 ;  /* 0x00044c0201007387 */ /* 0x0005e20000100800 */
[----:B------:R-:W-:Y:S01]  /*7080*/  UIADD3.64 UR46, UR22, 0x204, URZ ;  /* 0x00000204162e7897 */ /* 0x000fe2000fffe03f */
[----:B0-----:R-:W-:Y:S01]  /*7090*/  IMAD R21, R43, 0x8, R20 ;  /* 0x000000082b157824 */ /* 0x001fe200078e0214 */
[----:B------:R-:W-:Y:S01]  /*70a0*/  ULDC UR7, c[0x0][0x238] ;  /* 0x00008e0000077ab9 */ /* 0x000fe20000000800 */
[----:B------:R0:W-:Y:S01]  /*70b0*/  STL [R1+0x618], R24 ;  /* 0x0006181801007387 */ /* 0x0001e20000100800 */
[----:B------:R-:W-:Y:S01]  /*70c0*/  UMOV UR18, UR14 ;  /* 0x0000000e00127c82 */ /* 0x000fe20008000000 */
[-C--:B-1----:R-:W-:Y:S01]  /*70d0*/  LEA.HI.X.SX32 R23, R38, R41.reuse, 0x1, P0 ;  /* 0x0000002926177211 */ /* 0x082fe200000f0eff */
[----:B------:R-:W-:Y:S01]  /*70e0*/  UMOV UR19, 0x40000040 ;  /* 0x4000004000137882 */ /* 0x000fe20000000000 */
[----:B------:R-:W-:Y:S01]  /*70f0*/  UMOV UR15, 0x80000020 ;  /* 0x80000020000f7882 */ /* 0x000fe20000000000 */
[----:B--2---:R-:W-:-:S02]  /*7100*/  LEA.HI.X.SX32 R2, R22, R41, 0x1, P1 ;  /* 0x0000002916027211 */ /* 0x004fc400008f0eff */
[----:B------:R1:W-:Y:S01]  /*7110*/  STL [R1+0x638], R23 ;  /* 0x0006381701007387 */ /* 0x0003e20000100800 */
[----:B------:R-:W-:Y:S01]  /*7120*/  IMAD R22, R43, 0x4, R21 ;  /* 0x000000042b167824 */ /* 0x000fe200078e0215 */
[C---:B0-----:R-:W-:Y:S02]  /*7130*/  IADD3 R24, P1, R5.reuse, R39, RZ ;  /* 0x0000002705187210 */ /* 0x041fe40007f3e0ff */
[----:B------:R0:W-:Y:S02]  /*7140*/  STL [R1+0x448], R2 ;  /* 0x0004480201007387 */ /* 0x0001e40000100800 */
[----:B------:R-:W-:Y:S02]  /*7150*/  LEA.HI.X.SX32 R5, R5, R41, 0x1, P1 ;  /* 0x0000002905057211 */ /* 0x000fe400008f0eff */
[-C--:B-1----:R-:W-:Y:S02]  /*7160*/  IADD3 R23, P0, R4, R39.reuse, RZ ;  /* 0x0000002704177210 */ /* 0x082fe40007f1e0ff */
[----:B0-----:R-:W-:-:S03]  /*7170*/  IADD3 R2, P2, R6, R39, RZ ;  /* 0x0000002706027210 */ /* 0x001fc60007f5e0ff */
[----:B------:R0:W-:Y:S01]  /*7180*/  STL [R1+0x454], R23 ;  /* 0x0004541701007387 */ /* 0x0001e20000100800 */
[----:B------:R-:W-:-:S03]  /*7190*/  LEA.HI.X.SX32 R4, R4, R41, 0x1, P0 ;  /* 0x0000002904047211 */ /* 0x000fc600000f0eff */
[----:B------:R1:W-:Y:S04]  /*71a0*/  STL [R1+0x464], R24 ;  /* 0x0004641801007387 */ /* 0x0003e80000100800 */
[----:B------:R2:W-:Y:S01]  /*71b0*/  STL [R1+0x46c], R2 ;  /* 0x00046c0201007387 */ /* 0x0005e20000100800 */
[----:B0-----:R-:W-:-:S03]  /*71c0*/  IMAD R23, R43, 0x4, R22 ;  /* 0x000000042b177824 */ /* 0x001fc600078e0216 */
[----:B------:R0:W-:Y:S01]  /*71d0*/  STL [R1+0x450], R4 ;  /* 0x0004500401007387 */ /* 0x0001e20000100800 */
[----:B-1----:R-:W-:-:S03]  /*71e0*/  CS2R R24, SRZ ;  /* 0x0000000000187805 */ /* 0x002fc6000001ff00 */
[----:B------:R1:W-:Y:S01]  /*71f0*/  STL [R1+0x460], R5 ;  /* 0x0004600501007387 */ /* 0x0003e20000100800 */
[----:B--2---:R-:W-:Y:S02]  /*7200*/  LEA.HI.X.SX32 R2, R6, R41, 0x1, P2 ;  /* 0x0000002906027211 */ /* 0x004fe400010f0eff */
[-C--:B------:R-:W-:Y:S01]  /*7210*/  IADD3 R6, P1, R0, R39.reuse, RZ ;  /* 0x0000002700067210 */ /* 0x080fe20007f3e0ff */
[----:B0-----:R-:W-:Y:S02]  /*7220*/  IMAD R4, R43, 0x8, R23 ;  /* 0x000000082b047824 */ /* 0x001fe400078e0217 */
[----:B------:R0:W-:Y:S01]  /*7230*/  STL [R1+0x468], R2 ;  /* 0x0004680201007387 */ /* 0x0001e20000100800 */
[----:B-1----:R-:W-:-:S04]  /*7240*/  IADD3 R5, P0, R7, R39, RZ ;  /* 0x0000002707057210 */ /* 0x002fc80007f1e0ff */
[----:B------:R-:W-:Y:S01]  /*7250*/  LEA.HI.X.SX32 R7, R7, R41, 0x1, P0 ;  /* 0x0000002907077211 */ /* 0x000fe200000f0eff */
[----:B------:R1:W-:Y:S01]  /*7260*/  STL [R1+0x474], R5 ;  /* 0x0004740501007387 */ /* 0x0003e20000100800 */
[----:B0-----:R-:W-:-:S03]  /*7270*/  IADD3 R2, P2, R9, R39, RZ ;  /* 0x0000002709027210 */ /* 0x001fc60007f5e0ff */
[----:B------:R0:W-:Y:S04]  /*7280*/  STL [R1+0x484], R6 ;  /* 0x0004840601007387 */ /* 0x0001e80000100800 */
[----:B------:R2:W-:Y:S01]  /*7290*/  STL [R1+0x48c], R2 ;  /* 0x00048c0201007387 */ /* 0x0005e20000100800 */
[----:B-1----:R-:W-:-:S03]  /*72a0*/  IMAD R5, R43, 0x4, R4 ;  /* 0x000000042b057824 */ /* 0x002fc600078e0204 */
[----:B------:R1:W-:Y:S01]  /*72b0*/  STL [R1+0x470], R7 ;  /* 0x0004700701007387 */ /* 0x0003e20000100800 */
[-C--:B0-----:R-:W-:Y:S01]  /*72c0*/  LEA.HI.X.SX32 R6, R0, R41.reuse, 0x1, P1 ;  /* 0x0000002900067211 */ /* 0x081fe200008f0eff */
[----:B------:R-:W-:Y:S01]  /*72d0*/  IMAD R0, R43, 0x4, R5 ;  /* 0x000000042b007824 */ /* 0x000fe200078e0205 */
[----:B--2---:R-:W-:-:S03]  /*72e0*/  LEA.HI.X.SX32 R2, R9, R41, 0x1, P2 ;  /* 0x0000002909027211 */ /* 0x004fc600010f0eff */
[----:B------:R0:W-:Y:S01]  /*72f0*/  STL [R1+0x480], R6 ;  /* 0x0004800601007387 */ /* 0x0001e20000100800 */
[----:B-1----:R-:W-:-:S03]  /*7300*/  IADD3 R7, P1, R11, R39, RZ ;  /* 0x000000270b077210 */ /* 0x002fc60007f3e0ff */
[----:B------:R1:W-:Y:S01]  /*7310*/  STL [R1+0x488], R2 ;  /* 0x0004880201007387 */ /* 0x0003e20000100800 */
[----:B------:R-:W-:Y:S02]  /*7320*/  LEA.HI.X.SX32 R9, R11, R41, 0x1, P1 ;  /* 0x000000290b097211 */ /* 0x000fe400008f0eff */
[-C--:B0-----:R-:W-:Y:S02]  /*7330*/  IADD3 R6, P0, R10, R39.reuse, RZ ;  /* 0x000000270a067210 */ /* 0x081fe40007f1e0ff */
[----:B-1----:R-:W-:-:S03]  /*7340*/  IADD3 R2, P2, R12, R39, RZ ;  /* 0x000000270c027210 */ /* 0x002fc60007f5e0ff */
[----:B------:R0:W-:Y:S04]  /*7350*/  STL [R1+0x494], R6 ;  /* 0x0004940601007387 */ /* 0x0001e80000100800 */
[----:B------:R1:W-:Y:S04]  /*7360*/  STL [R1+0x4a4], R7 ;  /* 0x0004a40701007387 */ /* 0x0003e80000100800 */
[----:B------:R2:W-:Y:S01]  /*7370*/  STL [R1+0x4ac], R2 ;  /* 0x0004ac0201007387 */ /* 0x0005e20000100800 */
[----:B0-----:R-:W-:Y:S01]  /*7380*/  IMAD R6, R43, 0x8, R0 ;  /* 0x000000082b067824 */ /* 0x001fe200078e0200 */
[----:B-1----:R-:W-:-:S02]  /*7390*/  LEA.HI.X.SX32 R7, R10, R41, 0x1, P0 ;  /* 0x000000290a077211 */ /* 0x002fc400000f0eff */
[C---:B------:R-:W-:Y:S02]  /*73a0*/  IADD3 R10, P1, R15.reuse, R39, RZ ;  /* 0x000000270f0a7210 */ /* 0x040fe40007f3e0ff */
[-C--:B--2---:R-:W-:Y:S01]  /*73b0*/  LEA.HI.X.SX32 R2, R12, R41.reuse, 0x1, P2 ;  /* 0x000000290c027211 */ /* 0x084fe200010f0eff */
[----:B------:R0:W-:Y:S01]  /*73c0*/  STL [R1+0x490], R7 ;  /* 0x0004900701007387 */ /* 0x0001e20000100800 */
[----:B------:R-:W-:Y:S02]  /*73d0*/  LEA.HI.X.SX32 R11, R15, R41, 0x1, P1 ;  /* 0x000000290f0b7211 */ /* 0x000fe400008f0eff */
[-C--:B------:R-:W-:Y:S01]  /*73e0*/  IADD3 R12, P1, R18, R39.reuse, RZ ;  /* 0x00000027120c7210 */ /* 0x080fe20007f3e0ff */
[----:B------:R1:W-:Y:S04]  /*73f0*/  STL [R1+0x4a0], R9 ;  /* 0x0004a00901007387 */ /* 0x0003e80000100800 */
[----:B------:R2:W-:Y:S01]  /*7400*/  STL [R1+0x4a8], R2 ;  /* 0x0004a80201007387 */ /* 0x0005e20000100800 */
[----:B0-----:R-:W-:Y:S01]  /*7410*/  IMAD R7, R43, 0x4, R6 ;  /* 0x000000042b077824 */ /* 0x001fe200078e0206 */
[----:B-1----:R-:W-:-:S02]  /*7420*/  IADD3 R9, P0, R14, R39, RZ ;  /* 0x000000270e097210 */ /* 0x002fc40007f1e0ff */
[----:B--2---:R-:W-:-:S03]  /*7430*/  IADD3 R2, P2, R16, R39, RZ ;  /* 0x0000002710027210 */ /* 0x004fc60007f5e0ff */
[----:B------:R0:W-:Y:S04]  /*7440*/  STL [R1+0x4b4], R9 ;  /* 0x0004b40901007387 */ /* 0x0001e80000100800 */
[----:B------:R1:W-:Y:S04]  /*7450*/  STL [R1+0x4c4], R10 ;  /* 0x0004c40a01007387 */ /* 0x0003e80000100800 */
[----:B------:R2:W-:Y:S01]  /*7460*/  STL [R1+0x4cc], R2 ;  /* 0x0004cc0201007387 */ /* 0x0005e20000100800 */
[----:B0-----:R-:W-:Y:S01]  /*7470*/  IMAD R9, R43, 0x4, R7 ;  /* 0x000000042b097824 */ /* 0x001fe200078e0207 */
[----:B-1----:R-:W-:-:S02]  /*7480*/  LEA.HI.X.SX32 R10, R14, R41, 0x1, P0 ;  /* 0x000000290e0a7211 */ /* 0x002fc400000f0eff */
[-C--:B------:R-:W-:Y:S02]  /*7490*/  LEA.HI.X.SX32 R14, R18, R41.reuse, 0x1, P1 ;  /* 0x00000029120e7211 */ /* 0x080fe400008f0eff */
[----:B--2---:R-:W-:Y:S01]  /*74a0*/  LEA.HI.X.SX32 R2, R16, R41, 0x1, P2 ;  /* 0x0000002910027211 */ /* 0x004fe200010f0eff */
[----:B------:R0:W-:Y:S01]  /*74b0*/  STL [R1+0x4b0], R10 ;  /* 0x0004b00a01007387 */ /* 0x0001e20000100800 */
[----:B------:R-:W-:-:S03]  /*74c0*/  IADD3 R15, P1, R21, R39, RZ ;  /* 0x00000027150f7210 */ /* 0x000fc60007f3e0ff */
[----:B------:R1:W-:Y:S01]  /*74d0*/  STL [R1+0x4c0], R11 ;  /* 0x0004c00b01007387 */ /* 0x0003e20000100800 */
[----:B------:R-:W-:Y:S01]  /*74e0*/  LEA.HI.X.SX32 R16, R21, R41, 0x1, P1 ;  /* 0x0000002915107211 */ /* 0x000fe200008f0eff */
[----:B------:R-:W-:Y:S02]  /*74f0*/  IMAD R21, R176, 0x11, RZ ;  /* 0x00000011b0157824 */ /* 0x000fe400078e02ff */
[----:B------:R2:W-:Y:S01]  /*7500*/  STL [R1+0x4c8], R2 ;  /* 0x0004c80201007387 */ /* 0x0005e20000100800 */
[----:B0-----:R-:W-:Y:S01]  /*7510*/  IMAD R10, R43, 0x8, R9 ;  /* 0x000000082b0a7824 */ /* 0x001fe200078e0209 */
[-C--:B-1----:R-:W-:Y:S02]  /*7520*/  IADD3 R11, P0, R17, R39.reuse, RZ ;  /* 0x00000027110b7210 */ /* 0x082fe40007f1e0ff */
[----:B--2---:R-:W-:-:S03]  /*7530*/  IADD3 R2, P2, R19, R39, RZ ;  /* 0x0000002713027210 */ /* 0x004fc60007f5e0ff */
[----:B------:R0:W-:Y:S04]  /*7540*/  STL [R1+0x4d4], R11 ;  /* 0x0004d40b01007387 */ /* 0x0001e80000100800 */
[----:B------:R1:W-:Y:S04]  /*7550*/  STL [R1+0x4e4], R12 ;  /* 0x0004e40c01007387 */ /* 0x0003e80000100800 */
[----:B------:R2:W-:Y:S01]  /*7560*/  STL [R1+0x4ec], R2 ;  /* 0x0004ec0201007387 */ /* 0x0005e20000100800 */
[----:B0-----:R-:W-:Y:S01]  /*7570*/  IMAD R11, R43, 0x4, R10 ;  /* 0x000000042b0b7824 */ /* 0x001fe200078e020a */
[----:B-1----:R-:W-:-:S02]  /*7580*/  LEA.HI.X.SX32 R12, R17, R41, 0x1, P0 ;  /* 0x00000029110c7211 */ /* 0x002fc400000f0eff */
[----:B------:R-:W-:Y:S02]  /*7590*/  IADD3 R17, P1, R4, R39, RZ ;  /* 0x0000002704117210 */ /* 0x000fe40007f3e0ff */
[----:B--2---:R-:W-:Y:S01]  /*75a0*/  LEA.HI.X.SX32 R2, R19, R41, 0x1, P2 ;  /* 0x0000002913027211 */ /* 0x004fe200010f0eff */
[----:B------:R0:W-:Y:S01]  /*75b0*/  STL [R1+0x4d0], R12 ;  /* 0x0004d00c01007387 */ /* 0x0001e20000100800 */
[----:B------:R-:W-:-:S03]  /*75c0*/  IMAD R19, R176, 0xf, RZ ;  /* 0x0000000fb0137824 */ /* 0x000fc600078e02ff */
[----:B------:R1:W-:Y:S04]  /*75d0*/  STL [R1+0x4e0], R14 ;  /* 0x0004e00e01007387 */ /* 0x0003e80000100800 */
        /* <DEDUP_REMOVED lines=8> */
[-C--:B-1----:R-:W-:Y:S01]  /*7660*/  LEA.HI.X.SX32 R15, R20, R41.reuse, 0x1, P0 ;  /* 0x00000029140f7211 */ /* 0x082fe200000f0eff */
[----:B------:R-:W-:Y:S01]  /*7670*/  IMAD.SHL.U32 R20, R176, 0x10, RZ ;  /* 0x00000010b0147824 */ /* 0x000fe200078e00ff */
[----:B--2---:R-:W-:-:S03]  /*7680*/  LEA.HI.X.SX32 R2, R22, R41, 0x1, P2 ;  /* 0x0000002916027211 */ /* 0x004fc600010f0eff */
[----:B------:R0:W-:Y:S01]  /*7690*/  STL [R1+0x4f0], R15 ;  /* 0x0004f00f01007387 */ /* 0x0001e20000100800 */
[----:B------:R-:W-:-:S03]  /*76a0*/  IMAD R22, R176, 0x12, RZ ;  /* 0x00000012b0167824 */ /* 0x000fc600078e02ff */
[----:B------:R1:W-:Y:S04]  /*76b0*/  STL [R1+0x500], R16 ;  /* 0x0005001001007387 */ /* 0x0003e80000100800 */
[----:B------:R2:W-:Y:S01]  /*76c0*/  STL [R1+0x508], R2 ;  /* 0x0005080201007387 */ /* 0x0005e20000100800 */
[----:B0-----:R-:W-:Y:S01]  /*76d0*/  IMAD R15, R43, 0x4, R14 ;  /* 0x000000042b0f7824 */ /* 0x001fe200078e020e */
[-C--:B-1----:R-:W-:Y:S02]  /*76e0*/  IADD3 R16, P0, R23, R39.reuse, RZ ;  /* 0x0000002717107210 */ /* 0x082fe40007f1e0ff */
[----:B--2---:R-:W-:-:S03]  /*76f0*/  IADD3 R2, P2, R5, R39, RZ ;  /* 0x0000002705027210 */ /* 0x004fc60007f5e0ff */
[----:B------:R0:W-:Y:S01]  /*7700*/  STL [R1+0x514], R16 ;  /* 0x0005141001007387 */ /* 0x0001e20000100800 */
[----:B------:R-:W-:Y:S01]  /*7710*/  LEA.HI.X.SX32 R18, R23, R41, 0x1, P0 ;  /* 0x0000002917127211 */ /* 0x000fe200000f0eff */
[----:B------:R-:W-:Y:S02]  /*7720*/  IMAD R23, R176, 0x13, RZ ;  /* 0x00000013b0177824 */ /* 0x000fe400078e02ff */
[----:B------:R1:W-:Y:S04]  /*7730*/  STL [R1+0x524], R17 ;  /* 0x0005241101007387 */ /* 0x0003e80000100800 */
[----:B------:R2:W-:Y:S01]  /*7740*/  STL [R1+0x52c], R2 ;  /* 0x00052c0201007387 */ /* 0x0005e20000100800 */
[----:B0-----:R-:W-:-:S03]  /*7750*/  IMAD R16, R43, 0x4, R15 ;  /* 0x000000042b107824 */ /* 0x001fc600078e020f */
[----:B------:R0:W-:Y:S01]  /*7760*/  STL [R1+0x510], R18 ;  /* 0x0005101201007387 */ /* 0x0001e20000100800 */
[-C--:B-1----:R-:W-:Y:S01]  /*7770*/  LEA.HI.X.SX32 R17, R4, R41.reuse, 0x1, P1 ;  /* 0x0000002904117211 */ /* 0x082fe200008f0eff */
[----:B------:R-:W-:Y:S01]  /*7780*/  IMAD R4, R43, 0x8, R16 ;  /* 0x000000082b047824 */ /* 0x000fe200078e0210 */
[----:B--2---:R-:W-:-:S03]  /*7790*/  LEA.HI.X.SX32 R2, R5, R41, 0x1, P2 ;  /* 0x0000002905027211 */ /* 0x004fc600010f0eff */
[----:B------:R1:W-:Y:S01]  /*77a0*/  STL [R1+0x520], R17 ;  /* 0x0005201101007387 */ /* 0x0003e20000100800 */
[----:B------:R-:W-:Y:S01]  /*77b0*/  IADD3 R5, P0, R0, R39, RZ ;  /* 0x0000002700057210 */ /* 0x000fe20007f1e0ff */
[----:B0-----:R-:W-:Y:S02]  /*77c0*/  IMAD R18, R176, 0xe, RZ ;  /* 0x0000000eb0127824 */ /* 0x001fe400078e02ff */
[----:B------:R0:W-:Y:S01]  /*77d0*/  STL [R1+0x528], R2 ;  /* 0x0005280201007387 */ /* 0x0001e20000100800 */
[----:B------:R-:W-:-:S03]  /*77e0*/  LEA.HI.X.SX32 R0, R0, R41, 0x1, P0 ;  /* 0x0000002900007211 */ /* 0x000fc600000f0eff */
[----:B------:R2:W-:Y:S01]  /*77f0*/  STL [R1+0x534], R5 ;  /* 0x0005340501007387 */ /* 0x0005e20000100800 */
[-C--:B-1----:R-:W-:Y:S02]  /*7800*/  IADD3 R17, P1, R6, R39.reuse, RZ ;  /* 0x0000002706117210 */ /* 0x082fe40007f3e0ff */
[----:B0-----:R-:W-:-:S03]  /*7810*/  IADD3 R2, P2, R7, R39, RZ ;  /* 0x0000002707027210 */ /* 0x001fc60007f5e0ff */
[----:B------:R0:W-:Y:S01]  /*7820*/  STL [R1+0x544], R17 ;  /* 0x0005441101007387 */ /* 0x0001e20000100800 */
[----:B------:R-:W-:Y:S01]  /*7830*/  LEA.HI.X.SX32 R6, R6, R41, 0x1, P1 ;  /* 0x0000002906067211 */ /* 0x000fe200008f0eff */
[----:B--2---:R-:W-:Y:S02]  /*7840*/  IMAD R5, R43, 0x4, R4 ;  /* 0x000000042b057824 */ /* 0x004fe400078e0204 */
[----:B------:R1:W-:Y:S04]  /*7850*/  STL [R1+0x54c], R2 ;  /* 0x00054c0201007387 */ /* 0x0003e80000100800 */
[----:B------:R2:W-:Y:S01]  /*7860*/  STL [R1+0x530], R0 ;  /* 0x0005300001007387 */ /* 0x0005e20000100800 */
[----:B0-----:R-:W-:-:S03]  /*7870*/  IMAD R17, R176, 0xd, RZ ;  /* 0x0000000db0117824 */ /* 0x001fc600078e02ff */
[----:B------:R0:W-:Y:S01]  /*7880*/  STL [R1+0x540], R6 ;  /* 0x0005400601007387 */ /* 0x0001e20000100800 */
[----:B-1----:R-:W-:Y:S02]  /*7890*/  LEA.HI.X.SX32 R2, R7, R41, 0x1, P2 ;  /* 0x0000002907027211 */ /* 0x002fe400010f0eff */
[-C--:B------:R-:W-:Y:S01]  /*78a0*/  IADD3 R7, P1, R10, R39.reuse, RZ ;  /* 0x000000270a077210 */ /* 0x080fe20007f3e0ff */
[----:B--2---:R-:W-:Y:S02]  /*78b0*/  IMAD R0, R43, 0x4, R5 ;  /* 0x000000042b007824 */ /* 0x004fe400078e0205 */
[----:B------:R1:W-:Y:S01]  /*78c0*/  STL [R1+0x548], R2 ;  /* 0x0005480201007387 */ /* 0x0003e20000100800 */
[----:B0-----:R-:W-:-:S05]  /*78d0*/  IADD3 R6, P0, R9, R39, RZ ;  /* 0x0000002709067210 */ /* 0x001fca0007f1e0ff */
[----:B------:R0:W-:Y:S01]  /*78e0*/  STL [R1+0x554], R6 ;  /* 0x0005540601007387 */ /* 0x0001e20000100800 */
[----:B-1----:R-:W-:-:S03]  /*78f0*/  IADD3 R2, P2, R11, R39, RZ ;  /* 0x000000270b027210 */ /* 0x002fc60007f5e0ff */
[----:B------:R1:W-:Y:S04]  /*7900*/  STL [R1+0x564], R7 ;  /* 0x0005640701007387 */ /* 0x0003e80000100800 */
[----:B------:R2:W-:Y:S01]  /*7910*/  STL [R1+0x56c], R2 ;  /* 0x00056c0201007387 */ /* 0x0005e20000100800 */
[----:B0-----:R-:W-:Y:S01]  /*7920*/  IMAD R6, R43, 0x8, R0 ;  /* 0x000000082b067824 */ /* 0x001fe200078e0200 */
[-C--:B-1----:R-:W-:Y:S02]  /*7930*/  LEA.HI.X.SX32 R7, R9, R41.reuse, 0x1, P0 ;  /* 0x0000002909077211 */ /* 0x082fe400000f0eff */
[-C--:B------:R-:W-:Y:S02]  /*7940*/  LEA.HI.X.SX32 R9, R10, R41.reuse, 0x1, P1 ;  /* 0x000000290a097211 */ /* 0x080fe400008f0eff */
[----:B--2---:R-:W-:Y:S01]  /*7950*/  LEA.HI.X.SX32 R2, R11, R41, 0x1, P2 ;  /* 0x000000290b027211 */ /* 0x004fe200010f0eff */
[----:B------:R0:W-:Y:S01]  /*7960*/  STL [R1+0x550], R7 ;  /* 0x0005500701007387 */ /* 0x0001e20000100800 */
[----:B------:R-:W-:-:S03]  /*7970*/  IADD3 R10, P1, R14, R39, RZ ;  /* 0x000000270e0a7210 */ /* 0x000fc60007f3e0ff */
[----:B------:R1:W-:Y:S01]  /*7980*/  STL [R1+0x560], R9 ;  /* 0x0005600901007387 */ /* 0x0003e20000100800 */
[----:B------:R-:W-:-:S03]  /*7990*/  LEA.HI.X.SX32 R11, R14, R41, 0x1, P1 ;  /* 0x000000290e0b7211 */ /* 0x000fc600008f0eff */
        /* <DEDUP_REMOVED lines=57> */
[----:B------:R-:W-:Y:S01]  /*7d30*/  IADD3 R10, P1, R5, R39, RZ ;  /* 0x00000027050a7210 */ /* 0x000fe20007f3e0ff */
[----:B------:R-:W-:-:S02]  /*7d40*/  IMAD.SHL.U32 R11, R176, 0x8, RZ ;  /* 0x00000008b00b7824 */ /* 0x000fc400078e00ff */
        /* <DEDUP_REMOVED lines=10> */
[-C--:B------:R-:W-:Y:S01]  /*7df0*/  LEA.HI.X.SX32 R4, R0, R41.reuse, 0x1, P2 ;  /* 0x0000002900047211 */ /* 0x080fe200010f0eff */
[----:B------:R-:W-:Y:S01]  /*7e00*/  IMAD R0, R43, 0x4, R9 ;  /* 0x000000042b007824 */ /* 0x000fe200078e0209 */
[----:B--2---:R-:W-:Y:S01]  /*7e10*/  LEA.HI.X.SX32 R2, R5, R41, 0x1, P1 ;  /* 0x0000002905027211 */ /* 0x004fe200008f0eff */
[----:B------:R0:W-:Y:S01]  /*7e20*/  STL [R1+0x5f0], R10 ;  /* 0x0005f00a01007387 */ /* 0x0001e20000100800 */
[-C--:B------:R-:W-:Y:S02]  /*7e30*/  IADD3 R5, P1, R7, R39.reuse, RZ ;  /* 0x0000002707057210 */ /* 0x080fe40007f3e0ff */
[----:B------:R-:W-:Y:S01]  /*7e40*/  CS2R R42, SRZ ;  /* 0x00000000002a7805 */ /* 0x000fe2000001ff00 */
[----:B------:R1:W-:Y:S04]  /*7e50*/  STL [R1+0x600], R2 ;  /* 0x0006000201007387 */ /* 0x0003e80000100800 */
[----:B------:R2:W-:Y:S01]  /*7e60*/  STL [R1+0x608], R4 ;  /* 0x0006080401007387 */ /* 0x0005e20000100800 */
[----:B0-----:R-:W-:Y:S01]  /*7e70*/  IMAD R10, R176, 0x7, RZ ;  /* 0x00000007b00a7824 */ /* 0x001fe200078e02ff */
[----:B-1----:R-:W-:-:S02]  /*7e80*/  IADD3 R2, P0, R6, R39, RZ ;  /* 0x0000002706027210 */ /* 0x002fc40007f1e0ff */
[----:B--2---:R-:W-:-:S03]  /*7e90*/  IADD3 R4, P2, R9, R39, RZ ;  /* 0x0000002709047210 */ /* 0x004fc60007f5e0ff */
[----:B------:R0:W-:Y:S04]  /*7ea0*/  STL [R1+0x614], R2 ;  /* 0x0006140201007387 */ /* 0x0001e80000100800 */
[----:B------:R1:W-:Y:S04]  /*7eb0*/  STL [R1+0x624], R5 ;  /* 0x0006240501007387 */ /* 0x0003e80000100800 */
[----:B------:R2:W-:Y:S01]  /*7ec0*/  STL [R1+0x62c], R4 ;  /* 0x00062c0401007387 */ /* 0x0005e20000100800 */
[----:B0-----:R-:W-:Y:S02]  /*7ed0*/  IADD3 R2, P3, R0, R39, RZ ;  /* 0x0000002700027210 */ /* 0x001fe40007f7e0ff */
[----:B------:R-:W-:-:S02]  /*7ee0*/  CS2R R38, SRZ ;  /* 0x0000000000267805 */ /* 0x000fc4000001ff00 */
[-C--:B-1----:R-:W-:Y:S01]  /*7ef0*/  LEA.HI.X.SX32 R5, R6, R41.reuse, 0x1, P0 ;  /* 0x0000002906057211 */ /* 0x082fe200000f0eff */
[----:B------:R0:W-:Y:S01]  /*7f00*/  STL [R1+0x634], R2 ;  /* 0x0006340201007387 */ /* 0x0001e20000100800 */
[-C--:B------:R-:W-:Y:S01]  /*7f10*/  LEA.HI.X.SX32 R0, R0, R41.reuse, 0x1, P3 ;  /* 0x0000002900007211 */ /* 0x080fe200018f0eff */
[----:B------:R-:W-:Y:S01]  /*7f20*/  IMAD.MOV.U32 R6, RZ, RZ, 0x3f800000 ;  /* 0x3f800000ff067424 */ /* 0x000fe200078e00ff */
[-C--:B--2---:R-:W-:Y:S01]  /*7f30*/  LEA.HI.X.SX32 R4, R7, R41.reuse, 0x1, P1 ;  /* 0x0000002907047211 */ /* 0x084fe200008f0eff */
[----:B------:R1:W-:Y:S01]  /*7f40*/  STL [R1+0x610], R5 ;  /* 0x0006100501007387 */ /* 0x0003e20000100800 */
[C---:B------:R-:W-:Y:S01]  /*7f50*/  IMAD R7, R176.reuse, 0x5, RZ ;  /* 0x00000005b0077824 */ /* 0x040fe200078e02ff */
[----:B------:R-:W-:Y:S02]  /*7f60*/  LOP3.LUT P0, RZ, R241, 0x2, RZ, 0xc0, !PT ;  /* 0x00000002f1ff7812 */ /* 0x000fe4000780c0ff */
[----:B------:R2:W-:Y:S01]  /*7f70*/  STL [R1+0x620], R4 ;  /* 0x0006200401007387 */ /* 0x0005e20000100800 */
[----:B0-----:R-:W-:Y:S01]  /*7f80*/  LEA.HI.X.SX32 R2, R9, R41, 0x1, P2 ;  /* 0x0000002909027211 */ /* 0x001fe200010f0eff */
[----:B------:R-:W-:Y:S01]  /*7f90*/  IMAD R9, R176, 0x6, RZ ;  /* 0x00000006b0097824 */ /* 0x000fe200078e02ff */
[----:B------:R-:W-:-:S02]  /*7fa0*/  SEL R247, R247, 0x1054, !P0 ;  /* 0x00001054f7f77807 */ /* 0x000fc40004000000 */
[----:B------:R-:W-:Y:S01]  /*7fb0*/  CS2R R40, SRZ ;  /* 0x0000000000287805 */ /* 0x000fe2000001ff00 */
[----:B-1----:R-:W-:Y:S01]  /*7fc0*/  IMAD.MOV.U32 R5, RZ, RZ, -0x800000 ;  /* 0xff800000ff057424 */ /* 0x002fe200078e00ff */
[----:B------:R0:W-:Y:S01]  /*7fd0*/  STL [R1+0x628], R2 ;  /* 0x0006280201007387 */ /* 0x0001e20000100800 */
[----:B------:R-:W-:Y:S01]  /*7fe0*/  SEL R246, R246, 0x3276, !P0 ;  /* 0x00003276f6f67807 */ /* 0x000fe20004000000 */
[----:B--2---:R-:W-:Y:S02]  /*7ff0*/  IMAD.MOV.U32 R4, RZ, RZ, 0x3f800000 ;  /* 0x3f800000ff047424 */ /* 0x004fe400078e00ff */
[----:B------:R1:W-:Y:S04]  /*8000*/  STL [R1+0x630], R0 ;  /* 0x0006300001007387 */ /* 0x0003e80000100800 */
[----:B------:R2:W-:Y:S01]  /*8010*/  STL [R1+0x220], R5 ;  /* 0x0002200501007387 */ /* 0x0005e20000100800 */
[----:B0-----:R-:W-:-:S03]  /*8020*/  SHF.R.S32.HI R2, RZ, 0x7, R241 ;  /* 0x00000007ff027819 */ /* 0x001fc600000114f1 */
[----:B------:R-:W-:Y:S01]  /*8030*/  STL [R1+0x238], R4 ;  /* 0x0002380401007387 */ /* 0x000fe20000100800 */
[----:B------:R-:W-:Y:S01]  /*8040*/  SGXT R2, R2, 0x1 ;  /* 0x000000010202781a */ /* 0x000fe20000000200 */
[----:B-1----:R-:W-:Y:S02]  /*8050*/  IMAD.MOV.U32 R0, RZ, RZ, RZ ;  /* 0x000000ffff007224 */ /* 0x002fe400078e00ff */
[----:B------:R0:W-:Y:S01]  /*8060*/  STL [R1+0x234], R6 ;  /* 0x0002340601007387 */ /* 0x0001e20000100800 */
[----:B--2---:R-:W-:Y:S01]  /*8070*/  IMAD.MOV.U32 R5, RZ, RZ, 0x3f800000 ;  /* 0x3f800000ff057424 */ /* 0x004fe200078e00ff */
[----:B------:R-:W-:-:S04]  /*8080*/  LOP3.LUT R2, R2, 0x90, RZ, 0xc0, !PT ;  /* 0x0000009002027812 */ /* 0x000fc800078ec0ff */
[----:B------:R1:W-:Y:S01]  /*8090*/  STL [R1+0x22c], R5 ;  /* 0x00022c0501007387 */ /* 0x0003e20000100800 */
[----:B------:R-:W-:Y:S01]  /*80a0*/  LOP3.LUT R2, R2, 0x7f, R241, 0x78, !PT ;  /* 0x0000007f02027812 */ /* 0x000fe200078e78f1 */
[----:B0-----:R-:W-:Y:S02]  /*80b0*/  IMAD.MOV.U32 R6, RZ, RZ, -0x800000 ;  /* 0xff800000ff067424 */ /* 0x001fe400078e00ff */
[----:B------:R0:W-:Y:S04]  /*80c0*/  STL [R1+0x230], R4 ;  /* 0x0002300401007387 */ /* 0x0001e80000100800 */
[----:B------:R2:W-:Y:S01]  /*80d0*/  STL [R1+0x21c], R6 ;  /* 0x00021c0601007387 */ /* 0x0005e20000100800 */
[----:B-1----:R-:W-:Y:S02]  /*80e0*/  IMAD.MOV.U32 R5, RZ, RZ, -0x800000 ;  /* 0xff800000ff057424 */ /* 0x002fe400078e00ff */
[----:B0-----:R-:W-:-:S03]  /*80f0*/  IMAD.MOV.U32 R4, RZ, RZ, -0x800000 ;  /* 0xff800000ff047424 */ /* 0x001fc600078e00ff */
[----:B------:R0:W-:Y:S01]  /*8100*/  STL [R1+0x228], R5 ;  /* 0x0002280501007387 */ /* 0x0001e20000100800 */
[----:B--2---:R-:W-:-:S03]  /*8110*/  IMAD.SHL.U32 R6, R176, 0x4, RZ ;  /* 0x00000004b0067824 */ /* 0x004fc600078e00ff */
[----:B------:R-:W-:Y:S04]  /*8120*/  STL [R1], RZ ;  /* 0x000000ff01007387 */ /* 0x000fe80000100800 */
[----:B------:R1:W-:Y:S01]  /*8130*/  STL [R1+0x224], R4 ;  /* 0x0002240401007387 */ /* 0x0003e20000100800 */
[-C--:B------:R-:W-:Y:S01]  /*8140*/  IADD3 R181, P4, R6, R178.reuse, RZ ;  /* 0x000000b206b57210 */ /* 0x080fe20007f9e0ff */
[C---:B0-----:R-:W-:Y:S02]  /*8150*/  IMAD R5, R176.reuse, 0x3, RZ ;  /* 0x00000003b0057824 */ /* 0x041fe400078e02ff */
[----:B------:R-:W-:Y:S03]  /*8160*/  STL [R1+0x4], RZ ;  /* 0x000004ff01007387 */ /* 0x000fe60000100800 */
[----:B------:R-:W-:Y:S01]  /*8170*/  IADD3 R180, P3, R5, R178, RZ ;  /* 0x000000b205b47210 */ /* 0x000fe20007f7e0ff */
[----:B------:R-:W-:Y:S01]  /*8180*/  STL [R1+0x8], RZ ;  /* 0x000008ff01007387 */ /* 0x000fe20000100800 */
[----:B-1----:R-:W-:-:S03]  /*8190*/  IMAD.SHL.U32 R4, R176, 0x2, RZ ;  /* 0x00000002b0047824 */ /* 0x002fc600078e00ff */
[----:B------:R-:W-:Y:S02]  /*81a0*/  STL [R1+0xc], RZ ;  /* 0x00000cff01007387 */ /* 0x000fe40000100800 */
[-C--:B------:R-:W-:Y:S02]  /*81b0*/  IADD3 R179, P2, R4, R178.reuse, RZ ;  /* 0x000000b204b37210 */ /* 0x080fe40007f5e0ff */
        /* <DEDUP_REMOVED lines=124> */
[----:B------:R0:W-:Y:S04]  /*8980*/  STL [R1+0x248], R179 ;  /* 0x000248b301007387 */ /* 0x0001e80000100800 */
[----:B------:R1:W-:Y:S04]  /*8990*/  STL [R1+0x250], R180 ;  /* 0x000250b401007387 */ /* 0x0003e80000100800 */
[----:B------:R2:W-:Y:S01]  /*89a0*/  STL [R1+0x258], R181 ;  /* 0x000258b501007387 */ /* 0x0005e20000100800 */
[----:B0-----:R-:W-:-:S02]  /*89b0*/  IADD3 R179, P6, R7, R178, RZ ;  /* 0x000000b207b37210 */ /* 0x001fc40007fde0ff */
[----:B-1----:R-:W-:-:S03]  /*89c0*/  IADD3 R180, P0, R9, R178, RZ ;  /* 0x000000b209b47210 */ /* 0x002fc60007f1e0ff */
[----:B------:R0:W-:Y:S01]  /*89d0*/  STL [R1+0x260], R179 ;  /* 0x000260b301007387 */ /* 0x0001e20000100800 */
[----:B--2---:R-:W-:-:S03]  /*89e0*/  IADD3 R181, P1, R10, R178, RZ ;  /* 0x000000b20ab57210 */ /* 0x004fc60007f3e0ff */
[----:B------:R1:W-:Y:S04]  /*89f0*/  STL [R1+0x268], R180 ;  /* 0x000268b401007387 */ /* 0x0003e80000100800 */
[----:B------:R-:W-:Y:S01]  /*8a00*/  STL [R1+0x270], R181 ;  /* 0x000270b501007387 */ /* 0x000fe20000100800 */
[-C--:B0-----:R-:W-:Y:S02]  /*8a10*/  LEA.HI.X.SX32 R179, R4, R177.reuse, 0x1, P2 ;  /* 0x000000b104b37211 */ /* 0x081fe400010f0eff */
[-C--:B------:R-:W-:Y:S02]  /*8a20*/  LEA.HI.X.SX32 R4, R5, R177.reuse, 0x1, P3 ;  /* 0x000000b105047211 */ /* 0x080fe400018f0eff */
[----:B-1----:R-:W-:Y:S01]  /*8a30*/  IADD3 R180, P2, R11, R178, RZ ;  /* 0x000000b20bb47210 */ /* 0x002fe20007f5e0ff */
[----:B------:R0:W-:Y:S01]  /*8a40*/  STL [R1+0x244], R179 ;  /* 0x000244b301007387 */ /* 0x0001e20000100800 */
[----:B------:R-:W-:-:S02]  /*8a50*/  LEA.HI.X.SX32 R5, R6, R177, 0x1, P4 ;  /* 0x000000b106057211 */ /* 0x000fc400020f0eff */
[----:B------:R-:W-:Y:S01]  /*8a60*/  LEA.HI.X.SX32 R6, R7, R177, 0x1, P6 ;  /* 0x000000b107067211 */ /* 0x000fe200030f0eff */
[----:B------:R-:W-:Y:S04]  /*8a70*/  STL [R1+0x278], R180 ;  /* 0x000278b401007387 */ /* 0x000fe80000100800 */
[----:B------:R1:W-:Y:S01]  /*8a80*/  STL [R1+0x24c], R4 ;  /* 0x00024c0401007387 */ /* 0x0003e20000100800 */
[----:B0-----:R-:W-:-:S05]  /*8a90*/  IADD3 R179, P3, R12, R178, RZ ;  /* 0x000000b20cb37210 */ /* 0x001fca0007f7e0ff */
[----:B------:R-:W-:Y:S01]  /*8aa0*/  STL [R1+0x280], R179 ;  /* 0x000280b301007387 */ /* 0x000fe20000100800 */
[----:B-1----:R-:W-:-:S03]  /*8ab0*/  IADD3 R4, P4, R14, R178, RZ ;  /* 0x000000b20e047210 */ /* 0x002fc60007f9e0ff */
[----:B------:R0:W-:Y:S04]  /*8ac0*/  STL [R1+0x254], R5 ;  /* 0x0002540501007387 */ /* 0x0001e80000100800 */
[----:B------:R1:W-:Y:S04]  /*8ad0*/  STL [R1+0x288], R4 ;  /* 0x0002880401007387 */ /* 0x0003e80000100800 */
[----:B------:R2:W-:Y:S01]  /*8ae0*/  STL [R1+0x25c], R6 ;  /* 0x00025c0601007387 */ /* 0x0005e20000100800 */
[----:B0-----:R-:W-:Y:S02]  /*8af0*/  IADD3 R5, P6, R15, R178, RZ ;  /* 0x000000b20f057210 */ /* 0x001fe40007fde0ff */
[----:B-1----:R-:W-:-:S03]  /*8b00*/  LEA.HI.X.SX32 R4, R9, R177, 0x1, P0 ;  /* 0x000000b109047211 */ /* 0x002fc600000f0eff */
[----:B------:R0:W-:Y:S01]  /*8b10*/  STL [R1+0x290], R5 ;  /* 0x0002900501007387 */ /* 0x0001e20000100800 */
[----:B--2---:R-:W-:-:S03]  /*8b20*/  IADD3 R6, P0, R16, R178, RZ ;  /* 0x000000b210067210 */ /* 0x004fc60007f1e0ff */
[----:B------:R1:W-:Y:S04]  /*8b30*/  STL [R1+0x264], R4 ;  /* 0x0002640401007387 */ /* 0x0003e80000100800 */
[----:B------:R2:W-:Y:S01]  /*8b40*/  STL [R1+0x298], R6 ;  /* 0x0002980601007387 */ /* 0x0005e20000100800 */
[----:B0-----:R-:W-:Y:S02]  /*8b50*/  LEA.HI.X.SX32 R5, R10, R177, 0x1, P1 ;  /* 0x000000b10a057211 */ /* 0x001fe400008f0eff */
[----:B-1----:R-:W-:-:S03]  /*8b60*/  IADD3 R4, P1, R17, R178, RZ ;  /* 0x000000b211047210 */ /* 0x002fc60007f3e0ff */
[----:B------:R0:W-:Y:S01]  /*8b70*/  STL [R1+0x26c], R5 ;  /* 0x00026c0501007387 */ /* 0x0001e20000100800 */
[----:B--2---:R-:W-:-:S03]  /*8b80*/  LEA.HI.X.SX32 R6, R11, R177, 0x1, P2 ;  /* 0x000000b10b067211 */ /* 0x004fc600010f0eff */
        /* <DEDUP_REMOVED lines=53> */
[----:B------:R-:W-:Y:S02]  /*8ee0*/  CS2R R132, SRZ ;  /* 0x0000000000847805 */ /* 0x000fe4000001ff00 */
[-C--:B--2---:R-:W-:Y:S01]  /*8ef0*/  IADD3 R6, P3, R139, R178.reuse, RZ ;  /* 0x000000b28b067210 */ /* 0x084fe20007f7e0ff */
[----:B------:R1:W-:Y:S04]  /*8f00*/  STL [R1+0x2dc], R4 ;  /* 0x0002dc0401007387 */ /* 0x0003e80000100800 */
[----:B------:R2:W-:Y:S01]  /*8f10*/  STL [R1+0x310], R6 ;  /* 0x0003100601007387 */ /* 0x0005e20000100800 */
[----:B0-----:R-:W-:Y:S02]  /*8f20*/  LEA.HI.X.SX32 R5, R134, R177, 0x1, P4 ;  /* 0x000000b186057211 */ /* 0x001fe400020f0eff */
[----:B-1----:R-:W-:-:S03]  /*8f30*/  IADD3 R4, P4, R140, R178, RZ ;  /* 0x000000b28c047210 */ /* 0x002fc60007f9e0ff */
[----:B------:R0:W-:Y:S01]  /*8f40*/  STL [R1+0x2e4], R5 ;  /* 0x0002e40501007387 */ /* 0x0001e20000100800 */
[----:B--2---:R-:W-:-:S03]  /*8f50*/  LEA.HI.X.SX32 R6, R135, R177, 0x1, P6 ;  /* 0x000000b187067211 */ /* 0x004fc600030f0eff */
[----:B------:R1:W-:Y:S01]  /*8f60*/  STL [R1+0x318], R4 ;  /* 0x0003180401007387 */ /* 0x0003e20000100800 */
[----:B------:R-:W-:-:S03]  /*8f70*/  CS2R R134, SRZ ;  /* 0x0000000000867805 */ /* 0x000fc6000001ff00 */
[----:B------:R2:W-:Y:S01]  /*8f80*/  STL [R1+0x2ec], R6 ;  /* 0x0002ec0601007387 */ /* 0x0005e20000100800 */
[----:B0-----:R-:W-:Y:S02]  /*8f90*/  IADD3 R5, P6, R141, R178, RZ ;  /* 0x000000b28d057210 */ /* 0x001fe40007fde0ff */
[----:B-1----:R-:W-:-:S03]  /*8fa0*/  LEA.HI.X.SX32 R4, R136, R177, 0x1, P0 ;  /* 0x000000b188047211 */ /* 0x002fc600000f0eff */
[----:B------:R0:W-:Y:S01]  /*8fb0*/  STL [R1+0x320], R5 ;  /* 0x0003200501007387 */ /* 0x0001e20000100800 */
[----:B--2---:R-:W-:-:S03]  /*8fc0*/  IADD3 R6, P0, R142, R178, RZ ;  /* 0x000000b28e067210 */ /* 0x004fc60007f1e0ff */
[----:B------:R1:W-:Y:S04]  /*8fd0*/  STL [R1+0x2f4], R4 ;  /* 0x0002f40401007387 */ /* 0x0003e80000100800 */
[----:B------:R2:W-:Y:S01]  /*8fe0*/  STL [R1+0x328], R6 ;  /* 0x0003280601007387 */ /* 0x0005e20000100800 */
[-C--:B0-----:R-:W-:Y:S02]  /*8ff0*/  LEA.HI.X.SX32 R5, R137, R177.reuse, 0x1, P1 ;  /* 0x000000b189057211 */ /* 0x081fe400008f0eff */
[----:B------:R-:W-:Y:S02]  /*9000*/  CS2R R136, SRZ ;  /* 0x0000000000887805 */ /* 0x000fe4000001ff00 */
[----:B-1----:R-:W-:Y:S01]  /*9010*/  IADD3 R4, P1, R143, R178, RZ ;  /* 0x000000b28f047210 */ /* 0x002fe20007f3e0ff */
        /* <DEDUP_REMOVED lines=129> */
[----:B------:R1:W-:Y:S01]  /*9830*/  STL [R1+0x42c], R4 ;  /* 0x00042c0401007387 */ /* 0x0003e20000100800 */
[----:B0-----:R-:W-:Y:S02]  /*9840*/  LEA.HI.X.SX32 R5, R168, R177, 0x1, P2 ;  /* 0x000000b1a8057211 */ /* 0x001fe400010f0eff */
[----:B-1----:R-:W-:-:S03]  /*9850*/  IADD3 R4, P2, R174, R178, RZ ;  /* 0x000000b2ae047210 */ /* 0x002fc60007f5e0ff */
[----:B------:R0:W-:Y:S04]  /*9860*/  STL [R1+0x400], R5 ;  /* 0x0004000501007387 */ /* 0x0001e80000100800 */
[----:B------:R1:W-:Y:S04]  /*9870*/  STL [R1+0x434], R4 ;  /* 0x0004340401007387 */ /* 0x0003e80000100800 */
[----:B------:R2:W-:Y:S01]  /*9880*/  STL [R1+0x408], R6 ;  /* 0x0004080601007387 */ /* 0x0005e20000100800 */
[----:B0-----:R-:W-:Y:S02]  /*9890*/  IADD3 R5, P3, R175, R178, RZ ;  /* 0x000000b2af057210 */ /* 0x001fe40007f7e0ff */
[----:B-1----:R-:W-:-:S03]  /*98a0*/  LEA.HI.X.SX32 R4, R170, R177, 0x1, P4 ;  /* 0x000000b1aa047211 */ /* 0x002fc600020f0eff */
[----:B------:R0:W-:Y:S01]  /*98b0*/  STL [R1+0x43c], R5 ;  /* 0x00043c0501007387 */ /* 0x0001e20000100800 */
[----:B--2---:R-:W-:-:S03]  /*98c0*/  LOP3.LUT R6, R8, 0x30, RZ, 0x3c, !PT ;  /* 0x0000003008067812 */ /* 0x004fc600078e3cff */
[----:B------:R1:W-:Y:S01]  /*98d0*/  STL [R1+0x410], R4 ;  /* 0x0004100401007387 */ /* 0x0003e20000100800 */
[----:B------:R-:W-:Y:S02]  /*98e0*/  LOP3.LUT R6, R8, 0x60, RZ, 0x3c, !PT ;  /* 0x0000006008067812 */ /* 0x000fe400078e3cff */
[----:B------:R-:W-:Y:S02]  /*98f0*/  LOP3.LUT R6, R3, 0x88, RZ, 0xfc, !PT ;  /* 0x0000008803067812 */ /* 0x000fe400078efcff */
[----:B------:R-:W-:Y:S02]  /*9900*/  LOP3.LUT R6, R13, 0x1, RZ, 0x3c, !PT ;  /* 0x000000010d067812 */ /* 0x000fe400078e3cff */
[-C--:B0-----:R-:W-:Y:S02]  /*9910*/  LEA.HI.X.SX32 R5, R172, R177.reuse, 0x1, P0 ;  /* 0x000000b1ac057211 */ /* 0x081fe400000f0eff */
[----:B-1----:R-:W-:-:S05]  /*9920*/  LEA.HI.X.SX32 R4, R171, R177, 0x1, P6 ;  /* 0x000000b1ab047211 */ /* 0x002fca00030f0eff */
[----:B------:R0:W-:Y:S04]  /*9930*/  STL [R1+0x418], R4 ;  /* 0x0004180401007387 */ /* 0x0001e80000100800 */
[----:B------:R1:W-:Y:S01]  /*9940*/  STL [R1+0x420], R5 ;  /* 0x0004200501007387 */ /* 0x0003e20000100800 */
[-C--:B0-----:R-:W-:Y:S02]  /*9950*/  LEA.HI.X.SX32 R4, R173, R177.reuse, 0x1, P1 ;  /* 0x000000b1ad047211 */ /* 0x081fe400008f0eff */
[----:B-1----:R-:W-:-:S03]  /*9960*/  LEA.HI.X.SX32 R5, R174, R177, 0x1, P2 ;  /* 0x000000b1ae057211 */ /* 0x002fc600010f0eff */
[----:B------:R0:W-:Y:S04]  /*9970*/  STL [R1+0x428], R4 ;  /* 0x0004280401007387 */ /* 0x0001e80000100800 */
[----:B------:R1:W-:Y:S01]  /*9980*/  STL [R1+0x430], R5 ;  /* 0x0004300501007387 */ /* 0x0003e20000100800 */
[----:B0-----:R-:W-:Y:S02]  /*9990*/  LEA.HI.X.SX32 R4, R175, R177, 0x1, P3 ;  /* 0x000000b1af047211 */ /* 0x001fe400018f0eff */
[----:B-1----:R-:W-:-:S03]  /*99a0*/  LOP3.LUT R5, R8, 0x10, RZ, 0x3c, !PT ;  /* 0x0000001008057812 */ /* 0x002fc600078e3cff */
[----:B------:R0:W-:Y:S01]  /*99b0*/  STL [R1+0x438], R4 ;  /* 0x0004380401007387 */ /* 0x0001e20000100800 */
[C---:B------:R-:W-:Y:S02]  /*99c0*/  LOP3.LUT R5, R8.reuse, 0x40, RZ, 0x3c, !PT ;  /* 0x0000004008057812 */ /* 0x040fe400078e3cff */
[----:B------:R-:W-:Y:S02]  /*99d0*/  LOP3.LUT R5, R8, 0x70, RZ, 0x3c, !PT ;  /* 0x0000007008057812 */ /* 0x000fe400078e3cff */
[----:B------:R-:W-:Y:S02]  /*99e0*/  LOP3.LUT R5, R3, 0x80, RZ, 0xfc, !PT ;  /* 0x0000008003057812 */ /* 0x000fe400078efcff */
[----:B------:R-:W-:Y:S02]  /*99f0*/  LOP3.LUT R5, R2, 0x20, RZ, 0x3c, !PT ;  /* 0x0000002002057812 */ /* 0x000fe400078e3cff */
[C---:B0-----:R-:W-:Y:S02]  /*9a00*/  LOP3.LUT R4, R8.reuse, 0x20, RZ, 0x3c, !PT ;  /* 0x0000002008047812 */ /* 0x041fe400078e3cff */
[----:B------:R-:W-:-:S02]  /*9a10*/  LOP3.LUT R4, R8, 0x50, RZ, 0x3c, !PT ;  /* 0x0000005008047812 */ /* 0x000fc400078e3cff */
[----:B------:R-:W-:-:S05]  /*9a20*/  IADD3 R4, P0, R178, R176, RZ ;  /* 0x000000b0b2047210 */ /* 0x000fca0007f1e0ff */
[----:B------:R0:W-:Y:S02]  /*9a30*/  STL [R1+0x240], R4 ;  /* 0x0002400401007387 */ /* 0x0001e40000100800 */
[----:B0-----:R-:W-:Y:S02]  /*9a40*/  LOP3.LUT R4, R3, 0x8, RZ, 0xfc, !PT ;  /* 0x0000000803047812 */ /* 0x001fe400078efcff */
[----:B------:R-:W-:-:S05]  /*9a50*/  LEA.HI.X.SX32 R4, R176, R177, 0x1, P0 ;  /* 0x000000b1b0047211 */ /* 0x000fca00000f0eff */
[----:B------:R0:W-:Y:S02]  /*9a60*/  STL [R1+0x23c], R4 ;  /* 0x00023c0401007387 */ /* 0x0001e40000100800 */
.L_x_1:
[----:B-1----:R-:W2:Y:S04]  /*9a70*/  LDL R6, [R1+0x20c] ;  /* 0x00020c0001067983 */ /* 0x002ea80000100800 */
[----:B------:R-:W3:Y:S04]  /*9a80*/  LDL R10, [R1+0x240] ;  /* 0x00024000010a7983 */ /* 0x000ee80000100800 */
[----:B------:R-:W4:Y:S04]  /*9a90*/  LDL R15, [R1+0x208] ;  /* 0x00020800010f7983 */ /* 0x000f280000100800 */
[----:B------:R-:W5:Y:S04]  /*9aa0*/  LDL R14, [R1+0x248] ;  /* 0x00024800010e7983 */ /* 0x000f680000100800 */
        /* <DEDUP_REMOVED lines=10> */
[----:B------:R-:W-:Y:S04]  /*9b50*/  STL.64 [R1+0x878], R150 ;  /* 0x0008789601007387 */ /* 0x000fe80000100a00 */
        /* <DEDUP_REMOVED lines=55> */
[----:B------:R-:W-:Y:S01]  /*9ed0*/  STL.64 [R1+0x6b8], R38 ;  /* 0x0006b82601007387 */ /* 0x000fe20000100a00 */
[----:B0-----:R-:W-:-:S03]  /*9ee0*/  SHF.R.S32.HI R4, RZ, 0x1f, R0 ;  /* 0x0000001fff047819 */ /* 0x001fc60000011400 */
[----:B------:R-:W-:Y:S04]  /*9ef0*/  STL.64 [R1+0x6b0], R36 ;  /* 0x0006b02401007387 */ /* 0x000fe80000100a00 */
[----:B------:R-:W-:Y:S04]  /*9f00*/  STL.64 [R1+0x6a8], R34 ;  /* 0x0006a82201007387 */ /* 0x000fe80000100a00 */
[----:B------:R-:W-:Y:S04]  /*9f10*/  STL.64 [R1+0x6a0], R32 ;  /* 0x0006a02001007387 */ /* 0x000fe80000100a00 */
[----:B------:R-:W-:Y:S01]  /*9f20*/  STL.64 [R1+0x698], R30 ;  /* 0x0006981e01007387 */ /* 0x000fe20000100a00 */
[----:B--2---:R-:W-:-:S03]  /*9f30*/  IADD3 R6, P0, R0, R6, RZ ;  /* 0x0000000600067210 */ /* 0x004fc60007f1e0ff */
[----:B------:R-:W-:Y:S04]  /*9f40*/  STL.64 [R1+0x690], R28 ;  /* 0x0006901c01007387 */ /* 0x000fe80000100a00 */
[----:B------:R-:W-:Y:S01]  /*9f50*/  STL.64 [R1+0x688], R26 ;  /* 0x0006881a01007387 */ /* 0x000fe20000100a00 */
[----:B---3--:R-:W-:-:S03]  /*9f60*/  IADD3 R10, P1, R0, R10, RZ ;  /* 0x0000000a000a7210 */ /* 0x008fc60007f3e0ff */
[----:B------:R0:W-:Y:S01]  /*9f70*/  STL.64 [R1+0x680], R24 ;  /* 0x0006801801007387 */ /* 0x0001e20000100a00 */
[----:B----4-:R-:W-:-:S03]  /*9f80*/  IMAD.X R7, R4, 0x1, R15, P0 ;  /* 0x0000000104077824 */ /* 0x010fc600000e060f */
[----:B------:R-:W2:Y:S04]  /*9f90*/  LDL R23, [R1+0x264] ;  /* 0x0002640001177983 */ /* 0x000ea80000100800 */
[----:B------:R-:W3:Y:S01]  /*9fa0*/  LDL R22, [R1+0x278] ;  /* 0x0002780001167983 */ /* 0x000ee20000100800 */
[----:B-----5:R-:W-:Y:S01]  /*9fb0*/  IADD3 R14, P0, R0, R14, RZ ;  /* 0x0000000e000e7210 */ /* 0x020fe20007f1e0ff */
[C---:B------:R-:W-:Y:S02]  /*9fc0*/  IMAD.X R11, R4.reuse, 0x1, R20, P1 ;  /* 0x00000001040b7824 */ /* 0x040fe400008e0614 */
[----:B------:R-:W4:Y:S04]  /*9fd0*/  LDL R21, [R1+0x26c] ;  /* 0x00026c0001157983 */ /* 0x000f280000100800 */
[----:B------:R1:W5:Y:S04]  /*9fe0*/  LDG.E.U8 R203, desc[UR52][R6.64] ;  /* 0x0000003406cb7981 */ /* 0x000368000c1e1100 */
[----:B------:R-:W5:Y:S01]  /*9ff0*/  LDL R20, [R1+0x280] ;  /* 0x0002800001147983 */ /* 0x000f620000100800 */
[----:B------:R-:W-:-:S03]  /*a000*/  IMAD.X R15, R4, 0x1, R18, P0 ;  /* 0x00000001040f7824 */ /* 0x000fc600000e0612 */
[----:B------:R0:W5:Y:S01]  /*a010*/  LDG.E.U8 R202, desc[UR52][R10.64] ;  /* 0x000000340aca7981 */ /* 0x000162000c1e1100 */
[----:B-1----:R-:W-:-:S03]  /*a020*/  IADD3 R6, P1, R0, R19, RZ ;  /* 0x0000001300067210 */ /* 0x002fc60007f3e0ff */
[----:B------:R-:W5:Y:S04]  /*a030*/  LDL R19, [R1+0x274] ;  /* 0x0002740001137983 */ /* 0x000f680000100800 */
[----:B------:R-:W5:Y:S01]  /*a040*/  LDL R18, [R1+0x288] ;  /* 0x0002880001127983 */ /* 0x000f620000100800 */
[----:B0-----:R-:W-:-:S03]  /*a050*/  IADD3 R10, P0, R0, R17, RZ ;  /* 0x00000011000a7210 */ /* 0x001fc60007f1e0ff */
[----:B------:R-:W5:Y:S01]  /*a060*/  LDL R17, [R1+0x27c] ;  /* 0x00027c0001117983 */ /* 0x000f620000100800 */
[----:B------:R-:W-:-:S03]  /*a070*/  IMAD.X R7, R4, 0x1, R16, P1 ;  /* 0x0000000104077824 */ /* 0x000fc600008e0610 */
[----:B------:R-:W5:Y:S01]  /*a080*/  LDL R16, [R1+0x290] ;  /* 0x0002900001107983 */ /* 0x000f620000100800 */
[----:B------:R-:W-:-:S03]  /*a090*/  IMAD.X R11, R4, 0x1, R12, P0 ;  /* 0x00000001040b7824 */ /* 0x000fc600000e060c */
[----:B------:R0:W5:Y:S04]  /*a0a0*/  LDG.E.U8 R201, desc[UR52][R14.64] ;  /* 0x000000340ec97981 */ /* 0x000168000c1e1100 */
[----:B------:R-:W5:Y:S04]  /*a0b0*/  LDL R25, [R1+0x284] ;  /* 0x0002840001197983 */ /* 0x000f680000100800 */
[----:B------:R-:W5:Y:S01]  /*a0c0*/  LDL R12, [R1+0x298] ;  /* 0x00029800010c7983 */ /* 0x000f620000100800 */
[----:B0-----:R-:W-:-:S03]  /*a0d0*/  IADD3 R14, P1, R0, R153, RZ ;  /* 0x00000099000e7210 */ /* 0x001fc60007f3e0ff */
[----:B------:R-:W5:Y:S02]  /*a0e0*/  LDL R24, [R1+0x28c] ;  /* 0x00028c0001187983 */ /* 0x000f640000100800 */
[----:B------:R-:W-:Y:S02]  /*a0f0*/  IMAD.X R15, R4, 0x1, R9, P1 ;  /* 0x00000001040f7824 */ /* 0x000fe400008e0609 */
[----:B------:R0:W5:Y:S04]  /*a100*/  LDG.E.U8 R199, desc[UR52][R10.64] ;  /* 0x000000340ac77981 */ /* 0x000168000c1e1100 */
[----:B------:R-:W5:Y:S04]  /*a110*/  LDL R9, [R1+0x2a0] ;  /* 0x0002a00001097983 */ /* 0x000f680000100800 */
[----:B------:R1:W5:Y:S01]  /*a120*/  LDG.E.U8 R200, desc[UR52][R6.64] ;  /* 0x0000003406c87981 */ /* 0x000362000c1e1100 */
[----:B0-----:R-:W-:-:S03]  /*a130*/  IADD3 R10, P1, R0, R5, RZ ;  /* 0x00000005000a7210 */ /* 0x001fc60007f3e0ff */
[----:B------:R-:W5:Y:S04]  /*a140*/  LDL R5, [R1+0x294] ;  /* 0x0002940001057983 */ /* 0x000f680000100800 */
[----:B------:R3:W5:Y:S01]  /*a150*/  LDG.E.U8 R198, desc[UR52][R14.64] ;  /* 0x000000340ec67981 */ /* 0x000762000c1e1100 */
[----:B-1----:R-:W-:-:S03]  /*a160*/  IADD3 R6, P0, R0, R152, RZ ;  /* 0x0000009800067210 */ /* 0x002fc60007f1e0ff */
        /* <DEDUP_REMOVED lines=9> */
[----:B------:R-:W5:Y:S01]  /*a200*/  LDL R32, [R1+0x42c] ;  /* 0x00042c0001207983 */ /* 0x000f620000100800 */
[----:B------:R-:W-:Y:S01]  /*a210*/  USHF.L.U32 UR16, UR6, 0x7, URZ ;  /* 0x0000000706107899 */ /* 0x000fe2000800063f */
[----:B------:R-:W-:Y:S01]  /*a220*/  UMOV UR17, 0x40000040 ;  /* 0x4000004000117882 */ /* 0x000fe20000000000 */
[----:B------:R-:W0:Y:S01]  /*a230*/  S2R R216, SR_TID.X ;  /* 0x0000000000d87919 */ /* 0x000e220000002100 */
[----:B------:R-:W-:Y:S01]  /*a240*/  UMOV UR50, UR22 ;  /* 0x0000001600327c82 */ /* 0x000fe20008000000 */
[----:B------:R-:W-:Y:S01]  /*a250*/  UMOV UR51, UR23 ;  /* 0x0000001700337c82 */ /* 0x000fe20008000000 */
[----:B------:R-:W5:Y:S01]  /*a260*/  LDL R36, [R1+0x4f4] ;  /* 0x0004f40001247983 */ /* 0x000f620000100800 */
[----:B------:R-:W-:-:S02]  /*a270*/  LOP3.LUT R75, R3, 0x80, RZ, 0xfc, !PT ;  /* 0x00000080034b7812 */ /* 0x000fc400078efcff */
[----:B------:R-:W-:Y:S01]  /*a280*/  LOP3.LUT R76, R3, 0x88, RZ, 0xfc, !PT ;  /* 0x00000088034c7812 */ /* 0x000fe200078efcff */
        /* <DEDUP_REMOVED lines=19> */
[----:B--2---:R-:W-:-:S03]  /*a3c0*/  IMAD.X R7, R4, 0x1, R23, P0 ;  /* 0x0000000104077824 */ /* 0x004fc600000e0617 */
[----:B------:R-:W2:Y:S01]  /*a3d0*/  LDL R23, [R1+0x2a8] ;  /* 0x0002a80001177983 */ /* 0x000ea20000100800 */
[----:B---3--:R-:W-:-:S03]  /*a3e0*/  IADD3 R14, P0, R0, R22, RZ ;  /* 0x00000016000e7210 */ /* 0x008fc60007f1e0ff */
[----:B------:R-:W3:Y:S01]  /*a3f0*/  LDL R22, [R1+0x29c] ;  /* 0x00029c0001167983 */ /* 0x000ee20000100800 */
[----:B----4-:R-:W-:-:S03]  /*a400*/  IMAD.X R11, R4, 0x1, R21, P1 ;  /* 0x00000001040b7824 */ /* 0x010fc600008e0615 */
[----:B------:R5:W4:Y:S04]  /*a410*/  LDG.E.U8 R197, desc[UR52][R6.64] ;  /* 0x0000003406c57981 */ /* 0x000b28000c1e1100 */
[----:B------:R-:W4:Y:S04]  /*a420*/  LDL R21, [R1+0x2b0] ;  /* 0x0002b00001157983 */ /* 0x000f280000100800 */
[----:B------:R1:W4:Y:S01]  /*a430*/  LDG.E.U8 R196, desc[UR52][R10.64] ;  /* 0x000000340ac47981 */ /* 0x000322000c1e1100 */
[----:B-----5:R-:W-:-:S03]  /*a440*/  IADD3 R6, P1, R0, R20, RZ ;  /* 0x0000001400067210 */ /* 0x020fc60007f3e0ff */
[----:B------:R-:W5:Y:S01]  /*a450*/  LDL R20, [R1+0x2a4] ;  /* 0x0002a40001147983 */ /* 0x000f620000100800 */
[----:B------:R-:W-:-:S03]  /*a460*/  IMAD.X R15, R4, 0x1, R19, P0 ;  /* 0x00000001040f7824 */ /* 0x000fc600000e0613 */
[----:B------:R-:W5:Y:S01]  /*a470*/  LDL R19, [R1+0x2b8] ;  /* 0x0002b80001137983 */ /* 0x000f620000100800 */
[----:B-1----:R-:W-:-:S03]  /*a480*/  IADD3 R10, P0, R0, R18, RZ ;  /* 0x00000012000a7210 */ /* 0x002fc60007f1e0ff */
[----:B------:R-:W5:Y:S01]  /*a490*/  LDL R18, [R1+0x2ac] ;  /* 0x0002ac0001127983 */ /* 0x000f620000100800 */
[----:B------:R-:W-:-:S03]  /*a4a0*/  IMAD.X R7, R4, 0x1, R17, P1 ;  /* 0x0000000104077824 */ /* 0x000fc600008e0611 */
[----:B------:R-:W5:Y:S04]  /*a4b0*/  LDL R17, [R1+0x2c0] ;  /* 0x0002c00001117983 */ /* 0x000f680000100800 */
[----:B------:R1:W5:Y:S04]  /*a4c0*/  LDG.E.U8 R195, desc[UR52][R14.64] ;  /* 0x000000340ec37981 */ /* 0x000368000c1e1100 */
[----:B------:R0:W5:Y:S01]  /*a4d0*/  LDG.E.U8 R194, desc[UR52][R6.64] ;  /* 0x0000003406c27981 */ /* 0x000162000c1e1100 */
[----:B------:R-:W-:-:S03]  /*a4e0*/  IMAD.X R11, R4, 0x1, R25, P0 ;  /* 0x00000001040b7824 */ /* 0x000fc600000e0619 */
[----:B------:R-:W5:Y:S01]  /*a4f0*/  LDL R25, [R1+0x2e4] ;  /* 0x0002e40001197983 */ /* 0x000f620000100800 */
[----:B-1----:R-:W-:-:S03]  /*a500*/  IADD3 R14, P1, R0, R16, RZ ;  /* 0x00000010000e7210 */ /* 0x002fc60007f3e0ff */
[----:B------:R-:W5:Y:S01]  /*a510*/  LDL R16, [R1+0x2b4] ;  /* 0x0002b40001107983 */ /* 0x000f620000100800 */
[----:B0-----:R-:W-:-:S03]  /*a520*/  IADD3 R6, P0, R0, R12, RZ ;  /* 0x0000000c00067210 */ /* 0x001fc60007f1e0ff */
[----:B------:R-:W5:Y:S01]  /*a530*/  LDL R12, [R1+0x2bc] ;  /* 0x0002bc00010c7983 */ /* 0x000f620000100800 */
[----:B------:R-:W-:-:S03]  /*a540*/  IMAD.X R15, R4, 0x1, R24, P1 ;  /* 0x00000001040f7824 */ /* 0x000fc600008e0618 */
[----:B------:R0:W5:Y:S04]  /*a550*/  LDG.E.U8 R193, desc[UR52][R10.64] ;  /* 0x000000340ac17981 */ /* 0x000168000c1e1100 */
[----:B------:R-:W5:Y:S04]  /*a560*/  LDL R24, [R1+0x2d0] ;  /* 0x0002d00001187983 */ /* 0x000f680000100800 */
[----:B------:R2:W5:Y:S01]  /*a570*/  LDG.E.U8 R192, desc[UR52][R14.64] ;  /* 0x000000340ec07981 */ /* 0x000562000c1e1100 */
[----:B0-----:R-:W-:-:S03]  /*a580*/  IADD3 R10, P1, R0, R9, RZ ;  /* 0x00000009000a7210 */ /* 0x001fc60007f3e0ff */
[----:B------:R-:W5:Y:S01]  /*a590*/  LDL R9, [R1+0x2c4] ;  /* 0x0002c40001097983 */ /* 0x000f620000100800 */
[----:B------:R-:W-:-:S03]  /*a5a0*/  IMAD.X R7, R4, 0x1, R5, P0 ;  /* 0x0000000104077824 */ /* 0x000fc600000e0605 */
[----:B------:R-:W5:Y:S04]  /*a5b0*/  LDL R5, [R1+0x2d8] ;  /* 0x0002d80001057983 */ /* 0x000f680000100800 */
[----:B------:R4:W5:Y:S01]  /*a5c0*/  LDG.E.U8 R191, desc[UR52][R6.64] ;  /* 0x0000003406bf7981 */ /* 0x000962000c1e1100 */
[----:B--2---:R-:W-:-:S03]  /*a5d0*/  IADD3 R14, P0, R0, R23, RZ ;  /* 0x00000017000e7210 */ /* 0x004fc60007f1e0ff */
[----:B------:R-:W2:Y:S01]  /*a5e0*/  LDL R23, [R1+0x2cc] ;  /* 0x0002cc0001177983 */ /* 0x000ea20000100800 */
[----:B---3--:R-:W-:-:S03]  /*a5f0*/  IMAD.X R11, R4, 0x1, R22, P1 ;  /* 0x00000001040b7824 */ /* 0x008fc600008e0616 */
[----:B------:R-:W3:Y:S04]  /*a600*/  LDL R22, [R1+0x2e0] ;  /* 0x0002e00001167983 */ /* 0x000ee80000100800 */
[----:B------:R0:W3:Y:S01]  /*a610*/  LDG.E.U8 R190, desc[UR52][R10.64] ;  /* 0x000000340abe7981 */ /* 0x0000e2000c1e1100 */
[----:B----4-:R-:W-:-:S03]  /*a620*/  IADD3 R6, P1, R0, R21, RZ ;  /* 0x0000001500067210 */ /* 0x010fc60007f3e0ff */
[----:B------:R-:W4:Y:S01]  /*a630*/  LDL R21, [R1+0x2d4] ;  /* 0x0002d40001157983 */ /* 0x000f220000100800 */
[----:B-----5:R-:W-:-:S03]  /*a640*/  IMAD.X R15, R4, 0x1, R20, P0 ;  /* 0x00000001040f7824 */ /* 0x020fc600000e0614 */
[----:B------:R-:W5:Y:S01]  /*a650*/  LDL R20, [R1+0x2e8] ;  /* 0x0002e80001147983 */ /* 0x000f620000100800 */
[----:B0-----:R-:W-:-:S03]  /*a660*/  IADD3 R10, P0, R0, R19, RZ ;  /* 0x00000013000a7210 */ /* 0x001fc60007f1e0ff */
[----:B------:R-:W5:Y:S01]  /*a670*/  LDL R19, [R1+0x2dc] ;  /* 0x0002dc0001137983 */ /* 0x000f620000100800 */
[----:B------:R-:W-:-:S03]  /*a680*/  IMAD.X R7, R4, 0x1, R18, P1 ;  /* 0x0000000104077824 */ /* 0x000fc600008e0612 */
[----:B------:R-:W5:Y:S04]  /*a690*/  LDL R18, [R1+0x2f0] ;  /* 0x0002f00001127983 */ /* 0x000f680000100800 */
[----:B------:R0:W5:Y:S04]  /*a6a0*/  LDG.E.U8 R189, desc[UR52][R14.64] ;  /* 0x000000340ebd7981 */ /* 0x000168000c1e1100 */
[----:B------:R1:W5:Y:S01]  /*a6b0*/  LDG.E.U8 R188, desc[UR52][R6.64] ;  /* 0x0000003406bc7981 */ /* 0x000362000c1e1100 */
[----:B0-----:R-:W-:-:S03]  /*a6c0*/  IADD3 R14, P1, R0, R17, RZ ;  /* 0x00000011000e7210 */ /* 0x001fc60007f3e0ff */
[----:B------:R-:W5:Y:S01]  /*a6d0*/  LDL R17, [R1+0x2f8] ;  /* 0x0002f80001117983 */ /* 0x000f620000100800 */
[----:B------:R-:W-:Y:S01]  /*a6e0*/  IMAD.X R11, R4, 0x1, R16, P0 ;  /* 0x00000001040b7824 */ /* 0x000fe200000e0610 */
[----:B-1----:R-:W-:Y:S02]  /*a6f0*/  IADD3 R6, P0, R0, R26, RZ ;  /* 0x0000001a00067210 */ /* 0x002fe40007f1e0ff */
[----:B------:R-:W5:Y:S01]  /*a700*/  LDL R16, [R1+0x2ec] ;  /* 0x0002ec0001107983 */ /* 0x000f620000100800 */
[----:B------:R-:W-:-:S03]  /*a710*/  IMAD.X R15, R4, 0x1, R12, P1 ;  /* 0x00000001040f7824 */ /* 0x000fc600008e060c */
[----:B------:R-:W5:Y:S04]  /*a720*/  LDL R12, [R1+0x300] ;  /* 0x00030000010c7983 */ /* 0x000f680000100800 */
[----:B------:R0:W5:Y:S04]  /*a730*/  LDG.E.U8 R187, desc[UR52][R10.64] ;  /* 0x000000340abb7981 */ /* 0x000168000c1e1100 */
[----:B------:R1:W5:Y:S04]  /*a740*/  LDG.E.U8 R186, desc[UR52][R14.64] ;  /* 0x000000340eba7981 */ /* 0x000368000c1e1100 */
[----:B------:R-:W5:Y:S01]  /*a750*/  LDL R26, [R1+0x338] ;  /* 0x00033800011a7983 */ /* 0x000f620000100800 */
[----:B0-----:R-:W-:Y:S01]  /*a760*/  IADD3 R10, P1, R0, R24, RZ ;  /* 0x00000018000a7210 */ /* 0x001fe20007f3e0ff */
[----:B------:R-:W-:-:S02]  /*a770*/  IMAD.X R7, R4, 0x1, R9, P0 ;  /* 0x0000000104077824 */ /* 0x000fc400000e0609 */
[----:B------:R-:W5:Y:S04]  /*a780*/  LDL R24, [R1+0x2f4] ;  /* 0x0002f40001187983 */ /* 0x000f680000100800 */
[----:B------:R-:W5:Y:S01]  /*a790*/  LDL R9, [R1+0x308] ;  /* 0x0003080001097983 */ /* 0x000f620000100800 */
[----:B-1----:R-:W-:-:S03]  /*a7a0*/  IADD3 R14, P0, R0, R5, RZ ;  /* 0x00000005000e7210 */ /* 0x002fc60007f1e0ff */
[----:B------:R-:W5:Y:S04]  /*a7b0*/  LDL R5, [R1+0x2fc] ;  /* 0x0002fc0001057983 */ /* 0x000f680000100800 */
[----:B------:R3:W5:Y:S01]  /*a7c0*/  LDG.E.U8 R185, desc[UR52][R6.64] ;  /* 0x0000003406b97981 */ /* 0x000762000c1e1100 */
[----:B--2---:R-:W-:-:S03]  /*a7d0*/  IMAD.X R11, R4, 0x1, R23, P1 ;  /* 0x00000001040b7824 */ /* 0x004fc600008e0617 */
[----:B------:R-:W2:Y:S01]  /*a7e0*/  LDL R23, [R1+0x310] ;  /* 0x0003100001177983 */ /* 0x000ea20000100800 */
[----:B---3--:R-:W-:-:S03]  /*a7f0*/  IADD3 R6, P1, R0, R22, RZ ;  /* 0x0000001600067210 */ /* 0x008fc60007f3e0ff */
[----:B------:R-:W3:Y:S04]  /*a800*/  LDL R22, [R1+0x304] ;  /* 0x0003040001167983 */ /* 0x000ee80000100800 */
[----:B------:R5:W3:Y:S01]  /*a810*/  LDG.E.U8 R184, desc[UR52][R10.64] ;  /* 0x000000340ab87981 */ /* 0x000ae2000c1e1100 */
[----:B----4-:R-:W-:-:S03]  /*a820*/  IMAD.X R15, R4, 0x1, R21, P0 ;  /* 0x00000001040f7824 */ /* 0x010fc600000e0615 */
[----:B------:R-:W4:Y:S04]  /*a830*/  LDL R21, [R1+0x318] ;  /* 0x0003180001157983 */ /* 0x000f280000100800 */
[----:B------:R0:W4:Y:S01]  /*a840*/  LDG.E.U8 R183, desc[UR52][R14.64] ;  /* 0x000000340eb77981 */ /* 0x000122000c1e1100 */
[----:B-----5:R-:W-:-:S03]  /*a850*/  IADD3 R10, P0, R0, R20, RZ ;  /* 0x00000014000a7210 */ /* 0x020fc60007f1e0ff */
[----:B------:R-:W5:Y:S01]  /*a860*/  LDL R20, [R1+0x30c] ;  /* 0x00030c0001147983 */ /* 0x000f620000100800 */
[----:B------:R-:W-:-:S03]  /*a870*/  IMAD.X R7, R4, 0x1, R19, P1 ;  /* 0x0000000104077824 */ /* 0x000fc600008e0613 */
[----:B------:R-:W5:Y:S01]  /*a880*/  LDL R19, [R1+0x320] ;  /* 0x0003200001137983 */ /* 0x000f620000100800 */
[----:B------:R-:W-:Y:S01]  /*a890*/  IMAD.X R11, R4, 0x1, R25, P0 ;  /* 0x00000001040b7824 */ /* 0x000fe200000e0619 */
[C---:B0-----:R-:W-:Y:S02]  /*a8a0*/  IADD3 R14, P1, R0.reuse, R18, RZ ;  /* 0x00000012000e7210 */ /* 0x041fe40007f3e0ff */
[----:B------:R-:W5:Y:S04]  /*a8b0*/  LDL R18, [R1+0x314] ;  /* 0x0003140001127983 */ /* 0x000f680000100800 */
[----:B------:R0:W5:Y:S04]  /*a8c0*/  LDG.E.U8 R182, desc[UR52][R6.64] ;  /* 0x0000003406b67981 */ /* 0x000168000c1e1100 */
[----:B------:R1:W5:Y:S04]  /*a8d0*/  LDG.E.U8 R181, desc[UR52][R10.64] ;  /* 0x000000340ab57981 */ /* 0x000368000c1e1100 */
[----:B------:R-:W5:Y:S01]  /*a8e0*/  LDL R25, [R1+0x33c] ;  /* 0x00033c0001197983 */ /* 0x000f620000100800 */
[----:B0-----:R-:W-:-:S03]  /*a8f0*/  IADD3 R6, P0, R0, R17, RZ ;  /* 0x0000001100067210 */ /* 0x001fc60007f1e0ff */
[----:B------:R-:W5:Y:S01]  /*a900*/  LDL R17, [R1+0x328] ;  /* 0x0003280001117983 */ /* 0x000f620000100800 */
[----:B------:R-:W-:-:S03]  /*a910*/  IMAD.X R15, R4, 0x1, R16, P1 ;  /* 0x00000001040f7824 */ /* 0x000fc600008e0610 */
[----:B------:R-:W5:Y:S01]  /*a920*/  LDL R16, [R1+0x330] ;  /* 0x0003300001107983 */ /* 0x000f620000100800 */
[----:B-1----:R-:W-:-:S03]  /*a930*/  IADD3 R10, P1, R0, R12, RZ ;  /* 0x0000000c000a7210 */ /* 0x002fc60007f3e0ff */
[----:B------:R-:W5:Y:S04]  /*a940*/  LDL R12, [R1+0x324] ;  /* 0x00032400010c7983 */ /* 0x000f680000100800 */
[----:B------:R0:W5:Y:S01]  /*a950*/  LDG.E.U8 R180, desc[UR52][R14.64] ;  /* 0x000000340eb47981 */ /* 0x000162000c1e1100 */
[----:B------:R-:W-:-:S03]  /*a960*/  IMAD.X R7, R4, 0x1, R24, P0 ;  /* 0x0000000104077824 */ /* 0x000fc600000e0618 */
[----:B------:R-:W5:Y:S01]  /*a970*/  LDL R24, [R1+0x364] ;  /* 0x0003640001187983 */ /* 0x000f620000100800 */
[----:B0-----:R-:W-:-:S03]  /*a980*/  IADD3 R14, P0, R0, R9, RZ ;  /* 0x00000009000e7210 */ /* 0x001fc60007f1e0ff */
[----:B------:R-:W5:Y:S01]  /*a990*/  LDL R9, [R1+0x32c] ;  /* 0x00032c0001097983 */ /* 0x000f620000100800 */
[----:B------:R-:W-:-:S03]  /*a9a0*/  IMAD.X R11, R4, 0x1, R5, P1 ;  /* 0x00000001040b7824 */ /* 0x000fc600008e0605 */
[----:B------:R-:W5:Y:S04]  /*a9b0*/  LDL R5, [R1+0x340] ;  /* 0x0003400001057983 */ /* 0x000f680000100800 */
[----:B------:R2:W5:Y:S04]  /*a9c0*/  LDG.E.U8 R179, desc[UR52][R6.64] ;  /* 0x0000003406b37981 */ /* 0x000568000c1e1100 */
        /* <DEDUP_REMOVED lines=13> */
[----:B------:R0:W5:Y:S01]  /*aaa0*/  LDG.E.U8 R176, desc[UR52][R6.64] ;  /* 0x0000003406b07981 */ /* 0x000162000c1e1100 */
[----:B------:R-:W-:-:S03]  /*aab0*/  IMAD.X R15, R4, 0x1, R27, P1 ;  /* 0x00000001040f7824 */ /* 0x000fc600008e061b */
[----:B------:R-:W5:Y:S04]  /*aac0*/  LDL R18, [R1+0x36c] ;  /* 0x00036c0001127983 */ /* 0x000f680000100800 */
[----:B------:R1:W5:Y:S04]  /*aad0*/  LDG.E.U8 R175, desc[UR52][R10.64] ;  /* 0x000000340aaf7981 */ /* 0x000368000c1e1100 */
[----:B------:R-:W5:Y:S01]  /*aae0*/  LDG.E.U8 R174, desc[UR52][R14.64] ;  /* 0x000000340eae7981 */ /* 0x000f62000c1e1100 */
[----:B0-----:R-:W-:-:S03]  /*aaf0*/  IADD3 R6, P0, R0, R17, RZ ;  /* 0x0000001100067210 */ /* 0x001fc60007f1e0ff */
[----:B------:R-:W5:Y:S01]  /*ab00*/  LDL R17, [R1+0x360] ;  /* 0x0003600001117983 */ /* 0x000f620000100800 */
[----:B-1----:R-:W-:-:S03]  /*ab10*/  IADD3 R10, P1, R0, R16, RZ ;  /* 0x00000010000a7210 */ /* 0x002fc60007f3e0ff */
[----:B------:R-:W5:Y:S01]  /*ab20*/  LDL R16, [R1+0x374] ;  /* 0x0003740001107983 */ /* 0x000f620000100800 */
[----:B------:R-:W-:-:S03]  /*ab30*/  IMAD.X R7, R4, 0x1, R12, P0 ;  /* 0x0000000104077824 */ /* 0x000fc600000e060c */
[----:B------:R-:W5:Y:S04]  /*ab40*/  LDL R12, [R1+0x368] ;  /* 0x00036800010c7983 */ /* 0x000f680000100800 */
[----:B------:R0:W5:Y:S04]  /*ab50*/  LDG.E.U8 R173, desc[UR52][R6.64] ;  /* 0x0000003406ad7981 */ /* 0x000168000c1e1100 */
[----:B------:R-:W5:Y:S01]  /*ab60*/  LDL R27, [R1+0x3a8] ;  /* 0x0003a800011b7983 */ /* 0x000f620000100800 */
[----:B------:R-:W-:-:S03]  /*ab70*/  IMAD.X R11, R4, 0x1, R9, P1 ;  /* 0x00000001040b7824 */ /* 0x000fc600008e0609 */
[----:B------:R-:W5:Y:S01]  /*ab80*/  LDL R9, [R1+0x384] ;  /* 0x0003840001097983 */ /* 0x000f620000100800 */
[----:B0-----:R-:W-:-:S03]  /*ab90*/  IADD3 R6, P1, R0, R5, RZ ;  /* 0x0000000500067210 */ /* 0x001fc60007f3e0ff */
[----:B------:R-:W5:Y:S01]  /*aba0*/  LDL R5, [R1+0x370] ;  /* 0x0003700001057983 */ /* 0x000f620000100800 */
[----:B------:R-:W-:-:S03]  /*abb0*/  IADD3 R14, P0, R0, R26, RZ ;  /* 0x0000001a000e7210 */ /* 0x000fc60007f1e0ff */
[----:B------:R3:W5:Y:S01]  /*abc0*/  LDG.E.U8 R172, desc[UR52][R10.64] ;  /* 0x000000340aac7981 */ /* 0x000762000c1e1100 */
[----:B------:R-:W-:-:S03]  /*abd0*/  IMAD.X R7, R4, 0x1, R25, P1 ;  /* 0x0000000104077824 */ /* 0x000fc600008e0619 */
[----:B------:R-:W5:Y:S04]  /*abe0*/  LDL R25, [R1+0x3c0] ;  /* 0x0003c00001197983 */ /* 0x000f680000100800 */
[----:B------:R-:W5:Y:S04]  /*abf0*/  LDG.E.U8 R170, desc[UR52][R6.64] ;  /* 0x0000003406aa7981 */ /* 0x000f68000c1e1100 */
[----:B------:R-:W5:Y:S01]  /*ac00*/  LDL R26, [R1+0x404] ;  /* 0x00040400011a7983 */ /* 0x000f620000100800 */
[----:B--2---:R-:W-:-:S03]  /*ac10*/  IMAD.X R15, R4, 0x1, R23, P0 ;  /* 0x00000001040f7824 */ /* 0x004fc600000e0617 */
[----:B------:R-:W2:Y:S01]  /*ac20*/  LDL R23, [R1+0x38c] ;  /* 0x00038c0001177983 */ /* 0x000ea20000100800 */
[----:B---3--:R-:W-:-:S03]  /*ac30*/  IADD3 R10, P0, R0, R22, RZ ;  /* 0x00000016000a7210 */ /* 0x008fc60007f1e0ff */
[----:B------:R4:W3:Y:S04]  /*ac40*/  LDG.E.U8 R171, desc[UR52][R14.64] ;  /* 0x000000340eab7981 */ /* 0x0008e8000c1e1100 */
[----:B------:R-:W3:Y:S01]  /*ac50*/  LDL R22, [R1+0x380] ;  /* 0x0003800001167983 */ /* 0x000ee20000100800 */
[----:B----4-:R-:W-:-:S03]  /*ac60*/  IADD3 R14, P1, R0, R21, RZ ;  /* 0x00000015000e7210 */ /* 0x010fc60007f3e0ff */
[----:B------:R-:W4:Y:S01]  /*ac70*/  LDL R21, [R1+0x394] ;  /* 0x0003940001157983 */ /* 0x000f220000100800 */
[----:B-----5:R-:W-:Y:S01]  /*ac80*/  IMAD.X R11, R4, 0x1, R20, P0 ;  /* 0x00000001040b7824 */ /* 0x020fe200000e0614 */
[----:B------:R-:W-:Y:S02]  /*ac90*/  IADD3 R6, P0, R0, R24, RZ ;  /* 0x0000001800067210 */ /* 0x000fe40007f1e0ff */
[----:B------:R-:W5:Y:S01]  /*aca0*/  LDL R20, [R1+0x388] ;  /* 0x0003880001147983 */ /* 0x000f620000100800 */
[----:B------:R-:W-:-:S03]  /*acb0*/  IMAD.X R15, R4, 0x1, R19, P1 ;  /* 0x00000001040f7824 */ /* 0x000fc600008e0613 */
[----:B------:R-:W5:Y:S04]  /*acc0*/  LDL R19, [R1+0x39c] ;  /* 0x00039c0001137983 */ /* 0x000f680000100800 */
[----:B------:R0:W5:Y:S04]  /*acd0*/  LDG.E.U8 R169, desc[UR52][R10.64] ;  /* 0x000000340aa97981 */ /* 0x000168000c1e1100 */
[----:B------:R-:W5:Y:S04]  /*ace0*/  LDL R24, [R1+0x3cc] ;  /* 0x0003cc0001187983 */ /* 0x000f680000100800 */
[----:B------:R-:W5:Y:S01]  /*acf0*/  LDG.E.U8 R168, desc[UR52][R14.64] ;  /* 0x000000340ea87981 */ /* 0x000f62000c1e1100 */
[----:B0-----:R-:W-:-:S03]  /*ad00*/  IADD3 R10, P1, R0, R18, RZ ;  /* 0x00000012000a7210 */ /* 0x001fc60007f3e0ff */
[----:B------:R-:W5:Y:S01]  /*ad10*/  LDL R18, [R1+0x398] ;  /* 0x0003980001127983 */ /* 0x000f620000100800 */
[----:B------:R-:W-:Y:S01]  /*ad20*/  IMAD.X R7, R4, 0x1, R17, P0 ;  /* 0x0000000104077824 */ /* 0x000fe200000e0611 */
[----:B------:R-:W-:-:S04]  /*ad30*/  IADD3 R16, P0, R0, R16, RZ ;  /* 0x0000001000107210 */ /* 0x000fc80007f1e0ff */
[----:B------:R0:W5:Y:S01]  /*ad40*/  LDG.E.U8 R167, desc[UR52][R6.64] ;  /* 0x0000003406a77981 */ /* 0x000162000c1e1100 */
[----:B------:R-:W-:-:S03]  /*ad50*/  IMAD.X R11, R4, 0x1, R12, P1 ;  /* 0x00000001040b7824 */ /* 0x000fc600008e060c */
[----:B------:R-:W5:Y:S04]  /*ad60*/  LDL R12, [R1+0x3a0] ;  /* 0x0003a000010c7983 */ /* 0x000f680000100800 */
[----:B------:R-:W5:Y:S01]  /*ad70*/  LDG.E.U8 R166, desc[UR52][R10.64] ;  /* 0x000000340aa67981 */ /* 0x000f62000c1e1100 */
        /* <DEDUP_REMOVED lines=12> */
[C---:B-----5:R-:W-:Y:S02]  /*ae40*/  IMAD.X R15, R4.reuse, 0x1, R20, P0 ;  /* 0x00000001040f7824 */ /* 0x060fe400000e0614 */
[----:B------:R-:W-:Y:S01]  /*ae50*/  IMAD.X R17, R4, 0x1, R31, P1 ;  /* 0x0000000104117824 */ /* 0x000fe200008e061f */
[----:B------:R-:W5:Y:S01]  /*ae60*/  LDL R20, [R1+0x3d4] ;  /* 0x0003d40001147983 */ /* 0x000f620000100800 */
[C---:B------:R-:W-:Y:S02]  /*ae70*/  IADD3 R10, P0, R0.reuse, R19, RZ ;  /* 0x00000013000a7210 */ /* 0x040fe40007f1e0ff */
[----:B0-----:R-:W-:Y:S01]  /*ae80*/  IADD3 R6, P1, R0, R30, RZ ;  /* 0x0000001e00067210 */ /* 0x001fe20007f3e0ff */
[----:B------:R0:W5:Y:S04]  /*ae90*/  LDG.E.U8 R162, desc[UR52][R16.64] ;  /* 0x0000003410a27981 */ /* 0x000168000c1e1100 */
[----:B------:R1:W5:Y:S04]  /*aea0*/  LDG.E.U8 R163, desc[UR52][R14.64] ;  /* 0x000000340ea37981 */ /* 0x000368000c1e1100 */
[----:B------:R-:W5:Y:S04]  /*aeb0*/  LDL R19, [R1+0x408] ;  /* 0x0004080001137983 */ /* 0x000f680000100800 */
[----:B------:R-:W5:Y:S01]  /*aec0*/  LDL R31, [R1+0x3f4] ;  /* 0x0003f400011f7983 */ /* 0x000f620000100800 */
[----:B------:R-:W-:Y:S01]  /*aed0*/  IMAD.X R11, R4, 0x1, R18, P0 ;  /* 0x00000001040b7824 */ /* 0x000fe200000e0612 */
[----:B0-----:R-:W-:-:S02]  /*aee0*/  IADD3 R16, P0, R0, R29, RZ ;  /* 0x0000001d00107210 */ /* 0x001fc40007f1e0ff */
[----:B------:R-:W5:Y:S03]  /*aef0*/  LDL R18, [R1+0x414] ;  /* 0x0004140001127983 */ /* 0x000f660000100800 */
[C---:B------:R-:W-:Y:S01]  /*af00*/  IMAD.X R17, R4.reuse, 0x1, R27, P0 ;  /* 0x0000000104117824 */ /* 0x040fe200000e061b */
[----:B------:R0:W5:Y:S04]  /*af10*/  LDG.E.U8 R161, desc[UR52][R10.64] ;  /* 0x000000340aa17981 */ /* 0x000168000c1e1100 */
[----:B------:R0:W5:Y:S01]  /*af20*/  LDG.E.U8 R159, desc[UR52][R16.64] ;  /* 0x00000034109f7981 */ /* 0x000162000c1e1100 */
[----:B------:R-:W-:Y:S01]  /*af30*/  IMAD.X R7, R4, 0x1, R12, P1 ;  /* 0x0000000104077824 */ /* 0x000fe200008e060c */
[----:B-1----:R-:W-:-:S02]  /*af40*/  IADD3 R14, P1, R0, R28, RZ ;  /* 0x0000001c000e7210 */ /* 0x002fc40007f3e0ff */
[----:B------:R-:W5:Y:S04]  /*af50*/  LDL R12, [R1+0x3d0] ;  /* 0x0003d000010c7983 */ /* 0x000f680000100800 */
[----:B------:R1:W5:Y:S04]  /*af60*/  LDG.E.U8 R160, desc[UR52][R6.64] ;  /* 0x0000003406a07981 */ /* 0x000368000c1e1100 */
[----:B------:R-:W5:Y:S04]  /*af70*/  LDL R30, [R1+0x3bc] ;  /* 0x0003bc00011e7983 */ /* 0x000f680000100800 */
[----:B------:R-:W5:Y:S04]  /*af80*/  LDL R29, [R1+0x3fc] ;  /* 0x0003fc00011d7983 */ /* 0x000f680000100800 */
[----:B------:R-:W5:Y:S01]  /*af90*/  LDL R28, [R1+0x378] ;  /* 0x00037800011c7983 */ /* 0x000f620000100800 */
[----:B0-----:R-:W-:-:S03]  /*afa0*/  IADD3 R10, P0, R0, R9, RZ ;  /* 0x00000009000a7210 */ /* 0x001fc60007f1e0ff */
[----:B------:R-:W5:Y:S01]  /*afb0*/  LDL R9, [R1+0x3dc] ;  /* 0x0003dc0001097983 */ /* 0x000f620000100800 */
[----:B------:R-:W-:-:S03]  /*afc0*/  IMAD.X R15, R4, 0x1, R5, P1 ;  /* 0x00000001040f7824 */ /* 0x000fc600008e0605 */
[----:B------:R-:W5:Y:S01]  /*afd0*/  LDL R5, [R1+0x410] ;  /* 0x0004100001057983 */ /* 0x000f620000100800 */
[----:B------:R-:W-:Y:S01]  /*afe0*/  IMAD.X R11, R4, 0x1, R25, P0 ;  /* 0x00000001040b7824 */ /* 0x000fe200000e0619 */
[C---:B------:R-:W-:Y:S02]  /*aff0*/  IADD3 R16, P0, R0.reuse, R24, RZ ;  /* 0x0000001800107210 */ /* 0x040fe40007f1e0ff */
[----:B------:R-:W5:Y:S04]  /*b000*/  LDL R25, [R1+0x41c] ;  /* 0x00041c0001197983 */ /* 0x000f680000100800 */
[----:B------:R-:W5:Y:S01]  /*b010*/  LDL R24, [R1+0x3d8] ;  /* 0x0003d80001187983 */ /* 0x000f620000100800 */
[----:B-1----:R-:W-:-:S03]  /*b020*/  IADD3 R6, P1, R0, R26, RZ ;  /* 0x0000001a00067210 */ /* 0x002fc60007f3e0ff */
[----:B------:R3:W5:Y:S04]  /*b030*/  LDG.E.U8 R158, desc[UR52][R14.64] ;  /* 0x000000340e9e7981 */ /* 0x000768000c1e1100 */
[----:B------:R5:W5:Y:S04]  /*b040*/  LDG.E.U8 R157, desc[UR52][R10.64] ;  /* 0x000000340a9d7981 */ /* 0x000b68000c1e1100 */
[----:B------:R-:W5:Y:S04]  /*b050*/  LDL R27, [R1+0x43c] ;  /* 0x00043c00011b7983 */ /* 0x000f680000100800 */
[----:B------:R-:W5:Y:S01]  /*b060*/  LDL R26, [R1+0x3b8] ;  /* 0x0003b800011a7983 */ /* 0x000f620000100800 */
[----:B--2---:R-:W-:-:S03]  /*b070*/  IMAD.X R7, R4, 0x1, R23, P1 ;  /* 0x0000000104077824 */ /* 0x004fc600008e0617 */
[----:B------:R-:W2:Y:S04]  /*b080*/  LDL R23, [R1+0x418] ;  /* 0x0004180001177983 */ /* 0x000ea80000100800 */
[----:B------:R0:W2:Y:S01]  /*b090*/  LDG.E.U8 R156, desc[UR52][R6.64] ;  /* 0x00000034069c7981 */ /* 0x0000a2000c1e1100 */
[----:B---3--:R-:W-:-:S03]  /*b0a0*/  IADD3 R14, P1, R0, R22, RZ ;  /* 0x00000016000e7210 */ /* 0x008fc60007f3e0ff */
[----:B------:R-:W3:Y:S01]  /*b0b0*/  LDL R22, [R1+0x3e0] ;  /* 0x0003e00001167983 */ /* 0x000ee20000100800 */
[----:B----4-:R-:W-:-:S03]  /*b0c0*/  IMAD.X R17, R4, 0x1, R21, P0 ;  /* 0x0000000104117824 */ /* 0x010fc600000e0615 */
[----:B------:R-:W4:Y:S01]  /*b0d0*/  LDL R21, [R1+0x420] ;  /* 0x0004200001157983 */ /* 0x000f220000100800 */
[----:B-----5:R-:W-:-:S03]  /*b0e0*/  IADD3 R10, P0, R0, R20, RZ ;  /* 0x00000014000a7210 */ /* 0x020fc60007f1e0ff */
[----:B------:R1:W5:Y:S04]  /*b0f0*/  LDG.E.U8 R155, desc[UR52][R16.64] ;  /* 0x00000034109b7981 */ /* 0x000368000c1e1100 */
[----:B------:R-:W5:Y:S01]  /*b100*/  LDL R20, [R1+0x3e8] ;  /* 0x0003e80001147983 */ /* 0x000f620000100800 */
[----:B------:R-:W-:-:S03]  /*b110*/  IMAD.X R15, R4, 0x1, R19, P1 ;  /* 0x00000001040f7824 */ /* 0x000fc600008e0613 */
[----:B------:R-:W5:Y:S04]  /*b120*/  LDL R19, [R1+0x434] ;  /* 0x0004340001137983 */ /* 0x000f680000100800 */
[----:B------:R1:W5:Y:S01]  /*b130*/  LDG.E.U8 R154, desc[UR52][R14.64] ;  /* 0x000000340e9a7981 */ /* 0x000362000c1e1100 */
[----:B0-----:R-:W-:-:S03]  /*b140*/  IADD3 R6, P1, R0, R18, RZ ;  /* 0x0000001200067210 */ /* 0x001fc60007f3e0ff */
[----:B------:R-:W5:Y:S01]  /*b150*/  LDL R18, [R1+0x37c] ;  /* 0x00037c0001127983 */ /* 0x000f620000100800 */
[----:B------:R-:W-:-:S03]  /*b160*/  IMAD.X R11, R4, 0x1, R12, P0 ;  /* 0x00000001040b7824 */ /* 0x000fc600000e060c */
[----:B------:R-:W5:Y:S04]  /*b170*/  LDL R12, [R1+0x428] ;  /* 0x00042800010c7983 */ /* 0x000f680000100800 */
[----:B------:R-:W5:Y:S01]  /*b180*/  LDG.E.U8 R153, desc[UR52][R10.64] ;  /* 0x000000340a997981 */ /* 0x000f62000c1e1100 */
[----:B-1----:R-:W-:-:S03]  /*b190*/  IADD3 R16, P0, R0, R9, RZ ;  /* 0x0000000900107210 */ /* 0x002fc60007f1e0ff */
[----:B------:R-:W5:Y:S01]  /*b1a0*/  LDL R9, [R1+0x3f0] ;  /* 0x0003f00001097983 */ /* 0x000f620000100800 */
[----:B------:R-:W-:-:S03]  /*b1b0*/  IMAD.X R7, R4, 0x1, R5, P1 ;  /* 0x0000000104077824 */ /* 0x000fc600008e0605 */
[----:B------:R-:W5:Y:S01]  /*b1c0*/  LDL R5, [R1+0x430] ;  /* 0x0004300001057983 */ /* 0x000f620000100800 */
[----:B------:R-:W-:-:S03]  /*b1d0*/  IADD3 R14, P1, R0, R25, RZ ;  /* 0x00000019000e7210 */ /* 0x000fc60007f3e0ff */
[----:B------:R-:W5:Y:S01]  /*b1e0*/  LDL R25, [R1+0x3f8] ;  /* 0x0003f80001197983 */ /* 0x000f620000100800 */
[----:B------:R-:W-:-:S03]  /*b1f0*/  IMAD.X R17, R4, 0x1, R24, P0 ;  /* 0x0000000104117824 */ /* 0x000fc600000e0618 */
[----:B------:R-:W5:Y:S04]  /*b200*/  LDL R24, [R1+0x438] ;  /* 0x0004380001187983 */ /* 0x000f680000100800 */
[----:B------:R0:W5:Y:S02]  /*b210*/  LDG.E.U8 R152, desc[UR52][R6.64] ;  /* 0x0000003406987981 */ /* 0x000164000c1e1100 */
[----:B0-----:R-:W-:Y:S01]  /*b220*/  IADD3 R6, P0, R0, R35, RZ ;  /* 0x0000002300067210 */ /* 0x001fe20007f1e0ff */
[----:B------:R-:W-:Y:S01]  /*b230*/  ULOP3.LUT UR16, UR16, 0x200, URZ, 0xc0, !UPT ;  /* 0x0000020010107892 */ /* 0x000fe2000f8ec03f */
[----:B------:R-:W5:Y:S01]  /*b240*/  LDL R35, [R1+0x4fc] ;  /* 0x0004fc0001237983 */ /* 0x000f620000100800 */
[----:B--2---:R-:W-:Y:S01]  /*b250*/  IMAD.X R15, R4, 0x1, R23, P1 ;  /* 0x00000001040f7824 */ /* 0x004fe200008e0617 */
[----:B------:R-:W-:-:S02]  /*b260*/  IADD3 R10, P1, R0, R34, RZ ;  /* 0x00000022000a7210 */ /* 0x000fc40007f3e0ff */
[----:B------:R-:W2:Y:S01]  /*b270*/  LDG.E.U8 R23, desc[UR52][R16.64] ;  /* 0x0000003410177981 */ /* 0x000ea2000c1e1100 */
[C---:B---3--:R-:W-:Y:S01]  /*b280*/  IMAD.X R7, R4.reuse, 0x1, R22, P0 ;  /* 0x0000000104077824 */ /* 0x048fe200000e0616 */
[----:B------:R-:W-:Y:S02]  /*b290*/  ULEA.HI UR16, UR5, UR16, URZ, 0x1c ;  /* 0x0000001005107291 */ /* 0x000fe4000f8fe03f */
[----:B------:R0:W3:Y:S04]  /*b2a0*/  LDG.E.U8 R22, desc[UR52][R14.64] ;  /* 0x000000340e167981 */ /* 0x0000e8000c1e1100 */
[----:B------:R-:W3:Y:S01]  /*b2b0*/  LDL R34, [R1+0x4f0] ;  /* 0x0004f00001227983 */ /* 0x000ee20000100800 */
[----:B----4-:R-:W-:-:S03]  /*b2c0*/  IMAD.X R11, R4, 0x1, R21, P1 ;  /* 0x00000001040b7824 */ /* 0x010fc600008e0615 */
[----:B------:R1:W4:Y:S01]  /*b2d0*/  LDG.E.U8 R21, desc[UR52][R6.64] ;  /* 0x0000003406157981 */ /* 0x000322000c1e1100 */
[----:B0-----:R-:W-:Y:S01]  /*b2e0*/  IADD3 R14, P0, R0, R33, RZ ;  /* 0x00000021000e7210 */ /* 0x001fe20007f1e0ff */
[----:B------:R-:W-:Y:S02]  /*b2f0*/  ULOP3.LUT UR16, UR16, 0x3fff, URZ, 0xc0, !UPT ;  /* 0x00003fff10107892 */ /* 0x000fe4000f8ec03f */
[----:B------:R-:W4:Y:S02]  /*b300*/  LDL R33, [R1+0x504] ;  /* 0x0005040001217983 */ /* 0x000f240000100800 */
[----:B-----5:R-:W-:Y:S02]  /*b310*/  IMAD.X R15, R4, 0x1, R20, P0 ;  /* 0x00000001040f7824 */ /* 0x020fe400000e0614 */
[----:B------:R0:W5:Y:S01]  /*b320*/  LDG.E.U8 R20, desc[UR52][R10.64] ;  /* 0x000000340a147981 */ /* 0x000162000c1e1100 */
[----:B-1----:R-:W-:Y:S01]  /*b330*/  IADD3 R6, P1, R0, R32, RZ ;  /* 0x0000002000067210 */ /* 0x002fe20007f3e0ff */
[----:B------:R-:W-:-:S02]  /*b340*/  UIADD3 UR20, UP0, UR16, 0x2, URZ ;  /* 0x0000000210147890 */ /* 0x000fc4000ff1e03f */
[----:B------:R-:W5:Y:S01]  /*b350*/  LDL R32, [R1+0x4c8] ;  /* 0x0004c80001207983 */ /* 0x000f620000100800 */
[----:B0-----:R-:W-:-:S03]  /*b360*/  IADD3 R10, P0, R0, R31, RZ ;  /* 0x0000001f000a7210 */ /* 0x001fc60007f1e0ff */
[----:B------:R-:W5:Y:S01]  /*b370*/  LDL R31, [R1+0x4dc] ;  /* 0x0004dc00011f7983 */ /* 0x000f620000100800 */
[----:B------:R-:W-:Y:S01]  /*b380*/  IMAD.X R7, R4, 0x1, R12, P1 ;  /* 0x0000000104077824 */ /* 0x000fe200008e060c */
[----:B------:R-:W-:Y:S02]  /*b390*/  IADD3 R16, P1, R0, R19, RZ ;  /* 0x0000001300107210 */ /* 0x000fe40007f3e0ff */
[----:B------:R0:W5:Y:S01]  /*b3a0*/  LDG.E.U8 R12, desc[UR52][R14.64] ;  /* 0x000000340e0c7981 */ /* 0x000162000c1e1100 */
[----:B------:R-:W-:Y:S01]  /*b3b0*/  IMAD.X R11, R4, 0x1, R9, P0 ;  /* 0x00000001040b7824 */ /* 0x000fe200000e0609 */
[----:B------:R-:W-:Y:S02]  /*b3c0*/  IADD3 R18, P0, R0, R18, RZ ;  /* 0x0000001200127210 */ /* 0x000fe40007f1e0ff */
[----:B------:R1:W5:Y:S01]  /*b3d0*/  LDG.E.U8 R9, desc[UR52][R6.64] ;  /* 0x0000003406097981 */ /* 0x000362000c1e1100 */
[----:B------:R-:W-:Y:S01]  /*b3e0*/  IMAD.X R17, R4, 0x1, R5, P1 ;  /* 0x0000000104117824 */ /* 0x000fe200008e0605 */
[----:B0-----:R-:W-:-:S02]  /*b3f0*/  IADD3 R14, P1, R0, R30, RZ ;  /* 0x0000001e000e7210 */ /* 0x001fc40007f3e0ff */
[----:B------:R0:W5:Y:S01]  /*b400*/  LDG.E.U8 R5, desc[UR52][R10.64] ;  /* 0x000000340a057981 */ /* 0x000162000c1e1100 */
[----:B------:R-:W-:-:S03]  /*b410*/  IMAD.X R19, R4, 0x1, R28, P0 ;  /* 0x0000000104137824 */ /* 0x000fc600000e061c */
[----:B------:R0:W5:Y:S01]  /*b420*/  LDG.E.U8 R16, desc[UR52][R16.64] ;  /* 0x0000003410107981 */ /* 0x000162000c1e1100 */
[----:B-1----:R-:W-:Y:S01]  /*b430*/  IADD3 R6, P0, R0, R27, RZ ;  /* 0x0000001b00067210 */ /* 0x002fe20007f1e0ff */
[----:B------:R-:W-:Y:S02]  /*b440*/  IMAD.X R15, R4, 0x1, R26, P1 ;  /* 0x00000001040f7824 */ /* 0x000fe400008e061a */
[----:B------:R1:W5:Y:S01]  /*b450*/  LDG.E.U8 R18, desc[UR52][R18.64] ;  /* 0x0000003412127981 */ /* 0x000362000c1e1100 */
[----:B0-----:R-:W-:Y:S01]  /*b460*/  IADD3 R10, P2, R0, R29, RZ ;  /* 0x0000001d000a7210 */ /* 0x001fe20007f5e0ff */
[C---:B------:R-:W-:Y:S02]  /*b470*/  IMAD.X R7, R4.reuse, 0x1, R24, P0 ;  /* 0x0000000104077824 */ /* 0x040fe400000e0618 */
[----:B------:R-:W5:Y:S02]  /*b480*/  LDG.E.U8 R14, desc[UR52][R14.64] ;  /* 0x000000340e0e7981 */ /* 0x000f64000c1e1100 */
[----:B------:R-:W-:-:S02]  /*b490*/  IMAD.X R11, R4, 0x1, R25, P2 ;  /* 0x00000001040b7824 */ /* 0x000fc400010e0619 */
[----:B------:R0:W5:Y:S04]  /*b4a0*/  LDG.E.U8 R6, desc[UR52][R6.64] ;  /* 0x0000003406067981 */ /* 0x000168000c1e1100 */
[----:B------:R-:W5:Y:S01]  /*b4b0*/  LDG.E.U8 R10, desc[UR52][R10.64] ;  /* 0x000000340a0a7981 */ /* 0x000f62000c1e1100 */
[----:B------:R-:W-:Y:S01]  /*b4c0*/  BAR.SYNC.DEFER_BLOCKING 0x0 ;  /* 0x0000000000007b1d */ /* 0x000fe20000010000 */
[C---:B------:R-:W-:Y:S02]  /*b4d0*/  LOP3.LUT R25, R8.reuse, 0x10, RZ, 0x3c, !PT ;  /* 0x0000001008197812 */ /* 0x040fe400078e3cff */
[C---:B------:R-:W-:Y:S02]  /*b4e0*/  LOP3.LUT R24, R8.reuse, 0x20, RZ, 0x3c, !PT ;  /* 0x0000002008187812 */ /* 0x040fe400078e3cff */
[----:B------:R-:W-:-:S02]  /*b4f0*/  LOP3.LUT R17, R8, 0x30, RZ, 0x3c, !PT ;  /* 0x0000003008117812 */ /* 0x000fc400078e3cff */
[C---:B-1----:R-:W-:Y:S01]  /*b500*/  LOP3.LUT R19, R8.reuse, 0x40, RZ, 0x3c, !PT ;  /* 0x0000004008137812 */ /* 0x042fe200078e3cff */
[----:B------:R-:W5:Y:S01]  /*b510*/  LDL R29, [R1+0x444] ;  /* 0x00044400011d7983 */ /* 0x000f620000100800 */
[C---:B0-----:R-:W-:Y:S02]  /*b520*/  LOP3.LUT R7, R8.reuse, 0x60, RZ, 0x3c, !PT ;  /* 0x0000006008077812 */ /* 0x041fe400078e3cff */
[C---:B------:R-:W-:Y:S01]  /*b530*/  LOP3.LUT R4, R8.reuse, 0x70, RZ, 0x3c, !PT ;  /* 0x0000007008047812 */ /* 0x040fe200078e3cff */
[----:B------:R-:W5:Y:S04]  /*b540*/  LDL R28, [R1+0x44c] ;  /* 0x00044c00011c7983 */ /* 0x000f680000100800 */
[----:B------:R-:W5:Y:S04]  /*b550*/  LDL R27, [R1+0x454] ;  /* 0x00045400011b7983 */ /* 0x000f680000100800 */
[----:B------:R-:W5:Y:S04]  /*b560*/  LDL R26, [R1+0x45c] ;  /* 0x00045c00011a7983 */ /* 0x000f680000100800 */
[----:B------:R-:W-:Y:S04]  /*b570*/  STS.U8 [R8+UR5+0x10000], R203 ;  /* 0x010000cb08007988 */ /* 0x000fe80008000005 */
        /* <DEDUP_REMOVED lines=14> */
[----:B------:R0:W-:Y:S04]  /*b660*/  STS.U8 [R25+UR5+0x11c80], R154 ;  /* 0x011c809a19007988 */ /* 0x0001e80008000005 */
        /* <DEDUP_REMOVED lines=14> */
[----:B0-----:R-:W5:Y:S04]  /*b750*/  LDL R25, [R1+0x464] ;  /* 0x0004640001197983 */ /* 0x001f680000100800 */
[----:B-1----:R-:W5:Y:S04]  /*b760*/  LDL R24, [R1+0x46c] ;  /* 0x00046c0001187983 */ /* 0x002f680000100800 */
[----:B------:R-:W5:Y:S04]  /*b770*/  LDL R15, [R1+0x494] ;  /* 0x00049400010f7983 */ /* 0x000f680000100800 */
[----:B------:R-:W5:Y:S04]  /*b780*/  LDL R11, [R1+0x49c] ;  /* 0x00049c00010b7983 */ /* 0x000f680000100800 */
[----:B------:R-:W5:Y:S04]  /*b790*/  LDL R30, [R1+0x4d0] ;  /* 0x0004d000011e7983 */ /* 0x000f680000100800 */
[----:B--2---:R-:W-:Y:S04]  /*b7a0*/  STS.U8 [R17+UR5+0x11980], R23 ;  /* 0x0119801711007988 */ /* 0x004fe80008000005 */
[----:B---3--:R0:W-:Y:S04]  /*b7b0*/  STS.U8 [R17+UR5+0x11d80], R22 ;  /* 0x011d801611007988 */ /* 0x0081e80008000005 */
[----:B------:R-:W-:Y:S04]  /*b7c0*/  STS.U8 [R19+UR5+0x10200], R199 ;  /* 0x010200c713007988 */ /* 0x000fe80008000005 */
[----:B------:R-:W-:Y:S01]  /*b7d0*/  STS.U8 [R19+UR5+0x10600], R191 ;  /* 0x010600bf13007988 */ /* 0x000fe20008000005 */
[----:B0-----:R-:W-:-:S03]  /*b7e0*/  LOP3.LUT R17, R8, 0x50, RZ, 0x3c, !PT ;  /* 0x0000005008117812 */ /* 0x001fc600078e3cff */
[----:B------:R-:W-:Y:S04]  /*b7f0*/  STS.U8 [R19+UR5+0x10a00], R183 ;  /* 0x010a00b713007988 */ /* 0x000fe80008000005 */
[----:B------:R-:W-:Y:S04]  /*b800*/  STS.U8 [R19+UR5+0x10e00], R175 ;  /* 0x010e00af13007988 */ /* 0x000fe80008000005 */
[----:B------:R-:W-:Y:S04]  /*b810*/  STS.U8 [R19+UR5+0x11200], R167 ;  /* 0x011200a713007988 */ /* 0x000fe80008000005 */
[----:B------:R-:W-:Y:S04]  /*b820*/  STS.U8 [R19+UR5+0x11600], R160 ;  /* 0x011600a013007988 */ /* 0x000fe80008000005 */
[----:B----4-:R0:W-:Y:S04]  /*b830*/  STS.U8 [R19+UR5+0x11a00], R21 ;  /* 0x011a001513007988 */ /* 0x0101e80008000005 */
[----:B-----5:R1:W-:Y:S04]  /*b840*/  STS.U8 [R19+UR5+0x11e00], R20 ;  /* 0x011e001413007988 */ /* 0x0203e80008000005 */
[----:B------:R-:W-:Y:S04]  /*b850*/  STS.U8 [R17+UR5+0x10280], R198 ;  /* 0x010280c611007988 */ /* 0x000fe80008000005 */
[----:B------:R-:W-:Y:S04]  /*b860*/  STS.U8 [R17+UR5+0x10680], R190 ;  /* 0x010680be11007988 */ /* 0x000fe80008000005 */
[----:B------:R-:W-:Y:S04]  /*b870*/  STS.U8 [R17+UR5+0x10a80], R182 ;  /* 0x010a80b611007988 */ /* 0x000fe80008000005 */
[----:B------:R-:W-:Y:S04]  /*b880*/  STS.U8 [R17+UR5+0x10e80], R174 ;  /* 0x010e80ae11007988 */ /* 0x000fe80008000005 */
[----:B------:R-:W-:Y:S04]  /*b890*/  STS.U8 [R17+UR5+0x11280], R166 ;  /* 0x011280a611007988 */ /* 0x000fe80008000005 */
[----:B------:R-:W-:Y:S04]  /*b8a0*/  STS.U8 [R17+UR5+0x11680], R159 ;  /* 0x0116809f11007988 */ /* 0x000fe80008000005 */
[----:B------:R-:W-:Y:S04]  /*b8b0*/  STS.U8 [R17+UR5+0x11a80], R12 ;  /* 0x011a800c11007988 */ /* 0x000fe80008000005 */
[----:B------:R-:W2:Y:S04]  /*b8c0*/  LDL R23, [R1+0x440] ;  /* 0x0004400001177983 */ /* 0x000ea80000100800 */
        /* <DEDUP_REMOVED lines=14> */
[----:B------:R4:W-:Y:S04]  /*b9b0*/  STS.U8 [R4+UR5+0x11780], R14 ;  /* 0x0117800e04007988 */ /* 0x0009e80008000005 */
[----:B------:R-:W-:Y:S04]  /*b9c0*/  STS.U8 [R4+UR5+0x11b80], R10 ;  /* 0x011b800a04007988 */ /* 0x000fe80008000005 */
[----:B------:R5:W-:Y:S01]  /*b9d0*/  STS.U8 [R4+UR5+0x11f80], R6 ;  /* 0x011f800604007988 */ /* 0x000be20008000005 */
[----:B------:R0:W-:Y:S06]  /*b9e0*/  MEMBAR.ALL.CTA ;  /* 0x0000000000007992 */ /* 0x0001ec0000008000 */
[----:B0-----:R-:W0:Y:S04]  /*b9f0*/  FENCE.VIEW.ASYNC.S ;  /* 0x00000000000073c6 */ /* 0x001e280000000000 */
[----:B------:R-:W2:Y:S04]  /*ba00*/  LDL R22, [R1+0x474] ;  /* 0x0004740001167983 */ /* 0x000ea80000100800 */
[----:B------:R-:W2:Y:S04]  /*ba10*/  LDL R21, [R1+0x448] ;  /* 0x0004480001157983 */ /* 0x000ea80000100800 */
[----:B-1----:R-:W2:Y:S04]  /*ba20*/  LDL R20, [R1+0x47c] ;  /* 0x00047c0001147983 */ /* 0x002ea80000100800 */
[----:B------:R-:W2:Y:S04]  /*ba30*/  LDL R19, [R1+0x450] ;  /* 0x0004500001137983 */ /* 0x000ea80000100800 */
[----:B---3--:R-:W3:Y:S01]  /*ba40*/  LDL R18, [R1+0x484] ;  /* 0x0004840001127983 */ /* 0x008ee20000100800 */
[----:B0-----:R-:W-:Y:S06]  /*ba50*/  BAR.SYNC.DEFER_BLOCKING 0x0 ;  /* 0x0000000000007b1d */ /* 0x001fec0000010000 */
[----:B------:R-:W3:Y:S04]  /*ba60*/  LDL R17, [R1+0x458] ;  /* 0x0004580001117983 */ /* 0x000ee80000100800 */
[----:B------:R-:W3:Y:S04]  /*ba70*/  LDL R16, [R1+0x460] ;  /* 0x0004600001107983 */ /* 0x000ee80000100800 */
[----:B----4-:R-:W4:Y:S04]  /*ba80*/  LDL R14, [R1+0x468] ;  /* 0x00046800010e7983 */ /* 0x010f280000100800 */
[----:B-----5:R-:W5:Y:S01]  /*ba90*/  LDL R4, [R1+0x48c] ;  /* 0x00048c0001047983 */ /* 0x020f620000100800 */
[----:B------:R-:W-:-:S03]  /*baa0*/  WARPGROUP.ARRIVE ;  /* 0x00000000000079c5 */ /* 0x000fc60000000000 */
[----:B------:R-:W5:Y:S04]  /*bab0*/  LDL R12, [R1+0x470] ;  /* 0x00047000010c7983 */ /* 0x000f680000100800 */
[----:B------:R-:W5:Y:S01]  /*bac0*/  LDL R10, [R1+0x478] ;  /* 0x00047800010a7983 */ /* 0x000f620000100800 */
[----:B------:R-:W-:Y:S01]  /*bad0*/  QGMMA.64x64x32.F32.E4M3.E4M3 R184, gdesc[UR16], RZ, !UPT, gsb0 ;  /* 0x00e0000010b879f3 */ /* 0x000fe2000c0008ff */
[----:B------:R-:W-:Y:S02]  /*bae0*/  UMOV UR16, URZ ;  /* 0x0000003f00107c82 */ /* 0x000fe40008000000 */
[----:B------:R-:W-:Y:S01]  /*baf0*/  UIADD3.X UR21, UR16, 0x40000040, URZ, UP0, !UPT ;  /* 0x4000004010157890 */ /* 0x000fe200087fe43f */
[----:B------:R-:W5:Y:S01]  /*bb00*/  LDL R7, [R1+0x490] ;  /* 0x0004900001077983 */ /* 0x000f620000100800 */
[----:B------:R-:W-:-:S02]  /*bb10*/  IADD3 R238, P0, R29, UR13, RZ ;  /* 0x0000000d1dee7c10 */ /* 0x000fc4000ff1e0ff */
[----:B------:R-:W-:Y:S01]  /*bb20*/  IADD3 R236, P2, R28, UR13, RZ ;  /* 0x0000000d1cec7c10 */ /* 0x000fe2000ff5e0ff */
[----:B------:R-:W5:Y:S01]  /*bb30*/  LDL R5, [R1+0x480] ;  /* 0x0004800001057983 */ /* 0x000f620000100800 */
[----:B------:R-:W-:-:S03]  /*bb40*/  IADD3 R234, P6, R27, UR13, RZ ;  /* 0x0000000d1bea7c10 */ /* 0x000fc6000ffde0ff */
[----:B------:R-:W5:Y:S01]  /*bb50*/  LDL R9, [R1+0x488] ;  /* 0x0004880001097983 */ /* 0x000f620000100800 */
[----:B------:R-:W-:-:S03]  /*bb60*/  IADD3 R232, P1, R26, UR13, RZ ;  /* 0x0000000d1ae87c10 */ /* 0x000fc6000ff3e0ff */
[----:B------:R-:W5:Y:S01]  /*bb70*/  LDL R6, [R1+0x4d4] ;  /* 0x0004d40001067983 */ /* 0x000f620000100800 */
[----:B------:R-:W-:Y:S02]  /*bb80*/  WARPGROUP.DEPBAR.LE gsb0, 0x0 ;  /* 0x00008000000079c5 */ /* 0x000fe40000010000 */
[----:B------:R-:W-:Y:S01]  /*bb90*/  WARPGROUP.ARRIVE ;  /* 0x00000000000079c5 */ /* 0x000fe20000000000 */
[----:B------:R-:W-:Y:S01]  /*bba0*/  UIADD3.64 UR24, UR20, 0x2, URZ ;  /* 0x0000000214187897 */ /* 0x000fe2000fffe03f */
[----:B------:R-:W-:Y:S01]  /*bbb0*/  IADD3 R230, P3, R25, UR13, RZ ;  /* 0x0000000d19e67c10 */ /* 0x000fe2000ff7e0ff */
[----:B------:R-:W-:Y:S01]  /*bbc0*/  UIADD3.64 UR28, UR20, 0x4, URZ ;  /* 0x00000004141c7897 */ /* 0x000fe2000fffe03f */
[----:B------:R-:W-:Y:S01]  /*bbd0*/  IADD3 R228, P4, R24, UR13, RZ ;  /* 0x0000000d18e47c10 */ /* 0x000fe2000ff9e0ff */
[----:B------:R-:W-:Y:S02]  /*bbe0*/  UIADD3.64 UR32, UR20, 0x7fe, URZ ;  /* 0x000007fe14207897 */ /* 0x000fe4000fffe03f */
[----:B------:R-:W-:Y:S01]  /*bbf0*/  QGMMA.64x64x32.F32.E4M3.E4M3 R184, gdesc[UR20], R184, gsb0 ;  /* 0x00e0000014b879f3 */ /* 0x000fe200080008b8 */
[----:B------:R-:W-:Y:S01]  /*bc00*/  UIADD3.64 UR36, UR20, 0x800, URZ ;  /* 0x0000080014247897 */ /* 0x000fe2000fffe03f */
[----:B------:R-:W5:Y:S01]  /*bc10*/  LDL R29, [R1+0x4e4] ;  /* 0x0004e400011d7983 */ /* 0x000f620000100800 */
[----:B------:R-:W-:-:S02]  /*bc20*/  UIADD3.64 UR40, UR20, 0x802, URZ ;  /* 0x0000080214287897 */ /* 0x000fc4000fffe03f */
[----:B------:R-:W-:Y:S01]  /*bc30*/  UIADD3.64 UR44, UR20, 0x804, URZ ;  /* 0x00000804142c7897 */ /* 0x000fe2000fffe03f */
[----:B------:R-:W5:Y:S01]  /*bc40*/  LDL R27, [R1+0x4d8] ;  /* 0x0004d800011b7983 */ /* 0x000f620000100800 */
[----:B------:R-:W-:Y:S02]  /*bc50*/  UIADD3.64 UR16, UR20, 0x3fe, URZ ;  /* 0x000003fe14107897 */ /* 0x000fe4000fffe03f */
[----:B------:R-:W-:Y:S01]  /*bc60*/  UIADD3.64 UR48, UR20, 0x400, URZ ;  /* 0x0000040014307897 */ /* 0x000fe2000fffe03f */
[----:B------:R-:W5:Y:S04]  /*bc70*/  LDL R25, [R1+0x4e0] ;  /* 0x0004e00001197983 */ /* 0x000f680000100800 */
[----:B------:R-:W5:Y:S04]  /*bc80*/  LDL R26, [R1+0x4ec] ;  /* 0x0004ec00011a7983 */ /* 0x000f680000100800 */
[----:B------:R-:W5:Y:S01]  /*bc90*/  LDL R24, [R1+0x4e8] ;  /* 0x0004e80001187983 */ /* 0x000f620000100800 */
[----:B------:R-:W-:-:S02]  /*bca0*/  WARPGROUP.DEPBAR.LE gsb0, 0x0 ;  /* 0x00008000000079c5 */ /* 0x000fc40000010000 */
[----:B------:R-:W-:-:S06]  /*bcb0*/  WARPGROUP.ARRIVE ;  /* 0x00000000000079c5 */ /* 0x000fcc0000000000 */
[----:B------:R-:W-:Y:S03]  /*bcc0*/  QGMMA.64x64x32.F32.E4M3.E4M3 R184, gdesc[UR24], R184, gsb0 ;  /* 0x00e0000018b879f3 */ /* 0x000fe600080008b8 */
[----:B------:R-:W-:Y:S02]  /*bcd0*/  WARPGROUP.DEPBAR.LE gsb0, 0x0 ;  /* 0x00008000000079c5 */ /* 0x000fe40000010000 */
        /* <DEDUP_REMOVED lines=16> */
[----:B------:R-:W-:Y:S01]  /*bde0*/  QGMMA.64x64x32.F32.E4M3.E4M3 R152, gdesc[UR16], RZ, !UPT, gsb0 ;  /* 0x00e00000109879f3 */ /* 0x000fe2000c0008ff */
[----:B------:R-:W-:-:S06]  /*bdf0*/  USHF.R.S32.HI UR16, URZ, 0x1f, UR13 ;  /* 0x0000001f3f107899 */ /* 0x000fcc000801140d */
[----:B--2---:R-:W-:Y:S02]  /*be00*/  IADD3.X R239, R23, UR16, RZ, P0, !PT ;  /* 0x0000001017ef7c10 */ /* 0x004fe400087fe4ff */
[----:B------:R-:W-:Y:S02]  /*be10*/  IADD3 R226, P0, R22, UR13, RZ ;  /* 0x0000000d16e27c10 */ /* 0x000fe4000ff1e0ff */
[----:B------:R-:W-:Y:S01]  /*be20*/  IADD3.X R237, R21, UR16, RZ, P2, !PT ;  /* 0x0000001015ed7c10 */ /* 0x000fe200097fe4ff */
[----:B------:R-:W2:Y:S01]  /*be30*/  LDL R22, [R1+0x498] ;  /* 0x0004980001167983 */ /* 0x000ea20000100800 */
[----:B------:R-:W-:-:S03]  /*be40*/  IADD3 R224, P2, R20, UR13, RZ ;  /* 0x0000000d14e07c10 */ /* 0x000fc6000ff5e0ff */
[----:B------:R-:W2:Y:S01]  /*be50*/  LDL R21, [R1+0x4a4] ;  /* 0x0004a40001157983 */ /* 0x000ea20000100800 */
[----:B------:R-:W-:Y:S02]  /*be60*/  IADD3.X R235, R19, UR16, RZ, P6, !PT ;  /* 0x0000001013eb7c10 */ /* 0x000fe4000b7fe4ff */
[----:B---3--:R-:W-:Y:S01]  /*be70*/  IADD3 R222, P6, R18, UR13, RZ ;  /* 0x0000000d12de7c10 */ /* 0x008fe2000ffde0ff */
[----:B------:R-:W3:Y:S01]  /*be80*/  LDL R20, [R1+0x4ac] ;  /* 0x0004ac0001147983 */ /* 0x000ee20000100800 */
[----:B------:R-:W-:-:S03]  /*be90*/  IADD3.X R233, R17, UR16, RZ, P1, !PT ;  /* 0x0000001011e97c10 */ /* 0x000fc60008ffe4ff */
[----:B------:R-:W3:Y:S01]  /*bea0*/  LDL R19, [R1+0x4a0] ;  /* 0x0004a00001137983 */ /* 0x000ee20000100800 */
[----:B------:R-:W-:-:S03]  /*beb0*/  IADD3.X R231, R16, UR16, RZ, P3, !PT ;  /* 0x0000001010e77c10 */ /* 0x000fc60009ffe4ff */
[----:B------:R-:W3:Y:S01]  /*bec0*/  LDL R18, [R1+0x4b4] ;  /* 0x0004b40001127983 */ /* 0x000ee20000100800 */
[----:B------:R-:W-:Y:S02]  /*bed0*/  IADD3 R218, P3, R15, UR13, RZ ;  /* 0x0000000d0fda7c10 */ /* 0x000fe4000ff7e0ff */
[----:B----4-:R-:W-:Y:S01]  /*bee0*/  IADD3.X R229, R14, UR16, RZ, P4, !PT ;  /* 0x000000100ee57c10 */ /* 0x010fe2000a7fe4ff */
[----:B------:R-:W4:Y:S01]  /*bef0*/  LDL R17, [R1+0x4a8] ;  /* 0x0004a80001117983 */ /* 0x000f220000100800 */
[----:B-----5:R-:W-:Y:S01]  /*bf00*/  IADD3 R220, P1, R4, UR13, RZ ;  /* 0x0000000d04dc7c10 */ /* 0x020fe2000ff3e0ff */
[----:B------:R-:W-:Y:S02]  /*bf10*/  IMAD.SHL.U32 R4, R216, 0x2, RZ ;  /* 0x00000002d8047824 */ /* 0x000fe400078e00ff */
[----:B------:R-:W5:Y:S01]  /*bf20*/  LDL R16, [R1+0x4bc] ;  /* 0x0004bc0001107983 */ /* 0x000f620000100800 */
[----:B------:R-:W-:-:S03]  /*bf30*/  IADD3.X R227, R12, UR16, RZ, P0, !PT ;  /* 0x000000100ce37c10 */ /* 0x000fc600087fe4ff */
[----:B------:R-:W5:Y:S01]  /*bf40*/  LDL R15, [R1+0x4b0] ;  /* 0x0004b000010f7983 */ /* 0x000f620000100800 */
[----:B------:R-:W-:-:S03]  /*bf50*/  IADD3 R216, P0, R11, UR13, RZ ;  /* 0x0000000d0bd87c10 */ /* 0x000fc6000ff1e0ff */
[----:B------:R-:W5:Y:S01]  /*bf60*/  LDL R14, [R1+0x4c4] ;  /* 0x0004c400010e7983 */ /* 0x000f620000100800 */
[----:B------:R-:W-:Y:S02]  /*bf70*/  IADD3.X R225, R10, UR16, RZ, P2, !PT ;  /* 0x000000100ae17c10 */ /* 0x000fe400097fe4ff */
[----:B------:R-:W-:Y:S01]  /*bf80*/  IADD3.X R219, R7, UR16, RZ, P3, !PT ;  /* 0x0000001007db7c10 */ /* 0x000fe20009ffe4ff */
[----:B------:R-:W5:Y:S04]  /*bf90*/  LDL R11, [R1+0x4b8] ;  /* 0x0004b800010b7983 */ /* 0x000f680000100800 */
[----:B------:R-:W5:Y:S04]  /*bfa0*/  LDL R10, [R1+0x4cc] ;  /* 0x0004cc00010a7983 */ /* 0x000f680000100800 */
[----:B------:R-:W5:Y:S01]  /*bfb0*/  LDL R7, [R1+0x4c0] ;  /* 0x0004c00001077983 */ /* 0x000f620000100800 */
[----:B------:R-:W-:-:S02]  /*bfc0*/  WARPGROUP.DEPBAR.LE gsb0, 0x0 ;  /* 0x00008000000079c5 */ /* 0x000fc40000010000 */
[----:B------:R-:W-:Y:S01]  /*bfd0*/  WARPGROUP.ARRIVE ;  /* 0x00000000000079c5 */ /* 0x000fe20000000000 */
[----:B------:R-:W-:Y:S02]  /*bfe0*/  UIADD3.64 UR24, UR20, 0x402, URZ ;  /* 0x0000040214187897 */ /* 0x000fe4000fffe03f */
[----:B------:R-:W-:Y:S02]  /*bff0*/  UIADD3.64 UR28, UR20, 0x404, URZ ;  /* 0x00000404141c7897 */ /* 0x000fe4000fffe03f */
[----:B------:R-:W-:Y:S01]  /*c000*/  UIADD3.64 UR32, UR20, 0xbfe, URZ ;  /* 0x00000bfe14207897 */ /* 0x000fe2000fffe03f */
[----:B------:R-:W-:Y:S01]  /*c010*/  QGMMA.64x64x32.F32.E4M3.E4M3 R152, gdesc[UR48], R152, gsb0 ;  /* 0x00e00000309879f3 */ /* 0x000fe20008000898 */
[----:B------:R-:W-:Y:S01]  /*c020*/  LOP3.LUT R4, R4, 0x6, RZ, 0xc0, !PT ;  /* 0x0000000604047812 */ /* 0x000fe200078ec0ff */
[----:B------:R-:W-:Y:S01]  /*c030*/  UIADD3.64 UR36, UR20, 0xc00, URZ ;  /* 0x00000c0014247897 */ /* 0x000fe2000fffe03f */
[----:B------:R-:W-:Y:S01]  /*c040*/  IADD3.X R223, R5, UR16, RZ, P6, !PT ;  /* 0x0000001005df7c10 */ /* 0x000fe2000b7fe4ff */
[----:B------:R-:W-:Y:S01]  /*c050*/  UIADD3.64 UR40, UR20, 0xc02, URZ ;  /* 0x00000c0214287897 */ /* 0x000fe2000fffe03f */
[----:B------:R-:W-:Y:S01]  /*c060*/  IADD3.X R221, R9, UR16, RZ, P1, !PT ;  /* 0x0000001009dd7c10 */ /* 0x000fe20008ffe4ff */
[----:B------:R-:W-:Y:S01]  /*c070*/  UIADD3.64 UR44, UR20, 0xc04, URZ ;  /* 0x00000c04142c7897 */ /* 0x000fe2000fffe03f */
[----:B------:R-:W-:Y:S01]  /*c080*/  LOP3.LUT R28, R3, 0x8, RZ, 0xfc, !PT ;  /* 0x00000008031c7812 */ /* 0x000fe200078efcff */
[----:B------:R-:W-:Y:S01]  /*c090*/  FMUL R189, R189, UR7 ;  /* 0x00000007bdbd7c20 */ /* 0x000fe20008400000 */
[----:B------:R-:W-:Y:S01]  /*c0a0*/  FMUL R191, R191, UR7 ;  /* 0x00000007bfbf7c20 */ /* 0x000fe20008400000 */
[----:B------:R-:W-:Y:S01]  /*c0b0*/  FMUL R192, R192, UR7 ;  /* 0x00000007c0c07c20 */ /* 0x000fe20008400000 */
[----:B------:R-:W-:Y:S01]  /*c0c0*/  FMUL R194, R194, UR7 ;  /* 0x00000007c2c27c20 */ /* 0x000fe20008400000 */
[----:B------:R-:W-:Y:S01]  /*c0d0*/  FMUL R195, R195, UR7 ;  /* 0x00000007c3c37c20 */ /* 0x000fe20008400000 */
[----:B------:R0:W5:Y:S04]  /*c0e0*/  LDG.E.U8 R69, desc[UR52][R234.64] ;  /* 0x00000034ea457981 */ /* 0x000168000c1e1100 */
[----:B------:R1:W5:Y:S04]  /*c0f0*/  LDG.E.U8 R51, desc[UR52][R228.64] ;  /* 0x00000034e4337981 */ /* 0x000368000c1e1100 */
[----:B------:R1:W5:Y:S04]  /*c100*/  LDG.E.U8 R50, desc[UR52][R224.64] ;  /* 0x00000034e0327981 */ /* 0x000368000c1e1100 */
[----:B------:R1:W5:Y:S04]  /*c110*/  LDG.E.U8 R53, desc[UR52][R236.64] ;  /* 0x00000034ec357981 */ /* 0x000368000c1e1100 */
[----:B------:R1:W5:Y:S04]  /*c120*/  LDG.E.U8 R67, desc[UR52][R230.64] ;  /* 0x00000034e6437981 */ /* 0x000368000c1e1100 */
[----:B------:R-:W5:Y:S01]  /*c130*/  LDG.E.U8 R65, desc[UR52][R226.64] ;  /* 0x00000034e2417981 */ /* 0x000f62000c1e1100 */
[----:B------:R-:W-:Y:S01]  /*c140*/  FMUL R193, R193, UR7 ;  /* 0x00000007c1c17c20 */ /* 0x000fe20008400000 */
[----:B------:R-:W-:Y:S01]  /*c150*/  FMUL R196, R196, UR7 ;  /* 0x00000007c4c47c20 */ /* 0x000fe20008400000 */
[----:B------:R-:W-:Y:S01]  /*c160*/  FMUL R198, R198, UR7 ;  /* 0x00000007c6c67c20 */ /* 0x000fe20008400000 */
[----:B------:R-:W5:Y:S01]  /*c170*/  LDG.E.U8 R63, desc[UR52][R218.64] ;  /* 0x00000034da3f7981 */ /* 0x000f62000c1e1100 */
[----:B------:R-:W-:-:S03]  /*c180*/  FMUL R197, R197, UR7 ;  /* 0x00000007c5c57c20 */ /* 0x000fc60008400000 */
[----:B------:R-:W5:Y:S01]  /*c190*/  LDG.E.U8 R71, desc[UR52][R238.64] ;  /* 0x00000034ee477981 */ /* 0x000f62000c1e1100 */
[----:B------:R-:W-:Y:S01]  /*c1a0*/  FMUL R200, R200, UR7 ;  /* 0x00000007c8c87c20 */ /* 0x000fe20008400000 */
[----:B------:R-:W-:Y:S02]  /*c1b0*/  FMUL R202, R202, UR7 ;  /* 0x00000007caca7c20 */ /* 0x000fe40008400000 */
[----:B------:R-:W5:Y:S01]  /*c1c0*/  LDG.E.U8 R52, desc[UR52][R232.64] ;  /* 0x00000034e8347981 */ /* 0x000f62000c1e1100 */
[----:B------:R-:W-:Y:S02]  /*c1d0*/  WARPGROUP.DEPBAR.LE gsb0, 0x0 ;  /* 0x00008000000079c5 */ /* 0x000fe40000010000 */
[----:B------:R-:W-:Y:S01]  /*c1e0*/  WARPGROUP.ARRIVE ;  /* 0x00000000000079c5 */ /* 0x000fe20000000000 */
[----:B------:R-:W-:Y:S01]  /*c1f0*/  IADD3 R4, P4, R4, UR12, RZ ;  /* 0x0000000c04047c10 */ /* 0x000fe2000ff9e0ff */
[----:B------:R1:W5:Y:S04]  /*c200*/  LDG.E.U8 R49, desc[UR52][R220.64] ;  /* 0x00000034dc317981 */ /* 0x000368000c1e1100 */
[----:B------:R-:W-:Y:S01]  /*c210*/  QGMMA.64x64x32.F32.E4M3.E4M3 R152, gdesc[UR24], R152, gsb0 ;  /* 0x00e00000189879f3 */ /* 0x000fe20008000898 */
[----:B------:R1:W5:Y:S02]  /*c220*/  LDG.E.U8 R64, desc[UR52][R222.64] ;  /* 0x00000034de407981 */ /* 0x000364000c1e1100 */
[----:B------:R-:W-:-:S02]  /*c230*/  WARPGROUP.DEPBAR.LE gsb0, 0x0 ;  /* 0x00008000000079c5 */ /* 0x000fc40000010000 */
[----:B------:R-:W-:-:S06]  /*c240*/  WARPGROUP.ARRIVE ;  /* 0x00000000000079c5 */ /* 0x000fcc0000000000 */
[----:B------:R-:W-:Y:S01]  /*c250*/  QGMMA.64x64x32.F32.E4M3.E4M3 R152, gdesc[UR28], R152, gsb0 ;  /* 0x00e000001c9879f3 */ /* 0x000fe20008000898 */
[----:B------:R-:W-:Y:S01]  /*c260*/  IADD3 R5, P2, R4, 0x9, RZ ;  /* 0x0000000904057810 */ /* 0x000fe20007f5e0ff */
[----:B------:R-:W-:-:S04]  /*c270*/  IMAD.X R9, RZ, RZ, UR8, P4 ;  /* 0x00000008ff097e24 */ /* 0x000fc8000a0e06ff */
[----:B------:R-:W-:Y:S01]  /*c280*/  IMAD.X R12, RZ, RZ, R9, P2 ;  /* 0x000000ffff0c7224 */ /* 0x000fe200010e0609 */
[----:B------:R-:W-:Y:S02]  /*c290*/  WARPGROUP.DEPBAR.LE gsb0, 0x0 ;  /* 0x00008000000079c5 */ /* 0x000fe40000010000 */
[----:B------:R-:W-:-:S06]  /*c2a0*/  WARPGROUP.ARRIVE ;  /* 0x00000000000079c5 */ /* 0x000fcc0000000000 */
[----:B------:R-:W-:Y:S01]  /*c2b0*/  QGMMA.64x64x32.F32.E4M3.E4M3 R152, gdesc[UR32], R152, gsb0 ;  /* 0x00e00000209879f3 */ /* 0x000fe20008000898 */
[----:B--2---:R-:W-:Y:S02]  /*c2c0*/  IADD3.X R217, R22, UR16, RZ, P0, !PT ;  /* 0x0000001016d97c10 */ /* 0x004fe400087fe4ff */
[----:B------:R-:W-:Y:S02]  /*c2d0*/  IADD3 R22, P0, R21, UR13, RZ ;  /* 0x0000000d15167c10 */ /* 0x000fe4000ff1e0ff */
[----:B---3--:R-:W-:Y:S01]  /*c2e0*/  IADD3 R20, P2, R20, UR13, RZ ;  /* 0x0000000d14147c10 */ /* 0x008fe2000ff5e0ff */
[----:B------:R2:W3:Y:S01]  /*c2f0*/  LDG.E.U8 R48, desc[UR52][R216.64] ;  /* 0x00000034d8307981 */ /* 0x0004e2000c1e1100 */
[----:B------:R-:W-:Y:S02]  /*c300*/  IADD3.X R23, R19, UR16, RZ, P0, !PT ;  /* 0x0000001013177c10 */ /* 0x000fe400087fe4ff */
[----:B------:R-:W-:Y:S02]  /*c310*/  IADD3 R18, P0, R18, UR13, RZ ;  /* 0x0000000d12127c10 */ /* 0x000fe4000ff1e0ff */
[----:B----4-:R-:W-:Y:S01]  /*c320*/  IADD3.X R21, R17, UR16, RZ, P2, !PT ;  /* 0x0000001011157c10 */ /* 0x010fe200097fe4ff */
[----:B------:R-:W4:Y:S01]  /*c330*/  LDG.E.U8 R62, desc[UR52][R22.64] ;  /* 0x00000034163e7981 */ /* 0x000f22000c1e1100 */
[----:B-----5:R-:W-:-:S02]  /*c340*/  IADD3 R16, P2, R16, UR13, RZ ;  /* 0x0000000d10107c10 */ /* 0x020fc4000ff5e0ff */
[----:B------:R-:W-:Y:S01]  /*c350*/  IADD3.X R19, R15, UR16, RZ, P0, !PT ;  /* 0x000000100f137c10 */ /* 0x000fe200087fe4ff */
[----:B------:R-:W5:Y:S01]  /*c360*/  LDG.E.U8 R47, desc[UR52][R20.64] ;  /* 0x00000034142f7981 */ /* 0x000f62000c1e1100 */
[----:B------:R-:W-:Y:S02]  /*c370*/  IADD3 R14, P0, R14, UR13, RZ ;  /* 0x0000000d0e0e7c10 */ /* 0x000fe4000ff1e0ff */
[----:B------:R-:W-:Y:S01]  /*c380*/  IADD3.X R17, R11, UR16, RZ, P2, !PT ;  /* 0x000000100b117c10 */ /* 0x000fe200097fe4ff */
[----:B------:R-:W3:Y:S01]  /*c390*/  LDG.E.U8 R61, desc[UR52][R18.64] ;  /* 0x00000034123d7981 */ /* 0x000ee2000c1e1100 */
[----:B------:R-:W-:Y:S02]  /*c3a0*/  IADD3 R10, P2, R10, UR13, RZ ;  /* 0x0000000d0a0a7c10 */ /* 0x000fe4000ff5e0ff */
[----:B------:R-:W-:Y:S01]  /*c3b0*/  IADD3.X R15, R7, UR16, RZ, P0, !PT ;  /* 0x00000010070f7c10 */ /* 0x000fe200087fe4ff */
[----:B------:R-:W4:Y:S01]  /*c3c0*/  LDL R23, [R1+0x55c] ;  /* 0x00055c0001177983 */ /* 0x000f220000100800 */
[----:B------:R-:W-:-:S02]  /*c3d0*/  IADD3 R6, P0, R6, UR13, RZ ;  /* 0x0000000d06067c10 */ /* 0x000fc4000ff1e0ff */
[----:B------:R-:W-:Y:S01]  /*c3e0*/  IADD3.X R11, R32, UR16, RZ, P2, !PT ;  /* 0x00000010200b7c10 */ /* 0x000fe200097fe4ff */
[----:B------:R-:W5:Y:S01]  /*c3f0*/  LDL R22, [R1+0x550] ;  /* 0x0005500001167983 */ /* 0x000f620000100800 */
[----:B------:R-:W-:Y:S02]  /*c400*/  IADD3 R244, P2, R31, UR13, RZ ;  /* 0x0000000d1ff47c10 */ /* 0x000fe4000ff5e0ff */
[----:B------:R-:W-:Y:S01]  /*c410*/  IADD3.X R7, R30, UR16, RZ, P0, !PT ;  /* 0x000000101e077c10 */ /* 0x000fe200087fe4ff */
[----:B------:R-:W2:Y:S01]  /*c420*/  LDL R32, [R1+0x4f8] ;  /* 0x0004f80001207983 */ /* 0x000ea20000100800 */
[----:B------:R-:W-:-:S03]  /*c430*/  IADD3 R242, P0, R29, UR13, RZ ;  /* 0x0000000d1df27c10 */ /* 0x000fc6000ff1e0ff */
[----:B------:R-:W3:Y:S01]  /*c440*/  LDL R31, [R1+0x50c] ;  /* 0x00050c00011f7983 */ /* 0x000ee20000100800 */
[----:B------:R-:W-:Y:S02]  /*c450*/  IADD3.X R245, R27, UR16, RZ, P2, !PT ;  /* 0x000000101bf57c10 */ /* 0x000fe400097fe4ff */
[----:B------:R-:W-:Y:S01]  /*c460*/  IADD3.X R243, R25, UR16, RZ, P0, !PT ;  /* 0x0000001019f37c10 */ /* 0x000fe200087fe4ff */
[----:B------:R-:W4:Y:S04]  /*c470*/  LDL R27, [R1+0x508] ;  /* 0x00050800011b7983 */ /* 0x000f280000100800 */
[----:B------:R-:W5:Y:S01]  /*c480*/  LDL R25, [R1+0x51c] ;  /* 0x00051c0001197983 */ /* 0x000f620000100800 */
[----:B------:R-:W-:Y:S02]  /*c490*/  WARPGROUP.DEPBAR.LE gsb0, 0x0 ;  /* 0x00008000000079c5 */ /* 0x000fe40000010000 */
[----:B------:R-:W-:Y:S01]  /*c4a0*/  WARPGROUP.ARRIVE ;  /* 0x00000000000079c5 */ /* 0x000fe20000000000 */
[C---:B------:R-:W-:Y:S01]  /*c4b0*/  ISETP.GT.U32.AND P1, PT, R5.reuse, R3, PT ;  /* 0x000000030500720c */ /* 0x040fe20003f24070 */
[----:B------:R-:W5:Y:S04]  /*c4c0*/  LDL R30, [R1+0x500] ;  /* 0x00050000011e7983 */ /* 0x000f680000100800 */
[----:B------:R-:W-:Y:S01]  /*c4d0*/  QGMMA.64x64x32.F32.E4M3.E4M3 R152, gdesc[UR36], R152, gsb0 ;  /* 0x00e00000249879f3 */ /* 0x000fe20008000898 */
[C---:B------:R-:W-:Y:S01]  /*c4e0*/  ISETP.GT.U32.AND P3, PT, R5.reuse, R28, PT ;  /* 0x0000001c0500720c */ /* 0x040fe20003f64070 */
[----:B------:R-:W5:Y:S01]  /*c4f0*/  LDL R29, [R1+0x514] ;  /* 0x00051400011d7983 */ /* 0x000f620000100800 */
[----:B------:R-:W-:-:S02]  /*c500*/  ISETP.GT.U32.AND P6, PT, R5, R75, PT ;  /* 0x0000004b0500720c */ /* 0x000fc40003fc4070 */
[----:B------:R-:W-:Y:S01]  /*c510*/  ISETP.GT.U32.AND P4, PT, R5, R76, PT ;  /* 0x0000004c0500720c */ /* 0x000fe20003f84070 */
[----:B------:R-:W5:Y:S01]  /*c520*/  LDG.E.U8 R45, desc[UR52][R10.64] ;  /* 0x000000340a2d7981 */ /* 0x000f62000c1e1100 */
[----:B------:R-:W-:-:S03]  /*c530*/  IADD3 R240, P2, R26, UR13, RZ ;  /* 0x0000000d1af07c10 */ /* 0x000fc6000ff5e0ff */
[----:B------:R-:W5:Y:S04]  /*c540*/  LDG.E.U8 R59, desc[UR52][R6.64] ;  /* 0x00000034063b7981 */ /* 0x000f68000c1e1100 */
[----:B------:R-:W5:Y:S04]  /*c550*/  LDL R20, [R1+0x558] ;  /* 0x0005580001147983 */ /* 0x000f680000100800 */
[----:B------:R-:W5:Y:S04]  /*c560*/  LDL R21, [R1+0x564] ;  /* 0x0005640001157983 */ /* 0x000f680000100800 */
[----:B------:R-:W5:Y:S04]  /*c570*/  LDL R19, [R1+0x56c] ;  /* 0x00056c0001137983 */ /* 0x000f680000100800 */
[----:B------:R-:W5:Y:S04]  /*c580*/  LDG.E.U8 R46, desc[UR52][R16.64] ;  /* 0x00000034102e7981 */ /* 0x000f68000c1e1100 */
[----:B------:R-:W5:Y:S04]  /*c590*/  LDG.E.U8 R60, desc[UR52][R14.64] ;  /* 0x000000340e3c7981 */ /* 0x000f68000c1e1100 */
[----:B------:R-:W5:Y:S04]  /*c5a0*/  LDL R18, [R1+0x560] ;  /* 0x0005600001127983 */ /* 0x000f680000100800 */
[----:B------:R-:W5:Y:S04]  /*c5b0*/  LDG.E.U8 R58, desc[UR52][R242.64] ;  /* 0x00000034f23a7981 */ /* 0x000f68000c1e1100 */
[----:B------:R-:W5:Y:S01]  /*c5c0*/  LDG.E.U8 R44, desc[UR52][R244.64] ;  /* 0x00000034f42c7981 */ /* 0x000f62000c1e1100 */
[----:B------:R-:W-:-:S02]  /*c5d0*/  WARPGROUP.DEPBAR.LE gsb0, 0x0 ;  /* 0x00008000000079c5 */ /* 0x000fc40000010000 */
[----:B------:R-:W-:Y:S01]  /*c5e0*/  WARPGROUP.ARRIVE ;  /* 0x00000000000079c5 */ /* 0x000fe20000000000 */
[----:B------:R-:W-:Y:S01]  /*c5f0*/  ISETP.GT.U32.AND.EX P1, PT, R12, RZ, PT, P1 ;  /* 0x000000ff0c00720c */ /* 0x000fe20003f24110 */
[----:B------:R-:W5:Y:S04]  /*c600*/  LDL R26, [R1+0x510] ;  /* 0x00051000011a7983 */ /* 0x000f680000100800 */
[----:B------:R-:W-:Y:S01]  /*c610*/  QGMMA.64x64x32.F32.E4M3.E4M3 R152, gdesc[UR40], R152, gsb0 ;  /* 0x00e00000289879f3 */ /* 0x000fe20008000898 */
[----:B------:R-:W-:Y:S01]  /*c620*/  IADD3 R5, P0, R4, 0x10, RZ ;  /* 0x0000001004057810 */ /* 0x000fe20007f1e0ff */
[----:B------:R-:W5:Y:S01]  /*c630*/  LDL R10, [R1+0x524] ;  /* 0x00052400010a7983 */ /* 0x000f620000100800 */
[C---:B------:R-:W-:Y:S02]  /*c640*/  ISETP.GT.U32.AND.EX P3, PT, R12.reuse, RZ, PT, P3 ;  /* 0x000000ff0c00720c */ /* 0x040fe40003f64130 */
[----:B------:R-:W-:Y:S01]  /*c650*/  ISETP.GT.U32.AND.EX P6, PT, R12, RZ, PT, P6 ;  /* 0x000000ff0c00720c */ /* 0x000fe20003fc4160 */
[----:B------:R-:W5:Y:S01]  /*c660*/  LDL R7, [R1+0x518] ;  /* 0x0005180001077983 */ /* 0x000f620000100800 */
[----:B------:R-:W-:-:S02]  /*c670*/  IADD3.X R241, R24, UR16, RZ, P2, !PT ;  /* 0x0000001018f17c10 */ /* 0x000fc400097fe4ff */
[----:B------:R-:W-:Y:S01]  /*c680*/  ISETP.GT.U32.AND.EX P4, PT, R12, RZ, PT, P4 ;  /* 0x000000ff0c00720c */ /* 0x000fe20003f84140 */
[----:B------:R-:W5:Y:S04]  /*c690*/  LDL R6, [R1+0x52c] ;  /* 0x00052c0001067983 */ /* 0x000f680000100800 */
[----:B------:R-:W5:Y:S04]  /*c6a0*/  LDL R16, [R1+0x568] ;  /* 0x0005680001107983 */ /* 0x000f680000100800 */
[----:B------:R-:W5:Y:S04]  /*c6b0*/  LDL R17, [R1+0x574] ;  /* 0x0005740001117983 */ /* 0x000f680000100800 */
[----:B------:R-:W5:Y:S04]  /*c6c0*/  LDL R15, [R1+0x57c] ;  /* 0x00057c00010f7983 */ /* 0x000f680000100800 */
[----:B------:R-:W5:Y:S04]  /*c6d0*/  LDL R14, [R1+0x570] ;  /* 0x00057000010e7983 */ /* 0x000f680000100800 */
[----:B------:R-:W5:Y:S01]  /*c6e0*/  LDL R11, [R1+0x580] ;  /* 0x00058000010b7983 */ /* 0x000f620000100800 */
[----:B------:R-:W-:-:S02]  /*c6f0*/  WARPGROUP.DEPBAR.LE gsb0, 0x0 ;  /* 0x00008000000079c5 */ /* 0x000fc40000010000 */
[----:B------:R-:W-:Y:S01]  /*c700*/  WARPGROUP.ARRIVE ;  /* 0x00000000000079c5 */ /* 0x000fe20000000000 */
[----:B------:R-:W-:Y:S01]  /*c710*/  FSEL R74, R189, -INF , !P1 ;  /* 0xff800000bd4a7808 */ /* 0x000fe20004800000 */
[----:B------:R-:W5:Y:S04]  /*c720*/  LDG.E.U8 R43, desc[UR52][R240.64] ;  /* 0x00000034f02b7981 */ /* 0x000f68000c1e1100 */
[----:B------:R-:W-:Y:S01]  /*c730*/  QGMMA.64x64x32.F32.E4M3.E4M3 R152, gdesc[UR44], R152, gsb0 ;  /* 0x00e000002c9879f3 */ /* 0x000fe20008000898 */
[----:B------:R-:W-:Y:S01]  /*c740*/  IMAD.X R189, RZ, RZ, R9, P0 ;  /* 0x000000ffffbd7224 */ /* 0x000fe200000e0609 */
[C---:B------:R-:W-:Y:S02]  /*c750*/  ISETP.GT.U32.AND P2, PT, R5.reuse, R3, PT ;  /* 0x000000030500720c */ /* 0x040fe40003f44070 */
[----:B------:R-:W-:-:S02]  /*c760*/  ISETP.GT.U32.AND P1, PT, R5, R28, PT ;  /* 0x0000001c0500720c */ /* 0x000fc40003f24070 */
[----:B------:R-:W-:Y:S02]  /*c770*/  FSEL R252, R191, -INF , !P3 ;  /* 0xff800000bffc7808 */ /* 0x000fe40005800000 */
[C---:B------:R-:W-:Y:S02]  /*c780*/  ISETP.GT.U32.AND P3, PT, R5.reuse, R75, PT ;  /* 0x0000004b0500720c */ /* 0x040fe40003f64070 */
[----:B------:R-:W-:Y:S02]  /*c790*/  ISETP.GT.U32.AND P0, PT, R5, R76, PT ;  /* 0x0000004c0500720c */ /* 0x000fe40003f04070 */
[C---:B------:R-:W-:Y:S02]  /*c7a0*/  ISETP.GT.U32.AND.EX P2, PT, R189.reuse, RZ, PT, P2 ;  /* 0x000000ffbd00720c */ /* 0x040fe40003f44120 */
[C---:B------:R-:W-:Y:S02]  /*c7b0*/  ISETP.GT.U32.AND.EX P1, PT, R189.reuse, RZ, PT, P1 ;  /* 0x000000ffbd00720c */ /* 0x040fe40003f24110 */
[----:B------:R-:W-:-:S02]  /*c7c0*/  ISETP.GT.U32.AND.EX P3, PT, R189, RZ, PT, P3 ;  /* 0x000000ffbd00720c */ /* 0x000fc40003f64130 */
[----:B------:R-:W-:Y:S02]  /*c7d0*/  FSEL R73, R192, -INF , !P2 ;  /* 0xff800000c0497808 */ /* 0x000fe40005000000 */
[----:B------:R-:W-:Y:S01]  /*c7e0*/  FSEL R250, R194, -INF , !P1 ;  /* 0xff800000c2fa7808 */ /* 0x000fe20004800000 */
[----:B------:R-:W-:Y:S02]  /*c7f0*/  WARPGROUP.DEPBAR.LE gsb0, 0x0 ;  /* 0x00008000000079c5 */ /* 0x000fe40000010000 */
[----:B------:R-:W-:Y:S01]  /*c800*/  FMUL R157, R157, UR7 ;  /* 0x000000079d9d7c20 */ /* 0x000fe20008400000 */
[----:B------:R-:W-:Y:S01]  /*c810*/  FMUL R159, R159, UR7 ;  /* 0x000000079f9f7c20 */ /* 0x000fe20008400000 */
[----:B------:R-:W-:-:S03]  /*c820*/  FMUL R160, R160, UR7 ;  /* 0x00000007a0a07c20 */ /* 0x000fc60008400000 */
[----:B------:R-:W-:Y:S02]  /*c830*/  FSEL R41, R157, -INF , !P6 ;  /* 0xff8000009d297808 */ /* 0x000fe40007000000 */
[----:B------:R-:W-:Y:S02]  /*c840*/  IADD3 R5, P6, R4, 0x11, RZ ;  /* 0x0000001104057810 */ /* 0x000fe40007fde0ff */
[----:B------:R-:W-:Y:S02]  /*c850*/  FSEL R70, R159, -INF , !P4 ;  /* 0xff8000009f467808 */ /* 0x000fe40006000000 */
[C---:B------:R-:W-:Y:S01]  /*c860*/  ISETP.GT.U32.AND P4, PT, R5.reuse, R3, PT ;  /* 0x000000030500720c */ /* 0x040fe20003f84070 */
[----:B------:R-:W-:Y:S01]  /*c870*/  IMAD.X R12, RZ, RZ, R9, P6 ;  /* 0x000000ffff0c7224 */ /* 0x000fe200030e0609 */
[C---:B------:R-:W-:Y:S02]  /*c880*/  ISETP.GT.U32.AND P2, PT, R5.reuse, R28, PT ;  /* 0x0000001c0500720c */ /* 0x040fe40003f44070 */
[----:B------:R-:W-:-:S02]  /*c890*/  ISETP.GT.U32.AND P1, PT, R5, R75, PT ;  /* 0x0000004b0500720c */ /* 0x000fc40003f24070 */
[----:B------:R-:W-:Y:S02]  /*c8a0*/  ISETP.GT.U32.AND P6, PT, R5, R76, PT ;  /* 0x0000004c0500720c */ /* 0x000fe40003fc4070 */
[----:B------:R-:W-:Y:S02]  /*c8b0*/  FSEL R42, R160, -INF , !P3 ;  /* 0xff800000a02a7808 */ /* 0x000fe40005800000 */
[----:B------:R-:W-:Y:S01]  /*c8c0*/  IADD3 R5, P3, R4, 0x18, RZ ;  /* 0x0000001804057810 */ /* 0x000fe20007f7e0ff */
[----:B------:R-:W-:-:S04]  /*c8d0*/  FMUL R166, R166, UR7 ;  /* 0x00000007a6a67c20 */ /* 0x000fc80008400000 */
[----:B------:R-:W-:Y:S01]  /*c8e0*/  IMAD.X R157, RZ, RZ, R9, P3 ;  /* 0x000000ffff9d7224 */ /* 0x000fe200018e0609 */
[----:B------:R-:W-:Y:S02]  /*c8f0*/  ISETP.GT.U32.AND P3, PT, R5, R76, PT ;  /* 0x0000004c0500720c */ /* 0x000fe40003f64070 */
[----:B------:R-:W-:Y:S02]  /*c900*/  ISETP.GT.U32.AND.EX P2, PT, R12, RZ, PT, P2 ;  /* 0x000000ff0c00720c */ /* 0x000fe40003f44120 */
[----:B------:R-:W-:Y:S02]  /*c910*/  ISETP.GT.U32.AND.EX P3, PT, R157, RZ, PT, P3 ;  /* 0x000000ff9d00720c */ /* 0x000fe40003f64130 */
[----:B------:R-:W-:Y:S02]  /*c920*/  FSEL R249, R195, -INF , !P2 ;  /* 0xff800000c3f97808 */ /* 0x000fe40005000000 */
[----:B0-----:R-:W-:Y:S02]  /*c930*/  FSEL R234, R166, -INF , !P3 ;  /* 0xff800000a6ea7808 */ /* 0x001fe40005800000 */
[----:B------:R-:W-:-:S02]  /*c940*/  ISETP.GT.U32.AND P2, PT, R5, R75, PT ;  /* 0x0000004b0500720c */ /* 0x000fc40003f44070 */
[----:B-1----:R-:W-:Y:S01]  /*c950*/  IADD3 R228, P3, R35, UR13, RZ ;  /* 0x0000000d23e47c10 */ /* 0x002fe2000ff7e0ff */
[----:B------:R-:W-:Y:S01]  /*c960*/  FMUL R164, R164, UR7 ;  /* 0x00000007a4a47c20 */ /* 0x000fe20008400000 */
[----:B------:R-:W-:Y:S01]  /*c970*/  ISETP.GT.U32.AND.EX P2, PT, R157, RZ, PT, P2 ;  /* 0x000000ff9d00720c */ /* 0x000fe20003f44120 */
[----:B------:R-:W5:Y:S01]  /*c980*/  LDL R35, [R1+0x528] ;  /* 0x0005280001237983 */ /* 0x000f620000100800 */
[----:B--2---:R-:W-:Y:S02]  /*c990*/  IADD3.X R229, R32, UR16, RZ, P3, !PT ;  /* 0x0000001020e57c10 */ /* 0x004fe40009ffe4ff */
[----:B---3--:R-:W-:Y:S01]  /*c9a0*/  IADD3 R224, P3, R31, UR13, RZ ;  /* 0x0000000d1fe07c10 */ /* 0x008fe2000ff7e0ff */
[----:B------:R-:W2:Y:S01]  /*c9b0*/  LDL R32, [R1+0x544] ;  /* 0x0005440001207983 */ /* 0x000ea20000100800 */
[----:B------:R-:W-:Y:S02]  /*c9c0*/  FSEL R236, R164, -INF , !P2 ;  /* 0xff800000a4ec7808 */ /* 0x000fe40005000000 */
[----:B------:R-:W-:Y:S01]  /*c9d0*/  IADD3 R230, P2, R36, UR13, RZ ;  /* 0x0000000d24e67c10 */ /* 0x000fe2000ff5e0ff */
[----:B------:R-:W3:Y:S01]  /*c9e0*/  LDL R31, [R1+0x538] ;  /* 0x00053800011f7983 */ /* 0x000ee20000100800 */
[----:B----4-:R-:W-:-:S02]  /*c9f0*/  IADD3.X R225, R27, UR16, RZ, P3, !PT ;  /* 0x000000101be17c10 */ /* 0x010fc40009ffe4ff */
[----:B-----5:R-:W-:Y:S01]  /*ca00*/  IADD3 R220, P3, R25, UR13, RZ ;  /* 0x0000000d19dc7c10 */ /* 0x020fe2000ff7e0ff */
[----:B------:R-:W4:Y:S04]  /*ca10*/  LDL R36, [R1+0x520] ;  /* 0x0005200001247983 */ /* 0x000f280000100800 */
[----:B------:R-:W5:Y:S01]  /*ca20*/  LDL R25, [R1+0x534] ;  /* 0x0005340001197983 */ /* 0x000f620000100800 */
[----:B------:R-:W-:Y:S02]  /*ca30*/  IADD3.X R231, R34, UR16, RZ, P2, !PT ;  /* 0x0000001022e77c10 */ /* 0x000fe400097fe4ff */
[----:B------:R-:W-:Y:S01]  /*ca40*/  IADD3 R226, P2, R33, UR13, RZ ;  /* 0x0000000d21e27c10 */ /* 0x000fe2000ff5e0ff */
[----:B------:R-:W2:Y:S03]  /*ca50*/  LDL R34, [R1+0x53c] ;  /* 0x00053c0001227983 */ /* 0x000ea60000100800 */
[----:B------:R-:W-:Y:S01]  /*ca60*/  IADD3.X R227, R30, UR16, RZ, P2, !PT ;  /* 0x000000101ee37c10 */ /* 0x000fe200097fe4ff */
[----:B------:R-:W3:Y:S01]  /*ca70*/  LDL R33, [R1+0x530] ;  /* 0x0005300001217983 */ /* 0x000ee20000100800 */
[----:B------:R-:W-:Y:S01]  /*ca80*/  IADD3 R222, P2, R29, UR13, RZ ;  /* 0x0000000d1dde7c10 */ /* 0x000fe2000ff5e0ff */
[----:B------:R-:W-:-:S02]  /*ca90*/  FMUL R162, R162, UR7 ;  /* 0x00000007a2a27c20 */ /* 0x000fc40008400000 */
[----:B------:R-:W3:Y:S01]  /*caa0*/  LDL R30, [R1+0x54c] ;  /* 0x00054c00011e7983 */ /* 0x000ee20000100800 */
[----:B------:R-:W-:Y:S02]  /*cab0*/  ISETP.GT.U32.AND.EX P0, PT, R189, RZ, PT, P0 ;  /* 0x000000ffbd00720c */ /* 0x000fe40003f04100 */
[C---:B------:R-:W-:Y:S01]  /*cac0*/  ISETP.GT.U32.AND.EX P4, PT, R12.reuse, RZ, PT, P4 ;  /* 0x000000ff0c00720c */ /* 0x040fe20003f84140 */
[----:B------:R-:W-:Y:S01]  /*cad0*/  FMUL R161, R161, UR7 ;  /* 0x00000007a1a17c20 */ /* 0x000fe20008400000 */
[----:B------:R-:W3:Y:S01]  /*cae0*/  LDL R29, [R1+0x540] ;  /* 0x00054000011d7983 */ /* 0x000ee20000100800 */
[----:B------:R-:W-:Y:S02]  /*caf0*/  ISETP.GT.U32.AND.EX P1, PT, R12, RZ, PT, P1 ;  /* 0x000000ff0c00720c */ /* 0x000fe40003f24110 */
[----:B------:R-:W-:Y:S01]  /*cb00*/  FSEL R68, R162, -INF , !P0 ;  /* 0xff800000a2447808 */ /* 0x000fe20004000000 */
[----:B------:R-:W3:Y:S01]  /*cb10*/  LDL R27, [R1+0x554] ;  /* 0x00055400011b7983 */ /* 0x000ee20000100800 */
[----:B------:R-:W-:-:S02]  /*cb20*/  FSEL R72, R193, -INF , !P4 ;  /* 0xff800000c1487808 */ /* 0x000fc40006000000 */
[-C--:B------:R-:W-:Y:S01]  /*cb30*/  ISETP.GT.U32.AND P0, PT, R5, R3.reuse, PT ;  /* 0x000000030500720c */ /* 0x080fe20003f04070 */
[----:B------:R-:W-:Y:S01]  /*cb40*/  FMUL R163, R163, UR7 ;  /* 0x00000007a3a37c20 */ /* 0x000fe20008400000 */
[-C--:B------:R-:W-:Y:S01]  /*cb50*/  ISETP.GT.U32.AND P4, PT, R5, R28.reuse, PT ;  /* 0x0000001c0500720c */ /* 0x080fe20003f84070 */
[----:B------:R-:W-:Y:S01]  /*cb60*/  FMUL R167, R167, UR7 ;  /* 0x00000007a7a77c20 */ /* 0x000fe20008400000 */
[----:B------:R-:W-:Y:S01]  /*cb70*/  FSEL R24, R161, -INF , !P1 ;  /* 0xff800000a1187808 */ /* 0x000fe20004800000 */
[----:B------:R-:W-:Y:S01]  /*cb80*/  FMUL R165, R165, UR7 ;  /* 0x00000007a5a57c20 */ /* 0x000fe20008400000 */
[----:B------:R-:W-:Y:S01]  /*cb90*/  IADD3 R5, P1, R4, 0x19, RZ ;  /* 0x0000001904057810 */ /* 0x000fe20007f3e0ff */
[----:B------:R0:W3:Y:S01]  /*cba0*/  LDG.E.U8 R39, desc[UR52][R224.64] ;  /* 0x00000034e0277981 */ /* 0x0000e2000c1e1100 */
[----:B------:R-:W-:Y:S02]  /*cbb0*/  ISETP.GT.U32.AND.EX P6, PT, R12, RZ, PT, P6 ;  /* 0x000000ff0c00720c */ /* 0x000fe40003fc4160 */
[C---:B------:R-:W-:Y:S01]  /*cbc0*/  ISETP.GT.U32.AND.EX P0, PT, R157.reuse, RZ, PT, P0 ;  /* 0x000000ff9d00720c */ /* 0x040fe20003f04100 */
[----:B------:R1:W3:Y:S01]  /*cbd0*/  LDG.E.U8 R57, desc[UR52][R230.64] ;  /* 0x00000034e6397981 */ /* 0x0002e2000c1e1100 */
[----:B------:R-:W-:Y:S01]  /*cbe0*/  ISETP.GT.U32.AND.EX P4, PT, R157, RZ, PT, P4 ;  /* 0x000000ff9d00720c */ /* 0x000fe20003f84140 */
[----:B------:R-:W-:Y:S01]  /*cbf0*/  IMAD.X R12, RZ, RZ, R9, P1 ;  /* 0x000000ffff0c7224 */ /* 0x000fe200008e0609 */
[----:B------:R-:W-:Y:S01]  /*cc00*/  FSEL R66, R163, -INF , !P6 ;  /* 0xff800000a3427808 */ /* 0x000fe20007000000 */
[----:B------:R-:W-:Y:S01]  /*cc10*/  FMUL R168, R168, UR7 ;  /* 0x00000007a8a87c20 */ /* 0x000fe20008400000 */
[----:B------:R-:W-:Y:S01]  /*cc20*/  FSEL R251, R196, -INF , !P0 ;  /* 0xff800000c4fb7808 */ /* 0x000fe20004000000 */
[----:B------:R-:W-:Y:S01]  /*cc30*/  FMUL R170, R170, UR7 ;  /* 0x00000007aaaa7c20 */ /* 0x000fe20008400000 */
[----:B------:R-:W-:Y:S01]  /*cc40*/  FSEL R248, R198, -INF , !P4 ;  /* 0xff800000c6f87808 */ /* 0x000fe20006000000 */
[----:B------:R-:W-:Y:S01]  /*cc50*/  FMUL R201, R201, UR7 ;  /* 0x00000007c9c97c20 */ /* 0x000fe20008400000 */
[----:B------:R-:W-:Y:S01]  /*cc60*/  ISETP.GT.U32.AND P6, PT, R5, R3, PT ;  /* 0x000000030500720c */ /* 0x000fe20003fc4070 */
[----:B------:R-:W-:Y:S01]  /*cc70*/  FMUL R171, R171, UR7 ;  /* 0x00000007abab7c20 */ /* 0x000fe20008400000 */
[----:B------:R-:W-:Y:S01]  /*cc80*/  ISETP.GT.U32.AND P0, PT, R5, R28, PT ;  /* 0x0000001c0500720c */ /* 0x000fe20003f04070 */
[----:B------:R-:W-:Y:S01]  /*cc90*/  FMUL R203, R203, UR7 ;  /* 0x00000007cbcb7c20 */ /* 0x000fe20008400000 */
[----:B------:R-:W-:Y:S01]  /*cca0*/  ISETP.GT.U32.AND P4, PT, R5, R75, PT ;  /* 0x0000004b0500720c */ /* 0x000fe20003f84070 */
[----:B------:R-:W-:Y:S01]  /*ccb0*/  FMUL R169, R169, UR7 ;  /* 0x00000007a9a97c20 */ /* 0x000fe20008400000 */
[----:B------:R-:W-:Y:S01]  /*ccc0*/  ISETP.GT.U32.AND P1, PT, R5, R76, PT ;  /* 0x0000004c0500720c */ /* 0x000fe20003f24070 */
[----:B------:R-:W-:Y:S01]  /*ccd0*/  FMUL R204, R204, UR7 ;  /* 0x00000007cccc7c20 */ /* 0x000fe20008400000 */
[----:B------:R-:W3:Y:S01]  /*cce0*/  LDL R5, [R1+0x578] ;  /* 0x0005780001057983 */ /* 0x000ee20000100800 */
[----:B------:R-:W-:-:S02]  /*ccf0*/  ISETP.GT.U32.AND.EX P6, PT, R12, RZ, PT, P6 ;  /* 0x000000ff0c00720c */ /* 0x000fc40003fc4160 */
[----:B------:R-:W-:Y:S01]  /*cd00*/  ISETP.GT.U32.AND.EX P0, PT, R12, RZ, PT, P0 ;  /* 0x000000ff0c00720c */ /* 0x000fe20003f04100 */
[----:B------:R-:W-:Y:S01]  /*cd10*/  FMUL R174, R174, UR7 ;  /* 0x00000007aeae7c20 */ /* 0x000fe20008400000 */
[C---:B------:R-:W-:Y:S01]  /*cd20*/  ISETP.GT.U32.AND.EX P4, PT, R12.reuse, RZ, PT, P4 ;  /* 0x000000ff0c00720c */ /* 0x040fe20003f84140 */
[----:B------:R-:W3:Y:S01]  /*cd30*/  LDG.E.U8 R40, desc[UR52][R228.64] ;  /* 0x00000034e4287981 */ /* 0x000ee2000c1e1100 */
[----:B------:R-:W-:-:S03]  /*cd40*/  ISETP.GT.U32.AND.EX P1, PT, R12, RZ, PT, P1 ;  /* 0x000000ff0c00720c */ /* 0x000fc60003f24110 */
[----:B------:R-:W3:Y:S01]  /*cd50*/  LDL R12, [R1+0x584] ;  /* 0x00058400010c7983 */ /* 0x000ee20000100800 */
[----:B------:R-:W-:Y:S01]  /*cd60*/  FMUL R205, R205, UR7 ;  /* 0x00000007cdcd7c20 */ /* 0x000fe20008400000 */
[----:B------:R-:W-:Y:S01]  /*cd70*/  FMUL R175, R175, UR7 ;  /* 0x00000007afaf7c20 */ /* 0x000fe20008400000 */
[----:B------:R-:W-:Y:S01]  /*cd80*/  FMUL R208, R208, UR7 ;  /* 0x00000007d0d07c20 */ /* 0x000fe20008400000 */
[----:B------:R-:W-:Y:S01]  /*cd90*/  FMUL R209, R209, UR7 ;  /* 0x00000007d1d17c20 */ /* 0x000fe20008400000 */
[----:B------:R-:W-:Y:S01]  /*cda0*/  FMUL R178, R178, UR7 ;  /* 0x00000007b2b27c20 */ /* 0x000fe20008400000 */
[----:B------:R-:W3:Y:S01]  /*cdb0*/  LDG.E.U8 R56, desc[UR52][R226.64] ;  /* 0x00000034e2387981 */ /* 0x000ee2000c1e1100 */
[----:B------:R-:W-:-:S03]  /*cdc0*/  IADD3.X R223, R26, UR16, RZ, P2, !PT ;  /* 0x000000101adf7c10 */ /* 0x000fc600097fe4ff */
[----:B------:R-:W3:Y:S01]  /*cdd0*/  LDL R26, [R1+0x548] ;  /* 0x00054800011a7983 */ /* 0x000ee20000100800 */
[----:B------:R-:W-:Y:S02]  /*cde0*/  IADD3 R218, P2, R10, UR13, RZ ;  /* 0x0000000d0ada7c10 */ /* 0x000fe4000ff5e0ff */
[----:B------:R-:W-:Y:S01]  /*cdf0*/  IADD3.X R221, R7, UR16, RZ, P3, !PT ;  /* 0x0000001007dd7c10 */ /* 0x000fe20009ffe4ff */
[----:B------:R-:W3:Y:S01]  /*ce00*/  LDL R10, [R1+0x58c] ;  /* 0x00058c00010a7983 */ /* 0x000ee20000100800 */
[----:B------:R-:W-:-:S03]  /*ce10*/  IADD3 R216, P3, R6, UR13, RZ ;  /* 0x0000000d06d87c10 */ /* 0x000fc6000ff7e0ff */
[----:B------:R-:W3:Y:S04]  /*ce20*/  LDL R7, [R1+0x588] ;  /* 0x0005880001077983 */ /* 0x000ee80000100800 */
[----:B------:R-:W3:Y:S01]  /*ce30*/  LDL R6, [R1+0x594] ;  /* 0x0005940001067983 */ /* 0x000ee20000100800 */
[----:B------:R-:W-:Y:S01]  /*ce40*/  FMUL R189, R199, UR7 ;  /* 0x00000007c7bd7c20 */ /* 0x000fe20008400000 */
[----:B------:R-:W-:Y:S02]  /*ce50*/  FSEL R191, R197, -INF , !P6 ;  /* 0xff800000c5bf7808 */ /* 0x000fe40007000000 */
[----:B0-----:R-:W-:Y:S01]  /*ce60*/  FSEL R225, R167, -INF , !P1 ;  /* 0xff800000a7e17808 */ /* 0x001fe20004800000 */
[----:B------:R-:W-:Y:S01]  /*ce70*/  FMUL R179, R179, UR7 ;  /* 0x00000007b3b37c20 */ /* 0x000fe20008400000 */
[----:B-1----:R-:W-:Y:S01]  /*ce80*/  FSEL R231, R165, -INF , !P4 ;  /* 0xff800000a5e77808 */ /* 0x002fe20006000000 */
[----:B------:R-:W-:Y:S01]  /*ce90*/  FMUL R212, R212, UR7 ;  /* 0x00000007d4d47c20 */ /* 0x000fe20008400000 */
[----:B------:R-:W-:Y:S01]  /*cea0*/  FMUL R182, R182, UR7 ;  /* 0x00000007b6b67c20 */ /* 0x000fe20008400000 */
[----:B------:R-:W-:Y:S01]  /*ceb0*/  FMUL R156, R156, UR7 ;  /* 0x000000079c9c7c20 */ /* 0x000fe20008400000 */
[----:B------:R-:W-:Y:S01]  /*cec0*/  FMUL R158, R158, UR7 ;  /* 0x000000079e9e7c20 */ /* 0x000fe20008400000 */
[----:B------:R-:W-:Y:S01]  /*ced0*/  FMUL R152, R152, UR7 ;  /* 0x0000000798987c20 */ /* 0x000fe20008400000 */
[----:B------:R-:W-:Y:S01]  /*cee0*/  FMUL R153, R153, UR7 ;  /* 0x0000000799997c20 */ /* 0x000fe20008400000 */
[----:B------:R-:W-:Y:S01]  /*cef0*/  FMUL R154, R154, UR7 ;  /* 0x000000079a9a7c20 */ /* 0x000fe20008400000 */
[----:B------:R-:W3:Y:S01]  /*cf00*/  LDG.E.U8 R55, desc[UR52][R222.64] ;  /* 0x00000034de377981 */ /* 0x000ee2000c1e1100 */
[----:B----4-:R-:W-:-:S03]  /*cf10*/  IADD3.X R219, R36, UR16, RZ, P2, !PT ;  /* 0x0000001024db7c10 */ /* 0x010fc600097fe4ff */
[----:B------:R-:W4:Y:S01]  /*cf20*/  LDG.E.U8 R38, desc[UR52][R220.64] ;  /* 0x00000034dc267981 */ /* 0x000f22000c1e1100 */
[----:B-----5:R-:W-:-:S03]  /*cf30*/  IADD3 R198, P2, R25, UR13, RZ ;  /* 0x0000000d19c67c10 */ /* 0x020fc6000ff5e0ff */
[----:B------:R-:W5:Y:S04]  /*cf40*/  LDG.E.U8 R54, desc[UR52][R218.64] ;  /* 0x00000034da367981 */ /* 0x000f68000c1e1100 */
[----:B------:R-:W4:Y:S01]  /*cf50*/  LDL R25, [R1+0x590] ;  /* 0x0005900001197983 */ /* 0x000f220000100800 */
[----:B------:R-:W-:Y:S02]  /*cf60*/  IADD3.X R217, R35, UR16, RZ, P3, !PT ;  /* 0x0000001023d97c10 */ /* 0x000fe40009ffe4ff */
[----:B--2---:R-:W-:Y:S02]  /*cf70*/  IADD3 R196, P3, R34, UR13, RZ ;  /* 0x0000000d22c47c10 */ /* 0x004fe4000ff7e0ff */
[----:B---3--:R-:W-:Y:S01]  /*cf80*/  IADD3.X R199, R33, UR16, RZ, P2, !PT ;  /* 0x0000001021c77c10 */ /* 0x008fe200097fe4ff */
[----:B------:R-:W2:Y:S01]  /*cf90*/  LDG.E.U8 R37, desc[UR52][R216.64] ;  /* 0x00000034d8257981 */ /* 0x000ea2000c1e1100 */
[----:B------:R-:W-:-:S02]  /*cfa0*/  IADD3.X R197, R31, UR16, RZ, P3, !PT ;  /* 0x000000101fc57c10 */ /* 0x000fc40009ffe4ff */
[----:B------:R-:W-:Y:S01]  /*cfb0*/  IADD3 R194, P2, R32, UR13, RZ ;  /* 0x0000000d20c27c10 */ /* 0x000fe2000ff5e0ff */
[----:B------:R-:W3:Y:S01]  /*cfc0*/  LDG.E.U8 R245, desc[UR52][R198.64] ;  /* 0x00000034c6f57981 */ /* 0x000ee2000c1e1100 */
[----:B------:R-:W-:Y:S02]  /*cfd0*/  IADD3 R192, P3, R30, UR13, RZ ;  /* 0x0000000d1ec07c10 */ /* 0x000fe4000ff7e0ff */
[----:B------:R-:W-:Y:S01]  /*cfe0*/  IADD3.X R195, R29, UR16, RZ, P2, !PT ;  /* 0x000000101dc37c10 */ /* 0x000fe200097fe4ff */
[----:B------:R-:W5:Y:S01]  /*cff0*/  LDL R30, [R1+0x5e0] ;  /* 0x0005e000011e7983 */ /* 0x000f620000100800 */
[----:B------:R-:W-:Y:S02]  /*d000*/  IADD3 R162, P2, R27, UR13, RZ ;  /* 0x0000000d1ba27c10 */ /* 0x000fe4000ff5e0ff */
[----:B------:R-:W-:Y:S01]  /*d010*/  IADD3 R166, P4, R94, UR13, RZ ;  /* 0x0000000d5ea67c10 */ /* 0x000fe2000ff9e0ff */
[----:B------:R-:W2:Y:S01]  /*d020*/  LDL R29, [R1+0x5ec] ;  /* 0x0005ec00011d7983 */ /* 0x000ea20000100800 */
[----:B------:R-:W-:-:S02]  /*d030*/  IADD3.X R163, R22, UR16, RZ, P2, !PT ;  /* 0x0000001016a37c10 */ /* 0x000fc400097fe4ff */
[----:B------:R-:W-:Y:S01]  /*d040*/  IADD3 R22, P2, R21, UR13, RZ ;  /* 0x0000000d15167c10 */ /* 0x000fe2000ff5e0ff */
[----:B------:R-:W3:Y:S01]  /*d050*/  LDL R27, [R1+0x5e8] ;  /* 0x0005e800011b7983 */ /* 0x000ee20000100800 */
[----:B------:R-:W-:-:S03]  /*d060*/  IADD3.X R167, R91, UR16, RZ, P4, !PT ;  /* 0x000000105ba77c10 */ /* 0x000fc6000a7fe4ff */
[----:B------:R0:W3:Y:S01]  /*d070*/  LDG.E.U8 R242, desc[UR52][R162.64] ;  /* 0x00000034a2f27981 */ /* 0x0000e2000c1e1100 */
[----:B------:R-:W-:-:S03]  /*d080*/  FSEL R189, R189, -INF , !P0 ;  /* 0xff800000bdbd7808 */ /* 0x000fc60004000000 */
[----:B------:R-:W3:Y:S04]  /*d090*/  LDG.E.U8 R243, desc[UR52][R194.64] ;  /* 0x00000034c2f37981 */ /* 0x000ee8000c1e1100 */
[----:B------:R-:W3:Y:S01]  /*d0a0*/  LDG.E.U8 R36, desc[UR52][R196.64] ;  /* 0x00000034c4247981 */ /* 0x000ee2000c1e1100 */
[----:B0-----:R-:W-:-:S04]  /*d0b0*/  IADD3 R162, P4, R90, UR13, RZ ;  /* 0x0000000d5aa27c10 */ /* 0x001fc8000ff9e0ff */
[----:B------:R-:W-:Y:S02]  /*d0c0*/  IADD3.X R163, R87, UR16, RZ, P4, !PT ;  /* 0x0000001057a37c10 */ /* 0x000fe4000a7fe4ff */
[----:B------:R-:W3:Y:S04]  /*d0d0*/  LDL R87, [R1+0x604] ;  /* 0x0006040001577983 */ /* 0x000ee80000100800 */
[----:B------:R-:W3:Y:S04]  /*d0e0*/  LDG.E.U8 R197, desc[UR52][R166.64] ;  /* 0x00000034a6c57981 */ /* 0x000ee8000c1e1100 */
[----:B------:R-:W3:Y:S01]  /*d0f0*/  LDG.E.U8 R196, desc[UR52][R162.64] ;  /* 0x00000034a2c47981 */ /* 0x000ee2000c1e1100 */
[----:B------:R-:W-:-:S02]  /*d100*/  IADD3.X R193, R26, UR16, RZ, P3, !PT ;  /* 0x000000101ac17c10 */ /* 0x000fc40009ffe4ff */
[----:B------:R-:W-:Y:S01]  /*d110*/  IADD3 R160, P3, R23, UR13, RZ ;  /* 0x0000000d17a07c10 */ /* 0x000fe2000ff7e0ff */
[----:B------:R-:W3:Y:S03]  /*d120*/  LDL R26, [R1+0x5f4] ;  /* 0x0005f400011a7983 */ /* 0x000ee60000100800 */
[----:B------:R-:W-:Y:S01]  /*d130*/  IADD3.X R161, R20, UR16, RZ, P3, !PT ;  /* 0x0000001014a17c10 */ /* 0x000fe20009ffe4ff */
[----:B------:R0:W3:Y:S01]  /*d140*/  LDG.E.U8 R35, desc[UR52][R192.64] ;  /* 0x00000034c0237981 */ /* 0x0000e2000c1e1100 */
[----:B------:R-:W-:Y:S02]  /*d150*/  IADD3 R20, P3, R19, UR13, RZ ;  /* 0x0000000d13147c10 */ /* 0x000fe4000ff7e0ff */
[----:B------:R-:W-:Y:S01]  /*d160*/  IADD3.X R23, R18, UR16, RZ, P2, !PT ;  /* 0x0000001012177c10 */ /* 0x000fe200097fe4ff */
[----:B------:R1:W3:Y:S01]  /*d170*/  LDG.E.U8 R34, desc[UR52][R160.64] ;  /* 0x00000034a0227981 */ /* 0x0002e2000c1e1100 */
[----:B------:R-:W-:-:S02]  /*d180*/  IADD3.X R21, R16, UR16, RZ, P3, !PT ;  /* 0x0000001010157c10 */ /* 0x000fc40009ffe4ff */
[----:B0-----:R-:W-:Y:S01]  /*d190*/  IADD3 R192, P1, R95, UR13, RZ ;  /* 0x0000000d5fc07c10 */ /* 0x001fe2000ff3e0ff */
[----:B------:R0:W3:Y:S01]  /*d1a0*/  LDG.E.U8 R241, desc[UR52][R22.64] ;  /* 0x0000003416f17981 */ /* 0x0000e2000c1e1100 */
[----:B------:R-:W-:Y:S02]  /*d1b0*/  IADD3 R18, P2, R17, UR13, RZ ;  /* 0x0000000d11127c10 */ /* 0x000fe4000ff5e0ff */
[----:B------:R-:W-:Y:S01]  /*d1c0*/  IADD3.X R193, R93, UR16, RZ, P1, !PT ;  /* 0x000000105dc17c10 */ /* 0x000fe20008ffe4ff */
[----:B------:R0:W3:Y:S01]  /*d1d0*/  LDG.E.U8 R33, desc[UR52][R20.64] ;  /* 0x0000003414217981 */ /* 0x0000e2000c1e1100 */
[----:B------:R-:W-:Y:S02]  /*d1e0*/  IADD3 R16, P3, R15, UR13, RZ ;  /* 0x0000000d0f107c10 */ /* 0x000fe4000ff7e0ff */
[----:B------:R-:W-:Y:S02]  /*d1f0*/  IADD3 R164, P1, R92, UR13, RZ ;  /* 0x0000000d5ca47c10 */ /* 0x000fe4000ff3e0ff */
[----:B------:R-:W-:-:S02]  /*d200*/  IADD3.X R19, R14, UR16, RZ, P2, !PT ;  /* 0x000000100e137c10 */ /* 0x000fc400097fe4ff */
[----:B------:R-:W-:Y:S02]  /*d210*/  IADD3.X R17, R5, UR16, RZ, P3, !PT ;  /* 0x0000001005117c10 */ /* 0x000fe40009ffe4ff */
[----:B------:R-:W-:Y:S01]  /*d220*/  IADD3.X R165, R89, UR16, RZ, P1, !PT ;  /* 0x0000001059a57c10 */ /* 0x000fe20008ffe4ff */
[----:B------:R0:W3:Y:S01]  /*d230*/  LDG.E.U8 R238, desc[UR52][R18.64] ;  /* 0x0000003412ee7981 */ /* 0x0000e2000c1e1100 */
[----:B------:R-:W-:Y:S02]  /*d240*/  IADD3 R5, P2, R4, 0x20, RZ ;  /* 0x0000002004057810 */ /* 0x000fe40007f5e0ff */
[----:B-1----:R-:W-:Y:S01]  /*d250*/  IADD3 R160, P1, R88, UR13, RZ ;  /* 0x0000000d58a07c10 */ /* 0x002fe2000ff3e0ff */
[----:B------:R1:W3:Y:S01]  /*d260*/  LDG.E.U8 R32, desc[UR52][R16.64] ;  /* 0x0000003410207981 */ /* 0x0002e2000c1e1100 */
[----:B------:R-:W-:Y:S02]  /*d270*/  IADD3 R14, P6, R12, UR13, RZ ;  /* 0x0000000d0c0e7c10 */ /* 0x000fe4000ffde0ff */
[----:B0-----:R-:W-:-:S02]  /*d280*/  IADD3 R22, P4, R86, UR13, RZ ;  /* 0x0000000d56167c10 */ /* 0x001fc4000ff9e0ff */
[----:B------:R-:W-:Y:S01]  /*d290*/  IADD3 R10, P3, R10, UR13, RZ ;  /* 0x0000000d0a0a7c10 */ /* 0x000fe2000ff7e0ff */
[----:B------:R-:W-:Y:S01]  /*d2a0*/  IMAD.X R12, RZ, RZ, R9, P2 ;  /* 0x000000ffff0c7224 */ /* 0x000fe200010e0609 */
[----:B------:R-:W-:Y:S01]  /*d2b0*/  IADD3 R6, P0, R6, UR13, RZ ;  /* 0x0000000d06067c10 */ /* 0x000fe2000ff1e0ff */
[----:B------:R-:W3:Y:S01]  /*d2c0*/  LDL R88, [R1+0x5fc] ;  /* 0x0005fc0001587983 */ /* 0x000ee20000100800 */
[----:B------:R-:W-:Y:S02]  /*d2d0*/  IADD3.X R161, R85, UR16, RZ, P1, !PT ;  /* 0x0000001055a17c10 */ /* 0x000fe40008ffe4ff */
[----:B------:R-:W-:Y:S01]  /*d2e0*/  IADD3.X R15, R11, UR16, RZ, P6, !PT ;  /* 0x000000100b0f7c10 */ /* 0x000fe2000b7fe4ff */
[----:B------:R-:W3:Y:S01]  /*d2f0*/  LDL R86, [R1+0x5f8] ;  /* 0x0005f80001567983 */ /* 0x000ee20000100800 */
[----:B------:R-:W-:Y:S02]  /*d300*/  IADD3 R20, P1, R84, UR13, RZ ;  /* 0x0000000d54147c10 */ /* 0x000fe4000ff3e0ff */
[----:B------:R-:W-:Y:S01]  /*d310*/  ISETP.GT.U32.AND P6, PT, R5, R3, PT ;  /* 0x000000030500720c */ /* 0x000fe20003fc4070 */
[----:B------:R-:W3:Y:S01]  /*d320*/  LDL R85, [R1+0x60c] ;  /* 0x00060c0001557983 */ /* 0x000ee20000100800 */
[----:B------:R-:W-:-:S02]  /*d330*/  IADD3.X R23, R83, UR16, RZ, P4, !PT ;  /* 0x0000001053177c10 */ /* 0x000fc4000a7fe4ff */
[----:B------:R-:W-:Y:S01]  /*d340*/  IADD3.X R11, R7, UR16, RZ, P3, !PT ;  /* 0x00000010070b7c10 */ /* 0x000fe20009ffe4ff */
[----:B------:R-:W3:Y:S01]  /*d350*/  LDL R83, [R1+0x614] ;  /* 0x0006140001537983 */ /* 0x000ee20000100800 */
[----:B------:R-:W-:Y:S02]  /*d360*/  IADD3 R18, P4, R82, UR13, RZ ;  /* 0x0000000d52127c10 */ /* 0x000fe4000ff9e0ff */
[----:B------:R-:W-:Y:S01]  /*d370*/  IADD3.X R21, R81, UR16, RZ, P1, !PT ;  /* 0x0000001051157c10 */ /* 0x000fe20008ffe4ff */
[----:B------:R0:W3:Y:S01]  /*d380*/  LDG.E.U8 R199, desc[UR52][R14.64] ;  /* 0x000000340ec77981 */ /* 0x0000e2000c1e1100 */
[----:B------:R-:W-:Y:S02]  /*d390*/  ISETP.GT.U32.AND.EX P6, PT, R12, RZ, PT, P6 ;  /* 0x000000ff0c00720c */ /* 0x000fe40003fc4160 */
[----:B-1----:R-:W-:Y:S01]  /*d3a0*/  IADD3 R16, P1, R80, UR13, RZ ;  /* 0x0000000d50107c10 */ /* 0x002fe2000ff3e0ff */
[----:B------:R-:W3:Y:S01]  /*d3b0*/  LDL R81, [R1+0x608] ;  /* 0x0006080001517983 */ /* 0x000ee20000100800 */
[----:B------:R-:W-:-:S03]  /*d3c0*/  IADD3.X R19, R79, UR16, RZ, P4, !PT ;  /* 0x000000104f137c10 */ /* 0x000fc6000a7fe4ff */
[----:B------:R-:W3:Y:S01]  /*d3d0*/  LDL R80, [R1+0x610] ;  /* 0x0006100001507983 */ /* 0x000ee20000100800 */
[----:B------:R-:W-:-:S03]  /*d3e0*/  FSEL R200, R200, -INF , !P6 ;  /* 0xff800000c8c87808 */ /* 0x000fc60007000000 */
[----:B------:R-:W3:Y:S01]  /*d3f0*/  LDL R79, [R1+0x61c] ;  /* 0x00061c00014f7983 */ /* 0x000ee20000100800 */
[----:B0-----:R-:W-:Y:S02]  /*d400*/  IADD3 R14, P6, R78, UR13, RZ ;  /* 0x0000000d4e0e7c10 */ /* 0x001fe4000ffde0ff */
[----:B------:R-:W-:Y:S01]  /*d410*/  IADD3.X R17, R77, UR16, RZ, P1, !PT ;  /* 0x000000104d117c10 */ /* 0x000fe20008ffe4ff */
[----:B------:R-:W3:Y:S04]  /*d420*/  LDL R78, [R1+0x618] ;  /* 0x00061800014e7983 */ /* 0x000ee80000100800 */
[----:B------:R-:W3:Y:S01]  /*d430*/  LDL R77, [R1+0x624] ;  /* 0x00062400014d7983 */ /* 0x000ee20000100800 */
[----:B------:R-:W-:-:S03]  /*d440*/  ISETP.GT.U32.AND P2, PT, R5, R76, PT ;  /* 0x0000004c0500720c */ /* 0x000fc60003f44070 */
[----:B------:R-:W3:Y:S04]  /*d450*/  LDL R84, [R1+0x600] ;  /* 0x0006000001547983 */ /* 0x000ee80000100800 */
[----:B------:R-:W3:Y:S01]  /*d460*/  LDG.E.U8 R195, desc[UR52][R22.64] ;  /* 0x0000003416c37981 */ /* 0x000ee2000c1e1100 */
[----:B----4-:R-:W-:-:S03]  /*d470*/  IADD3.X R7, R25, UR16, RZ, P0, !PT ;  /* 0x0000001019077c10 */ /* 0x010fc600087fe4ff */
[----:B------:R2:W4:Y:S04]  /*d480*/  LDG.E.U8 R31, desc[UR52][R10.64] ;  /* 0x000000340a1f7981 */ /* 0x000528000c1e1100 */
[----:B------:R-:W4:Y:S01]  /*d490*/  LDL R25, [R1+0x5f0] ;  /* 0x0005f00001197983 */ /* 0x000f220000100800 */
[C---:B------:R-:W-:Y:S02]  /*d4a0*/  ISETP.GT.U32.AND P3, PT, R5.reuse, R28, PT ;  /* 0x0000001c0500720c */ /* 0x040fe40003f64070 */
[----:B------:R-:W-:Y:S01]  /*d4b0*/  ISETP.GT.U32.AND P0, PT, R5, R75, PT ;  /* 0x0000004b0500720c */ /* 0x000fe20003f04070 */
[----:B------:R0:W4:Y:S01]  /*d4c0*/  LDG.E.U8 R198, desc[UR52][R6.64] ;  /* 0x0000003406c67981 */ /* 0x000122000c1e1100 */
[C---:B------:R-:W-:Y:S02]  /*d4d0*/  ISETP.GT.U32.AND.EX P3, PT, R12.reuse, RZ, PT, P3 ;  /* 0x000000ff0c00720c */ /* 0x040fe40003f64130 */
[----:B------:R-:W-:Y:S01]  /*d4e0*/  ISETP.GT.U32.AND.EX P0, PT, R12, RZ, PT, P0 ;  /* 0x000000ff0c00720c */ /* 0x000fe20003f04100 */
[----:B------:R-:W4:Y:S01]  /*d4f0*/  LDL R82, [R1+0x620] ;  /* 0x0006200001527983 */ /* 0x000f220000100800 */
[----:B-----5:R-:W-:-:S02]  /*d500*/  IADD3.X R15, R30, UR16, RZ, P6, !PT ;  /* 0x000000101e0f7c10 */ /* 0x020fc4000b7fe4ff */
[----:B------:R-:W-:Y:S01]  /*d510*/  ISETP.GT.U32.AND.EX P2, PT, R12, RZ, PT, P2 ;  /* 0x000000ff0c00720c */ /* 0x000fe20003f44120 */
[----:B------:R-:W5:Y:S01]  /*d520*/  LDG.E.U8 R30, desc[UR52][R192.64] ;  /* 0x00000034c01e7981 */ /* 0x000f62000c1e1100 */
[----:B------:R-:W-:Y:S02]  /*d530*/  FSEL R202, R202, -INF , !P3 ;  /* 0xff800000caca7808 */ /* 0x000fe40005800000 */
[----:B--2---:R-:W-:Y:S01]  /*d540*/  IADD3 R10, P6, R29, UR13, RZ ;  /* 0x0000000d1d0a7c10 */ /* 0x004fe2000ffde0ff */
[----:B------:R-:W2:Y:S01]  /*d550*/  LDL R22, [R1+0x638] ;  /* 0x0006380001167983 */ /* 0x000ea20000100800 */
[----:B------:R-:W-:Y:S02]  /*d560*/  FSEL R235, R168, -INF , !P0 ;  /* 0xff800000a8eb7808 */ /* 0x000fe40004000000 */
[----:B---3--:R-:W-:Y:S01]  /*d570*/  IADD3.X R11, R27, UR16, RZ, P6, !PT ;  /* 0x000000101b0b7c10 */ /* 0x008fe2000b7fe4ff */
[----:B------:R-:W3:Y:S01]  /*d580*/  LDG.E.U8 R194, desc[UR52][R18.64] ;  /* 0x0000003412c27981 */ /* 0x000ee2000c1e1100 */
[----:B------:R-:W-:-:S03]  /*d590*/  FSEL R232, R170, -INF , !P2 ;  /* 0xff800000aae87808 */ /* 0x000fc60005000000 */
[----:B------:R-:W5:Y:S04]  /*d5a0*/  LDG.E.U8 R193, desc[UR52][R14.64] ;  /* 0x000000340ec17981 */ /* 0x000f68000c1e1100 */
[----:B------:R-:W5:Y:S01]  /*d5b0*/  LDG.E.U8 R244, desc[UR52][R10.64] ;  /* 0x000000340af47981 */ /* 0x000f62000c1e1100 */
[----:B------:R-:W-:Y:S01]  /*d5c0*/  IADD3 R5, P4, R4, 0x21, RZ ;  /* 0x0000002104057810 */ /* 0x000fe20007f9e0ff */
[----:B------:R-:W-:Y:S02]  /*d5d0*/  FMUL R23, R206, UR7 ;  /* 0x00000007ce177c20 */ /* 0x000fe40008400000 */
[----:B------:R-:W5:Y:S04]  /*d5e0*/  LDG.E.U8 R27, desc[UR52][R160.64] ;  /* 0x00000034a01b7981 */ /* 0x000f68000c1e1100 */
[----:B------:R-:W5:Y:S01]  /*d5f0*/  LDG.E.U8 R29, desc[UR52][R164.64] ;  /* 0x00000034a41d7981 */ /* 0x000f62000c1e1100 */
[----:B0-----:R-:W-:-:S03]  /*d600*/  IADD3 R6, P3, R26, UR13, RZ ;  /* 0x0000000d1a067c10 */ /* 0x001fc6000ff7e0ff */
[----:B------:R0:W5:Y:S02]  /*d610*/  LDG.E.U8 R26, desc[UR52][R20.64] ;  /* 0x00000034141a7981 */ /* 0x000164000c1e1100 */
[----:B0-----:R-:W-:-:S04]  /*d620*/  IADD3 R20, P0, R88, UR13, RZ ;  /* 0x0000000d58147c10 */ /* 0x001fc8000ff1e0ff */
[----:B------:R-:W-:Y:S02]  /*d630*/  IADD3.X R21, R86, UR16, RZ, P0, !PT ;  /* 0x0000001056157c10 */ /* 0x000fe400087fe4ff */
[----:B------:R-:W-:Y:S01]  /*d640*/  IADD3 R14, P2, R83, UR13, RZ ;  /* 0x0000000d530e7c10 */ /* 0x000fe2000ff5e0ff */
[----:B------:R-:W-:Y:S01]  /*d650*/  IMAD.X R12, RZ, RZ, R9, P4 ;  /* 0x000000ffff0c7224 */ /* 0x000fe200020e0609 */
[----:B------:R-:W-:Y:S01]  /*d660*/  ISETP.GT.U32.AND P1, PT, R5, R3, PT ;  /* 0x000000030500720c */ /* 0x000fe20003f24070 */
[----:B------:R-:W5:Y:S01]  /*d670*/  LDG.E.U8 R240, desc[UR52][R20.64] ;  /* 0x0000003414f07981 */ /* 0x000f62000c1e1100 */
[----:B------:R-:W-:-:S03]  /*d680*/  IADD3.X R15, R80, UR16, RZ, P2, !PT ;  /* 0x00000010500f7c10 */ /* 0x000fc600097fe4ff */
[----:B------:R-:W2:Y:S01]  /*d690*/  LDL R80, [R1+0x628] ;  /* 0x0006280001507983 */ /* 0x000ea20000100800 */
[----:B------:R-:W-:-:S03]  /*d6a0*/  IADD3 R10, P2, R79, UR13, RZ ;  /* 0x0000000d4f0a7c10 */ /* 0x000fc6000ff5e0ff */
[----:B------:R-:W3:Y:S01]  /*d6b0*/  LDL R79, [R1+0x634] ;  /* 0x00063400014f7983 */ /* 0x000ee20000100800 */
[----:B------:R-:W-:-:S03]  /*d6c0*/  IADD3.X R11, R78, UR16, RZ, P2, !PT ;  /* 0x000000104e0b7c10 */ /* 0x000fc600097fe4ff */
[----:B------:R-:W5:Y:S01]  /*d6d0*/  LDL R78, [R1+0x630] ;  /* 0x00063000014e7983 */ /* 0x000f620000100800 */
[----:B----4-:R-:W-:-:S03]  /*d6e0*/  IADD3.X R7, R25, UR16, RZ, P3, !PT ;  /* 0x0000001019077c10 */ /* 0x010fc60009ffe4ff */
[----:B------:R-:W4:Y:S04]  /*d6f0*/  LDG.E.U8 R239, desc[UR52][R10.64] ;  /* 0x000000340aef7981 */ /* 0x000f28000c1e1100 */
[----:B------:R0:W4:Y:S04]  /*d700*/  LDG.E.U8 R25, desc[UR52][R16.64] ;  /* 0x0000003410197981 */ /* 0x000128000c1e1100 */
[----:B------:R1:W4:Y:S01]  /*d710*/  LDG.E.U8 R192, desc[UR52][R6.64] ;  /* 0x0000003406c07981 */ /* 0x000322000c1e1100 */
[----:B------:R-:W-:Y:S02]  /*d720*/  ISETP.GT.U32.AND.EX P1, PT, R12, RZ, PT, P1 ;  /* 0x000000ff0c00720c */ /* 0x000fe40003f24110 */
[----:B------:R-:W-:Y:S01]  /*d730*/  ISETP.GT.U32.AND P6, PT, R5, R28, PT ;  /* 0x0000001c0500720c */ /* 0x000fe20003fc4070 */
[----:B------:R-:W4:Y:S01]  /*d740*/  LDG.E.U8 R167, desc[UR52][R14.64] ;  /* 0x000000340ea77981 */ /* 0x000f22000c1e1100 */
[----:B0-----:R-:W-:-:S04]  /*d750*/  IADD3 R16, P0, R85, UR13, RZ ;  /* 0x0000000d55107c10 */ /* 0x001fc8000ff1e0ff */
[----:B------:R-:W-:Y:S02]  /*d760*/  IADD3.X R17, R81, UR16, RZ, P0, !PT ;  /* 0x0000001051117c10 */ /* 0x000fe400087fe4ff */
[----:B------:R-:W2:Y:S01]  /*d770*/  LDL R81, [R1+0x62c] ;  /* 0x00062c0001517983 */ /* 0x000ea20000100800 */
[----:B-1----:R-:W-:-:S03]  /*d780*/  IADD3 R6, P2, R77, UR13, RZ ;  /* 0x0000000d4d067c10 */ /* 0x002fc6000ff5e0ff */
[----:B------:R-:W4:Y:S01]  /*d790*/  LDL R77, [R1+0x63c] ;  /* 0x00063c00014d7983 */ /* 0x000f220000100800 */
[----:B------:R-:W-:Y:S02]  /*d7a0*/  FSEL R201, R201, -INF , !P1 ;  /* 0xff800000c9c97808 */ /* 0x000fe40004800000 */
[----:B------:R-:W-:Y:S02]  /*d7b0*/  IADD3 R18, P1, R87, UR13, RZ ;  /* 0x0000000d57127c10 */ /* 0x000fe4000ff3e0ff */
[C---:B------:R-:W-:Y:S01]  /*d7c0*/  ISETP.GT.U32.AND P4, PT, R5.reuse, R76, PT ;  /* 0x0000004c0500720c */ /* 0x040fe20003f84070 */
[----:B------:R-:W-:Y:S01]  /*d7d0*/  FMUL R21, R210, UR7 ;  /* 0x00000007d2157c20 */ /* 0x000fe20008400000 */
[----:B------:R-:W-:Y:S01]  /*d7e0*/  ISETP.GT.U32.AND P3, PT, R5, R75, PT ;  /* 0x0000004b0500720c */ /* 0x000fe20003f64070 */
[----:B------:R-:W-:Y:S01]  /*d7f0*/  FMUL R20, R211, UR7 ;  /* 0x00000007d3147c20 */ /* 0x000fe20008400000 */
[----:B------:R-:W-:Y:S01]  /*d800*/  IADD3.X R19, R84, UR16, RZ, P1, !PT ;  /* 0x0000001054137c10 */ /* 0x000fe20008ffe4ff */
[----:B------:R-:W4:Y:S01]  /*d810*/  LDG.E.U8 R237, desc[UR52][R16.64] ;  /* 0x0000003410ed7981 */ /* 0x000f22000c1e1100 */
[----:B------:R-:W-:-:S02]  /*d820*/  IADD3 R5, P1, R4, 0x28, RZ ;  /* 0x0000002804057810 */ /* 0x000fc40007f3e0ff */
[C---:B------:R-:W-:Y:S01]  /*d830*/  ISETP.GT.U32.AND.EX P6, PT, R12.reuse, RZ, PT, P6 ;  /* 0x000000ff0c00720c */ /* 0x040fe20003fc4160 */
[----:B------:R0:W4:Y:S01]  /*d840*/  LDG.E.U8 R168, desc[UR52][R18.64] ;  /* 0x0000003412a87981 */ /* 0x000122000c1e1100 */
[C---:B------:R-:W-:Y:S02]  /*d850*/  ISETP.GT.U32.AND.EX P3, PT, R12.reuse, RZ, PT, P3 ;  /* 0x000000ff0c00720c */ /* 0x040fe40003f64130 */
[----:B------:R-:W-:Y:S01]  /*d860*/  ISETP.GT.U32.AND.EX P4, PT, R12, RZ, PT, P4 ;  /* 0x000000ff0c00720c */ /* 0x000fe20003f84140 */
[----:B------:R-:W-:Y:S01]  /*d870*/  IMAD.X R12, RZ, RZ, R9, P1 ;  /* 0x000000ffff0c7224 */ /* 0x000fe200008e0609 */
[----:B------:R-:W-:Y:S02]  /*d880*/  ISETP.GT.U32.AND P0, PT, R5, R3, PT ;  /* 0x000000030500720c */ /* 0x000fe40003f04070 */
[----:B------:R-:W-:Y:S02]  /*d890*/  IADD3.X R7, R82, UR16, RZ, P2, !PT ;  /* 0x0000001052077c10 */ /* 0x000fe400097fe4ff */
[----:B------:R-:W-:-:S02]  /*d8a0*/  ISETP.GT.U32.AND.EX P0, PT, R12, RZ, PT, P0 ;  /* 0x000000ff0c00720c */ /* 0x000fc40003f04100 */
[----:B------:R-:W-:Y:S01]  /*d8b0*/  FSEL R230, R171, -INF , !P4 ;  /* 0xff800000abe67808 */ /* 0x000fe20006000000 */
[----:B------:R-:W4:Y:S01]  /*d8c0*/  LDG.E.U8 R166, desc[UR52][R6.64] ;  /* 0x0000003406a67981 */ /* 0x000f22000c1e1100 */
[----:B------:R-:W-:Y:S02]  /*d8d0*/  FSEL R203, R203, -INF , !P6 ;  /* 0xff800000cbcb7808 */ /* 0x000fe40007000000 */
[C---:B------:R-:W-:Y:S02]  /*d8e0*/  ISETP.GT.U32.AND P6, PT, R5.reuse, R28, PT ;  /* 0x0000001c0500720c */ /* 0x040fe40003fc4070 */
[C---:B------:R-:W-:Y:S02]  /*d8f0*/  ISETP.GT.U32.AND P2, PT, R5.reuse, R75, PT ;  /* 0x0000004b0500720c */ /* 0x040fe40003f44070 */
[----:B------:R-:W-:Y:S02]  /*d900*/  ISETP.GT.U32.AND P1, PT, R5, R76, PT ;  /* 0x0000004c0500720c */ /* 0x000fe40003f24070 */
[----:B------:R-:W-:-:S02]  /*d910*/  FSEL R233, R169, -INF , !P3 ;  /* 0xff800000a9e97808 */ /* 0x000fc40005800000 */
[----:B------:R-:W-:Y:S02]  /*d920*/  FSEL R204, R204, -INF , !P0 ;  /* 0xff800000cccc7808 */ /* 0x000fe40004000000 */
[----:B------:R-:W-:Y:S02]  /*d930*/  IADD3 R5, P3, R4, 0x29, RZ ;  /* 0x0000002904057810 */ /* 0x000fe40007f7e0ff */
[C---:B------:R-:W-:Y:S02]  /*d940*/  ISETP.GT.U32.AND.EX P6, PT, R12.reuse, RZ, PT, P6 ;  /* 0x000000ff0c00720c */ /* 0x040fe40003fc4160 */
[C---:B------:R-:W-:Y:S02]  /*d950*/  ISETP.GT.U32.AND.EX P2, PT, R12.reuse, RZ, PT, P2 ;  /* 0x000000ff0c00720c */ /* 0x040fe40003f44120 */
[----:B------:R-:W-:Y:S01]  /*d960*/  ISETP.GT.U32.AND.EX P1, PT, R12, RZ, PT, P1 ;  /* 0x000000ff0c00720c */ /* 0x000fe20003f24110 */
[----:B------:R-:W-:Y:S01]  /*d970*/  IMAD.X R12, RZ, RZ, R9, P3 ;  /* 0x000000ffff0c7224 */ /* 0x000fe200018e0609 */
[----:B------:R-:W-:-:S02]  /*d980*/  FSEL R23, R23, -INF , !P6 ;  /* 0xff80000017177808 */ /* 0x000fc40007000000 */
[C---:B------:R-:W-:Y:S02]  /*d990*/  ISETP.GT.U32.AND P6, PT, R5.reuse, R28, PT ;  /* 0x0000001c0500720c */ /* 0x040fe40003fc4070 */
[----:B------:R-:W-:Y:S02]  /*d9a0*/  ISETP.GT.U32.AND P3, PT, R5, R75, PT ;  /* 0x0000004b0500720c */ /* 0x000fe40003f64070 */
[----:B------:R-:W-:Y:S02]  /*d9b0*/  FSEL R229, R174, -INF , !P1 ;  /* 0xff800000aee57808 */ /* 0x000fe40004800000 */
[----:B------:R-:W-:Y:S01]  /*d9c0*/  ISETP.GT.U32.AND.EX P6, PT, R12, RZ, PT, P6 ;  /* 0x000000ff0c00720c */ /* 0x000fe20003fc4160 */
[----:B0-----:R-:W-:Y:S01]  /*d9d0*/  FMUL R19, R214, UR7 ;  /* 0x00000007d6137c20 */ /* 0x001fe20008400000 */
[----:B---3--:R-:W-:-:S04]  /*d9e0*/  IADD3 R10, P4, R79, UR13, RZ ;  /* 0x0000000d4f0a7c10 */ /* 0x008fc8000ff9e0ff */
[----:B-----5:R-:W-:Y:S01]  /*d9f0*/  IADD3.X R11, R78, UR16, RZ, P4, !PT ;  /* 0x000000104e0b7c10 */ /* 0x020fe2000a7fe4ff */
[----:B------:R-:W-:Y:S01]  /*da00*/  FMUL R18, R188, UR7 ;  /* 0x00000007bc127c20 */ /* 0x000fe20008400000 */
[----:B------:R-:W-:-:S03]  /*da10*/  FMUL R16, R184, UR7 ;  /* 0x00000007b8107c20 */ /* 0x000fc60008400000 */
[----:B------:R0:W3:Y:S02]  /*da20*/  LDG.E.U8 R164, desc[UR52][R10.64] ;  /* 0x000000340aa47981 */ /* 0x0000e4000c1e1100 */
[----:B0-----:R-:W-:Y:S01]  /*da30*/  FMUL R11, R186, UR7 ;  /* 0x00000007ba0b7c20 */ /* 0x001fe20008400000 */
[----:B------:R-:W-:Y:S01]  /*da40*/  FMUL R10, R187, UR7 ;  /* 0x00000007bb0a7c20 */ /* 0x000fe20008400000 */
[----:B--2---:R-:W-:Y:S02]  /*da50*/  IADD3 R14, P0, R81, UR13, RZ ;  /* 0x0000000d510e7c10 */ /* 0x004fe4000ff1e0ff */
[----:B----4-:R-:W-:Y:S02]  /*da60*/  IADD3 R6, P4, R77, UR13, RZ ;  /* 0x0000000d4d067c10 */ /* 0x010fe4000ff9e0ff */
[----:B------:R-:W-:Y:S02]  /*da70*/  IADD3.X R15, R80, UR16, RZ, P0, !PT ;  /* 0x00000010500f7c10 */ /* 0x000fe400087fe4ff */
[----:B------:R-:W-:-:S02]  /*da80*/  ISETP.GT.U32.AND P0, PT, R5, R3, PT ;  /* 0x000000030500720c */ /* 0x000fc40003f04070 */
[----:B------:R-:W-:Y:S01]  /*da90*/  IADD3.X R7, R22, UR16, RZ, P4, !PT ;  /* 0x0000001016077c10 */ /* 0x000fe2000a7fe4ff */
[----:B------:R0:W2:Y:S01]  /*daa0*/  LDG.E.U8 R170, desc[UR52][R14.64] ;  /* 0x000000340eaa7981 */ /* 0x0000a2000c1e1100 */
[----:B------:R-:W-:Y:S02]  /*dab0*/  ISETP.GT.U32.AND P4, PT, R5, R76, PT ;  /* 0x0000004c0500720c */ /* 0x000fe40003f84070 */
[----:B------:R-:W-:Y:S02]  /*dac0*/  IADD3 R5, P1, R4, 0x30, RZ ;  /* 0x0000003004057810 */ /* 0x000fe40007f3e0ff */
[----:B------:R-:W-:Y:S01]  /*dad0*/  ISETP.GT.U32.AND.EX P0, PT, R12, RZ, PT, P0 ;  /* 0x000000ff0c00720c */ /* 0x000fe20003f04100 */
[----:B------:R-:W-:Y:S01]  /*dae0*/  FMUL R22, R207, UR7 ;  /* 0x00000007cf167c20 */ /* 0x000fe20008400000 */
[----:B------:R1:W4:Y:S01]  /*daf0*/  LDG.E.U8 R169, desc[UR52][R6.64] ;  /* 0x0000003406a97981 */ /* 0x000322000c1e1100 */
[----:B------:R-:W-:Y:S01]  /*db00*/  IMAD.X R162, RZ, RZ, R9, P1 ;  /* 0x000000ffffa27224 */ /* 0x000fe200008e0609 */
[----:B------:R-:W-:-:S02]  /*db10*/  FSEL R205, R205, -INF , !P0 ;  /* 0xff800000cdcd7808 */ /* 0x000fc40004000000 */
[----:B------:R-:W-:Y:S01]  /*db20*/  ISETP.GT.U32.AND P0, PT, R5, R3, PT ;  /* 0x000000030500720c */ /* 0x000fe20003f04070 */
[----:B0-----:R-:W-:Y:S01]  /*db30*/  FMUL R14, R190, UR7 ;  /* 0x00000007be0e7c20 */ /* 0x001fe20008400000 */
[----:B------:R-:W-:Y:S01]  /*db40*/  ISETP.GT.U32.AND.EX P4, PT, R12, RZ, PT, P4 ;  /* 0x000000ff0c00720c */ /* 0x000fe20003f84140 */
[----:B------:R-:W-:Y:S01]  /*db50*/  FMUL R15, R185, UR7 ;  /* 0x00000007b90f7c20 */ /* 0x000fe20008400000 */
[----:B------:R-:W-:Y:S01]  /*db60*/  ISETP.GT.U32.AND.EX P0, PT, R162, RZ, PT, P0 ;  /* 0x000000ffa200720c */ /* 0x000fe20003f04100 */
[----:B------:R-:W-:Y:S01]  /*db70*/  FMUL R155, R155, UR7 ;  /* 0x000000079b9b7c20 */ /* 0x000fe20008400000 */
[----:B------:R-:W-:Y:S01]  /*db80*/  FSEL R22, R22, -INF , !P6 ;  /* 0xff80000016167808 */ /* 0x000fe20007000000 */
[----:B------:R-:W-:Y:S01]  /*db90*/  FMUL R17, R213, UR7 ;  /* 0x00000007d5117c20 */ /* 0x000fe20008400000 */
[----:B------:R-:W-:Y:S01]  /*dba0*/  FSEL R228, R175, -INF , !P4 ;  /* 0xff800000afe47808 */ /* 0x000fe20006000000 */
[----:B------:R-:W-:Y:S01]  /*dbb0*/  FMUL R183, R183, UR7 ;  /* 0x00000007b7b77c20 */ /* 0x000fe20008400000 */
[C---:B------:R-:W-:Y:S01]  /*dbc0*/  ISETP.GT.U32.AND P6, PT, R5.reuse, R28, PT ;  /* 0x0000001c0500720c */ /* 0x040fe20003fc4070 */
[----:B------:R-:W-:Y:S01]  /*dbd0*/  BAR.SYNC.DEFER_BLOCKING 0x0 ;  /* 0x0000000000007b1d */ /* 0x000fe20000010000 */
[----:B------:R-:W-:-:S02]  /*dbe0*/  ISETP.GT.U32.AND P4, PT, R5, R75, PT ;  /* 0x0000004b0500720c */ /* 0x000fc40003f84070 */
[----:B------:R-:W-:Y:S02]  /*dbf0*/  ISETP.GT.U32.AND P1, PT, R5, R76, PT ;  /* 0x0000004c0500720c */ /* 0x000fe40003f24070 */
[----:B------:R-:W-:Y:S02]  /*dc00*/  FSEL R208, R208, -INF , !P0 ;  /* 0xff800000d0d07808 */ /* 0x000fe40004000000 */
[----:B------:R-:W-:Y:S02]  /*dc10*/  IADD3 R5, P0, R4, 0x31, RZ ;  /* 0x0000003104057810 */ /* 0x000fe40007f1e0ff */
[----:B------:R-:W-:-:S03]  /*dc20*/  ISETP.GT.U32.AND.EX P6, PT, R162, RZ, PT, P6 ;  /* 0x000000ffa200720c */ /* 0x000fc60003fc4160 */
[----:B------:R-:W-:Y:S01]  /*dc30*/  IMAD.X R161, RZ, RZ, R9, P0 ;  /* 0x000000ffffa17224 */ /* 0x000fe200000e0609 */
[----:B------:R-:W-:Y:S02]  /*dc40*/  ISETP.GT.U32.AND P0, PT, R5, R3, PT ;  /* 0x000000030500720c */ /* 0x000fe40003f04070 */
[----:B------:R-:W-:Y:S02]  /*dc50*/  FSEL R21, R21, -INF , !P6 ;  /* 0xff80000015157808 */ /* 0x000fe40007000000 */
[----:B------:R-:W-:Y:S02]  /*dc60*/  ISETP.GT.U32.AND P6, PT, R5, R28, PT ;  /* 0x0000001c0500720c */ /* 0x000fe40003fc4070 */
[C---:B------:R-:W-:Y:S02]  /*dc70*/  ISETP.GT.U32.AND.EX P0, PT, R161.reuse, RZ, PT, P0 ;  /* 0x000000ffa100720c */ /* 0x040fe40003f04100 */
[----:B------:R-:W-:Y:S02]  /*dc80*/  ISETP.GT.U32.AND.EX P1, PT, R162, RZ, PT, P1 ;  /* 0x000000ffa200720c */ /* 0x000fe40003f24110 */
[----:B------:R-:W-:-:S02]  /*dc90*/  ISETP.GT.U32.AND.EX P6, PT, R161, RZ, PT, P6 ;  /* 0x000000ffa100720c */ /* 0x000fc40003fc4160 */
[----:B------:R-:W-:Y:S02]  /*dca0*/  FSEL R209, R209, -INF , !P0 ;  /* 0xff800000d1d17808 */ /* 0x000fe40004000000 */
[C---:B------:R-:W-:Y:S02]  /*dcb0*/  ISETP.GT.U32.AND P0, PT, R5.reuse, R76, PT ;  /* 0x0000004c0500720c */ /* 0x040fe40003f04070 */
[----:B------:R-:W-:Y:S02]  /*dcc0*/  FSEL R227, R178, -INF , !P1 ;  /* 0xff800000b2e37808 */ /* 0x000fe40004800000 */
[----:B------:R-:W-:Y:S02]  /*dcd0*/  ISETP.GT.U32.AND P1, PT, R5, R75, PT ;  /* 0x0000004b0500720c */ /* 0x000fe40003f24070 */
[----:B------:R-:W-:Y:S02]  /*dce0*/  FSEL R20, R20, -INF , !P6 ;  /* 0xff80000014147808 */ /* 0x000fe40007000000 */
[----:B------:R-:W-:-:S02]  /*dcf0*/  IADD3 R5, P6, R4, 0x38, RZ ;  /* 0x0000003804057810 */ /* 0x000fc40007fde0ff */
[----:B------:R-:W-:-:S03]  /*dd00*/  ISETP.GT.U32.AND.EX P0, PT, R161, RZ, PT, P0 ;  /* 0x000000ffa100720c */ /* 0x000fc60003f04100 */
[----:B------:R-:W-:Y:S01]  /*dd10*/  IMAD.X R159, RZ, RZ, R9, P6 ;  /* 0x000000ffff9f7224 */ /* 0x000fe200030e0609 */
[----:B------:R-:W-:Y:S02]  /*dd20*/  FSEL R226, R179, -INF , !P0 ;  /* 0xff800000b3e27808 */ /* 0x000fe40004000000 */
[----:B------:R-:W-:-:S04]  /*dd30*/  ISETP.GT.U32.AND P0, PT, R5, R3, PT ;  /* 0x000000030500720c */ /* 0x000fc80003f04070 */
[----:B------:R-:W-:Y:S02]  /*dd40*/  ISETP.GT.U32.AND.EX P0, PT, R159, RZ, PT, P0 ;  /* 0x000000ff9f00720c */ /* 0x000fe40003f04100 */
[C---:B------:R-:W-:Y:S02]  /*dd50*/  ISETP.GT.U32.AND P6, PT, R5.reuse, R28, PT ;  /* 0x0000001c0500720c */ /* 0x040fe40003fc4070 */
[----:B------:R-:W-:Y:S02]  /*dd60*/  FSEL R212, R212, -INF , !P0 ;  /* 0xff800000d4d47808 */ /* 0x000fe40004000000 */
[----:B------:R-:W-:Y:S02]  /*dd70*/  ISETP.GT.U32.AND P0, PT, R5, R76, PT ;  /* 0x0000004c0500720c */ /* 0x000fe40003f04070 */
[C---:B------:R-:W-:Y:S02]  /*dd80*/  ISETP.GT.U32.AND.EX P6, PT, R159.reuse, RZ, PT, P6 ;  /* 0x000000ff9f00720c */ /* 0x040fe40003fc4160 */
[----:B------:R-:W-:-:S02]  /*dd90*/  ISETP.GT.U32.AND.EX P0, PT, R159, RZ, PT, P0 ;  /* 0x000000ff9f00720c */ /* 0x000fc40003f04100 */
[----:B------:R-:W-:Y:S02]  /*dda0*/  FSEL R19, R19, -INF , !P6 ;  /* 0xff80000013137808 */ /* 0x000fe40007000000 */
[----:B------:R-:W-:Y:S02]  /*ddb0*/  ISETP.GT.U32.AND P6, PT, R5, R75, PT ;  /* 0x0000004b0500720c */ /* 0x000fe40003fc4070 */
[----:B------:R-:W-:Y:S02]  /*ddc0*/  FSEL R163, R182, -INF , !P0 ;  /* 0xff800000b6a37808 */ /* 0x000fe40004000000 */
[----:B------:R-:W-:-:S05]  /*ddd0*/  IADD3 R5, P0, R4, 0x8, RZ ;  /* 0x0000000804057810 */ /* 0x000fca0007f1e0ff */
[----:B-1----:R-:W-:Y:S01]  /*dde0*/  IMAD.X R6, RZ, RZ, R9, P0 ;  /* 0x000000ffff067224 */ /* 0x002fe200000e0609 */
[----:B------:R-:W-:-:S04]  /*ddf0*/  ISETP.GT.U32.AND P0, PT, R5, R3, PT ;  /* 0x000000030500720c */ /* 0x000fc80003f04070 */
[----:B------:R-:W-:-:S04]  /*de00*/  ISETP.GT.U32.AND.EX P0, PT, R6, RZ, PT, P0 ;  /* 0x000000ff0600720c */ /* 0x000fc80003f04100 */
[----:B------:R-:W-:Y:S02]  /*de10*/  FSEL R18, R18, -INF , !P0 ;  /* 0xff80000012127808 */ /* 0x000fe40004000000 */
        /* <DEDUP_REMOVED lines=9> */
[----:B------:R-:W-:Y:S02]  /*deb0*/  FSEL R14, R14, -INF , !P0 ;  /* 0xff8000000e0e7808 */ /* 0x000fe40004000000 */
[----:B------:R-:W-:-:S04]  /*dec0*/  ISETP.GE.U32.AND P0, PT, R4, R3, PT ;  /* 0x000000030400720c */ /* 0x000fc80003f06070 */
[----:B------:R-:W-:-:S04]  /*ded0*/  ISETP.GE.U32.AND.EX P0, PT, R9, RZ, PT, P0 ;  /* 0x000000ff0900720c */ /* 0x000fc80003f06100 */
[----:B------:R-:W-:Y:S02]  /*dee0*/  FSEL R15, R15, -INF , !P0 ;  /* 0xff8000000f0f7808 */ /* 0x000fe40004000000 */
[----:B------:R-:W-:-:S04]  /*def0*/  ISETP.GT.U32.AND P0, PT, R4, R28, PT ;  /* 0x0000001c0400720c */ /* 0x000fc80003f04070 */
[----:B------:R-:W-:-:S04]  /*df00*/  ISETP.GT.U32.AND.EX P0, PT, R9, RZ, PT, P0 ;  /* 0x000000ff0900720c */ /* 0x000fc80003f04100 */
        /* <DEDUP_REMOVED lines=13> */
[----:B------:R-:W-:-:S05]  /*dfe0*/  IADD3 R5, P0, R4, 0x39, RZ ;  /* 0x0000003904057810 */ /* 0x000fca0007f1e0ff */
[----:B------:R-:W-:Y:S01]  /*dff0*/  IMAD.X R152, RZ, RZ, R9, P0 ;  /* 0x000000ffff987224 */ /* 0x000fe200000e0609 */
[----:B------:R-:W-:Y:S02]  /*e000*/  ISETP.GT.U32.AND P0, PT, R5, R28, PT ;  /* 0x0000001c0500720c */ /* 0x000fe40003f04070 */
[----:B------:R-:W5:Y:S04]  /*e010*/  LDL.LU R28, [R1+0x21c] ;  /* 0x00021c00011c7983 */ /* 0x000f680000300800 */
[----:B------:R-:W3:Y:S01]  /*e020*/  LDL.LU R154, [R1+0x220] ;  /* 0x00022000019a7983 */ /* 0x000ee20000300800 */
[----:B------:R-:W-:-:S04]  /*e030*/  FMNMX R6, R11, R10, !PT ;  /* 0x0000000a0b067209 */ /* 0x000fc80007800000 */
        /* <DEDUP_REMOVED lines=9> */
[----:B------:R-:W-:Y:S02]  /*e0d0*/  FMNMX R6, R22, R6, !PT ;  /* 0x0000000616067209 */ /* 0x000fe40007800000 */
[----:B------:R-:W-:Y:S02]  /*e0e0*/  ISETP.GT.U32.AND.EX P3, PT, R12, RZ, PT, P3 ;  /* 0x000000ff0c00720c */ /* 0x000fe40003f64130 */
[----:B------:R-:W-:Y:S01]  /*e0f0*/  FMNMX R6, R21, R6, !PT ;  /* 0x0000000615067209 */ /* 0x000fe20007800000 */
[----:B------:R-:W-:Y:S01]  /*e100*/  FMUL R12, R215, UR7 ;  /* 0x00000007d70c7c20 */ /* 0x000fe20008400000 */
[----:B------:R-:W-:Y:S02]  /*e110*/  ISETP.GT.U32.AND.EX P0, PT, R152, RZ, PT, P0 ;  /* 0x000000ff9800720c */ /* 0x000fe40003f04100 */
[----:B------:R-:W-:Y:S02]  /*e120*/  FMNMX R6, R20, R6, !PT ;  /* 0x0000000614067209 */ /* 0x000fe40007800000 */
[----:B------:R-:W-:-:S02]  /*e130*/  FSEL R12, R12, -INF , !P0 ;  /* 0xff8000000c0c7808 */ /* 0x000fc40004000000 */
[----:B------:R-:W-:-:S04]  /*e140*/  FMNMX R6, R19, R6, !PT ;  /* 0x0000000613067209 */ /* 0x000fc80007800000 */
[----:B------:R-:W-:Y:S02]  /*e150*/  FMNMX R6, R12, R6, !PT ;  /* 0x000000060c067209 */ /* 0x000fe40007800000 */
[----:B------:R-:W-:-:S03]  /*e160*/  ISETP.GE.U32.AND P0, PT, R4, R76, PT ;  /* 0x0000004c0400720c */ /* 0x000fc60003f06070 */
[----:B------:R-:W0:Y:S02]  /*e170*/  SHFL.BFLY PT, R4, R6, 0x2, 0x1f ;  /* 0x0c401f0006047f89 */ /* 0x000e2400000e0000 */
[----:B0-----:R-:W-:Y:S02]  /*e180*/  FMNMX R6, R6, R4, !PT ;  /* 0x0000000406067209 */ /* 0x001fe40007800000 */
        /* <DEDUP_REMOVED lines=8> */
[----:B------:R-:W-:Y:S01]  /*e210*/  FMNMX R4, R201, R4, !PT ;  /* 0x00000004c9047209 */ /* 0x000fe20007800000 */
[----:B------:R-:W0:Y:S03]  /*e220*/  SHFL.BFLY PT, R7, R6, 0x1, 0x1f ;  /* 0x0c201f0006077f89 */ /* 0x000e2600000e0000 */
[----:B------:R-:W-:Y:S02]  /*e230*/  FMNMX R4, R204, R4, !PT ;  /* 0x00000004cc047209 */ /* 0x000fe40007800000 */
[----:B------:R-:W-:Y:S02]  /*e240*/  ISETP.GE.U32.AND.EX P0, PT, R9, RZ, PT, P0 ;  /* 0x000000ff0900720c */ /* 0x000fe40003f06100 */
[----:B------:R-:W-:Y:S02]  /*e250*/  FMNMX R4, R205, R4, !PT ;  /* 0x00000004cd047209 */ /* 0x000fe40007800000 */
[----:B------:R-:W-:-:S02]  /*e260*/  FSEL R182, R155, -INF , !P0 ;  /* 0xff8000009bb67808 */ /* 0x000fc40004000000 */
[----:B------:R-:W-:Y:S02]  /*e270*/  ISETP.GT.U32.AND P0, PT, R5, R3, PT ;  /* 0x000000030500720c */ /* 0x000fe40003f04070 */
[----:B------:R-:W-:Y:S02]  /*e280*/  FMNMX R4, R208, R4, !PT ;  /* 0x00000004d0047209 */ /* 0x000fe40007800000 */
[----:B------:R-:W-:Y:S02]  /*e290*/  ISETP.GT.U32.AND.EX P0, PT, R152, RZ, PT, P0 ;  /* 0x000000ff9800720c */ /* 0x000fe40003f04100 */
[----:B------:R-:W-:Y:S02]  /*e2a0*/  FMNMX R4, R209, R4, !PT ;  /* 0x00000004d1047209 */ /* 0x000fe40007800000 */
[----:B------:R-:W-:Y:S02]  /*e2b0*/  FSEL R17, R17, -INF , !P0 ;  /* 0xff80000011117808 */ /* 0x000fe40004000000 */
[----:B------:R-:W-:-:S04]  /*e2c0*/  FMNMX R4, R212, R4, !PT ;  /* 0x00000004d4047209 */ /* 0x000fc80007800000 */
[----:B------:R-:W-:Y:S02]  /*e2d0*/  FMNMX R4, R17, R4, !PT ;  /* 0x0000000411047209 */ /* 0x000fe40007800000 */
[----:B0-----:R-:W-:-:S03]  /*e2e0*/  FMNMX R7, R6, R7, !PT ;  /* 0x0000000706077209 */ /* 0x001fc60007800000 */
[----:B------:R-:W0:Y:S01]  /*e2f0*/  SHFL.BFLY PT, R6, R4, 0x2, 0x1f ;  /* 0x0c401f0004067f89 */ /* 0x000e2200000e0000 */
[----:B------:R-:W-:-:S04]  /*e300*/  ISETP.GT.U32.AND P0, PT, R5, R76, PT ;  /* 0x0000004c0500720c */ /* 0x000fc80003f04070 */
[----:B------:R-:W-:-:S04]  /*e310*/  ISETP.GT.U32.AND.EX P0, PT, R152, RZ, PT, P0 ;  /* 0x000000ff9800720c */ /* 0x000fc80003f04100 */
[----:B------:R-:W-:Y:S02]  /*e320*/  FSEL R165, R183, -INF , !P0 ;  /* 0xff800000b7a57808 */ /* 0x000fe40004000000 */
[----:B------:R-:W-:Y:S02]  /*e330*/  ISETP.GT.U32.AND P0, PT, R5, R75, PT ;  /* 0x0000004b0500720c */ /* 0x000fe40003f04070 */
[----:B0-----:R-:W-:-:S05]  /*e340*/  FMNMX R4, R4, R6, !PT ;  /* 0x0000000604047209 */ /* 0x001fca0007800000 */
[----:B------:R-:W0:Y:S02]  /*e350*/  SHFL.BFLY PT, R9, R4, 0x1, 0x1f ;  /* 0x0c201f0004097f89 */ /* 0x000e2400000e0000 */
[----:B0-----:R-:W-:Y:S02]  /*e360*/  FMNMX R9, R4, R9, !PT ;  /* 0x0000000904097209 */ /* 0x001fe40007800000 */
[----:B-----5:R-:W-:-:S05]  /*e370*/  FMNMX R7, R7, R28, !PT ;  /* 0x0000001c07077209 */ /* 0x020fca0007800000 */
[----:B------:R-:W-:-:S04]  /*e380*/  FADD R5, R11, -R7 ;  /* 0x800000070b057221 */ /* 0x000fc80000000000 */
[----:B------:R-:W-:-:S04]  /*e390*/  FMUL R5, R5, 1.4426950216293334961 ;  /* 0x3fb8aa3b05057820 */ /* 0x000fc80000400000 */
[----:B------:R0:W-:Y:S01]  /*e3a0*/  MUFU.EX2 R224, R5 ;  /* 0x0000000500e07308 */ /* 0x0001e20000000800 */
[--C-:B------:R-:W-:Y:S01]  /*e3b0*/  FADD R6, R252, -R7.reuse ;  /* 0x80000007fc067221 */ /* 0x100fe20000000000 */
[----:B0-----:R-:W-:-:S04]  /*e3c0*/  FADD R5, R14, -R7 ;  /* 0x800000070e057221 */ /* 0x001fc80000000000 */
[----:B------:R-:W-:-:S04]  /*e3d0*/  FMUL R5, R5, 1.4426950216293334961 ;  /* 0x3fb8aa3b05057820 */ /* 0x000fc80000400000 */
[----:B------:R0:W-:Y:S02]  /*e3e0*/  MUFU.EX2 R218, R5 ;  /* 0x0000000500da7308 */ /* 0x0001e40000000800 */
[----:B0-----:R-:W-:Y:S01]  /*e3f0*/  FMUL R5, R6, 1.4426950216293334961 ;  /* 0x3fb8aa3b06057820 */ /* 0x001fe20000400000 */
[----:B------:R-:W-:-:S05]  /*e400*/  FADD R6, R250, -R7 ;  /* 0x80000007fa067221 */ /* 0x000fca0000000000 */
[----:B------:R0:W-:Y:S02]  /*e410*/  MUFU.EX2 R221, R5 ;  /* 0x0000000500dd7308 */ /* 0x0001e40000000800 */
[----:B0-----:R-:W-:Y:S01]  /*e420*/  FMUL R5, R6, 1.4426950216293334961 ;  /* 0x3fb8aa3b06057820 */ /* 0x001fe20000400000 */
[----:B------:R-:W-:-:S05]  /*e430*/  FADD R6, R249, -R7 ;  /* 0x80000007f9067221 */ /* 0x000fca0000000000 */
[----:B------:R0:W-:Y:S01]  /*e440*/  MUFU.EX2 R223, R5 ;  /* 0x0000000500df7308 */ /* 0x0001e20000000800 */
[----:B------:R-:W-:Y:S01]  /*e450*/  FMUL R4, R6, 1.4426950216293334961 ;  /* 0x3fb8aa3b06047820 */ /* 0x000fe20000400000 */
[----:B0-----:R-:W-:-:S06]  /*e460*/  FADD R5, R248, -R7 ;  /* 0x80000007f8057221 */ /* 0x001fcc0000000000 */
[----:B------:R0:W1:Y:S01]  /*e470*/  MUFU.EX2 R220, R4 ;  /* 0x0000000400dc7308 */ /* 0x0000620000000800 */
[----:B---3--:R-:W-:Y:S01]  /*e480*/  FMNMX R6, R9, R154, !PT ;  /* 0x0000009a09067209 */ /* 0x008fe20007800000 */
[----:B0-----:R-:W-:Y:S01]  /*e490*/  FMUL R4, R5, 1.4426950216293334961 ;  /* 0x3fb8aa3b05047820 */ /* 0x001fe20000400000 */
[----:B------:R-:W-:-:S05]  /*e4a0*/  FADD R5, R189, -R7 ;  /* 0x80000007bd057221 */ /* 0x000fca0000000000 */
[----:B------:R0:W-:Y:S02]  /*e4b0*/  MUFU.EX2 R219, R4 ;  /* 0x0000000400db7308 */ /* 0x0001e40000000800 */
[----:B0-----:R-:W-:-:S06]  /*e4c0*/  FMUL R4, R5, 1.4426950216293334961 ;  /* 0x3fb8aa3b05047820 */ /* 0x001fcc0000400000 */
[----:B------:R0:W3:Y:S01]  /*e4d0*/  MUFU.EX2 R222, R4 ;  /* 0x0000000400de7308 */ /* 0x0000e20000000800 */
        /* <DEDUP_REMOVED lines=9> */
[----:B------:R0:W-:Y:S02]  /*e570*/  MUFU.EX2 R213, R4 ;  /* 0x0000000400d57308 */ /* 0x0001e40000000800 */
[----:B0-----:R-:W-:Y:S01]  /*e580*/  FMUL R4, R5, 1.4426950216293334961 ;  /* 0x3fb8aa3b05047820 */ /* 0x001fe20000400000 */
[----:B------:R-:W-:-:S05]  /*e590*/  FADD R5, R251, -R6 ;  /* 0x80000006fb057221 */ /* 0x000fca0000000000 */
[----:B------:R0:W5:Y:S02]  /*e5a0*/  MUFU.EX2 R214, R4 ;  /* 0x0000000400d67308 */ /* 0x0001640000000800 */
[----:B0-----:R-:W-:Y:S01]  /*e5b0*/  FMUL R4, R5, 1.4426950216293334961 ;  /* 0x3fb8aa3b05047820 */ /* 0x001fe20000400000 */
[----:B------:R-:W-:-:S05]  /*e5c0*/  FADD R5, R191, -R6 ;  /* 0x80000006bf057221 */ /* 0x000fca0000000000 */
[----:B------:R0:W-:Y:S02]  /*e5d0*/  MUFU.EX2 R215, R4 ;  /* 0x0000000400d77308 */ /* 0x0001e40000000800 */
[----:B0-----:R-:W-:-:S06]  /*e5e0*/  FMUL R4, R5, 1.4426950216293334961 ;  /* 0x3fb8aa3b05047820 */ /* 0x001fcc0000400000 */
[----:B------:R3:W0:Y:S01]  /*e5f0*/  MUFU.EX2 R216, R4 ;  /* 0x0000000400d87308 */ /* 0x0006220000000800 */
[----:B------:R-:W-:Y:S01]  /*e600*/  FADD R15, R15, -R6 ;  /* 0x800000060f0f7221 */ /* 0x000fe20000000000 */
[----:B-1----:R-:W-:-:S03]  /*e610*/  F2FP.SATFINITE.E4M3.F32.PACK_AB_MERGE_C R5, R220, R223, RZ ;  /* 0x000000dfdc05723e */ /* 0x002fc600048070ff */
[----:B------:R-:W-:Y:S01]  /*e620*/  FMUL R15, R15, 1.4426950216293334961 ;  /* 0x3fb8aa3b0f0f7820 */ /* 0x000fe20000400000 */
[----:B---3--:R-:W-:Y:S02]  /*e630*/  F2FP.SATFINITE.E4M3.F32.PACK_AB_MERGE_C R4, R222, R219, RZ ;  /* 0x000000dbde04723e */ /* 0x008fe400048070ff */
[----:B-----5:R-:W-:Y:S01]  /*e640*/  F2FP.SATFINITE.E4M3.F32.PACK_AB_MERGE_C R5, R214, R213, R5 ;  /* 0x000000d5d605723e */ /* 0x020fe20004807005 */
[----:B------:R1:W-:Y:S01]  /*e650*/  MUFU.EX2 R206, R15 ;  /* 0x0000000f00ce7308 */ /* 0x0003e20000000800 */
[----:B0-----:R-:W-:-:S04]  /*e660*/  F2FP.SATFINITE.E4M3.F32.PACK_AB_MERGE_C R4, R216, R215, R4 ;  /* 0x000000d7d804723e */ /* 0x001fc80004807004 */
[----:B-1----:R-:W-:Y:S02]  /*e670*/  SEL R15, R5, R4, !P5 ;  /* 0x00000004050f7207 */ /* 0x002fe40006800000 */
[----:B------:R-:W-:Y:S02]  /*e680*/  SEL R155, R4, R5, !P5 ;  /* 0x00000005049b7207 */ /* 0x000fe40006800000 */
[----:B------:R-:W-:Y:S01]  /*e690*/  FMNMX R4, R156, R182, !PT ;  /* 0x000000b69c047209 */ /* 0x000fe20007800000 */
[----:B------:R-:W-:-:S03]  /*e6a0*/  IMAD.MOV.U32 R250, RZ, RZ, R70 ;  /* 0x000000fffffa7224 */ /* 0x000fc600078e0046 */
[----:B------:R-:W-:Y:S01]  /*e6b0*/  FMNMX R4, R158, R4, !PT ;  /* 0x000000049e047209 */ /* 0x000fe20007800000 */
[----:B------:R-:W-:-:S03]  /*e6c0*/  IMAD.MOV.U32 R179, RZ, RZ, R68 ;  /* 0x000000ffffb37224 */ /* 0x000fc600078e0044 */
[----:B------:R-:W-:Y:S01]  /*e6d0*/  FMNMX R4, R250, R4, !PT ;  /* 0x00000004fa047209 */ /* 0x000fe20007800000 */
[----:B------:R-:W-:-:S03]  /*e6e0*/  IMAD.MOV.U32 R252, RZ, RZ, R66 ;  /* 0x000000fffffc7224 */ /* 0x000fc600078e0042 */
[----:B------:R-:W-:-:S04]  /*e6f0*/  FMNMX R4, R179, R4, !PT ;  /* 0x00000004b3047209 */ /* 0x000fc80007800000 */
[----:B------:R-:W-:-:S04]  /*e700*/  FMNMX R4, R252, R4, !PT ;  /* 0x00000004fc047209 */ /* 0x000fc80007800000 */
[----:B------:R-:W-:Y:S01]  /*e710*/  FMNMX R4, R234, R4, !PT ;  /* 0x00000004ea047209 */ /* 0x000fe20007800000 */
[----:B------:R-:W-:-:S03]  /*e720*/  FADD R10, R10, -R7 ;  /* 0x800000070a0a7221 */ /* 0x000fc60000000000 */
[----:B------:R-:W-:Y:S01]  /*e730*/  FMNMX R4, R225, R4, !PT ;  /* 0x00000004e1047209 */ /* 0x000fe20007800000 */
[----:B------:R-:W-:Y:S01]  /*e740*/  FMUL R10, R10, 1.4426950216293334961 ;  /* 0x3fb8aa3b0a0a7820 */ /* 0x000fe20000400000 */
[----:B------:R-:W-:Y:S02]  /*e750*/  FADD R16, R16, -R6 ;  /* 0x8000000610107221 */ /* 0x000fe40000000000 */
[----:B------:R-:W-:Y:S01]  /*e760*/  FMNMX R4, R232, R4, !PT ;  /* 0x00000004e8047209 */ /* 0x000fe20007800000 */
[----:B------:R-:W0:Y:S01]  /*e770*/  MUFU.EX2 R217, R10 ;  /* 0x0000000a00d97308 */ /* 0x000e220000000800 */
[----:B------:R-:W-:Y:S02]  /*e780*/  FMUL R16, R16, 1.4426950216293334961 ;  /* 0x3fb8aa3b10107820 */ /* 0x000fe40000400000 */
[----:B------:R-:W-:-:S04]  /*e790*/  FMNMX R4, R230, R4, !PT ;  /* 0x00000004e6047209 */ /* 0x000fc80007800000 */
[----:B------:R-:W-:Y:S01]  /*e7a0*/  FMNMX R4, R229, R4, !PT ;  /* 0x00000004e5047209 */ /* 0x000fe20007800000 */
[----:B------:R-:W1:Y:S03]  /*e7b0*/  MUFU.EX2 R210, R16 ;  /* 0x0000001000d27308 */ /* 0x000e660000000800 */
[----:B------:R-:W-:-:S04]  /*e7c0*/  FMNMX R4, R228, R4, !PT ;  /* 0x00000004e4047209 */ /* 0x000fc80007800000 */
[----:B------:R-:W-:-:S04]  /*e7d0*/  FMNMX R4, R227, R4, !PT ;  /* 0x00000004e3047209 */ /* 0x000fc80007800000 */
[----:B------:R-:W-:Y:S02]  /*e7e0*/  FMNMX R4, R226, R4, !PT ;  /* 0x00000004e2047209 */ /* 0x000fe40007800000 */
[----:B0-----:R-:W-:Y:S02]  /*e7f0*/  F2FP.SATFINITE.E4M3.F32.PACK_AB_MERGE_C R10, R217, R224, RZ ;  /* 0x000000e0d90a723e */ /* 0x001fe400048070ff */
[----:B------:R-:W-:Y:S02]  /*e800*/  F2FP.SATFINITE.E4M3.F32.PACK_AB_MERGE_C R9, R221, R218, RZ ;  /* 0x000000dadd09723e */ /* 0x000fe400048070ff */
[----:B------:R-:W-:Y:S02]  /*e810*/  FMNMX R4, R163, R4, !PT ;  /* 0x00000004a3047209 */ /* 0x000fe40007800000 */
[----:B-1----:R-:W-:Y:S02]  /*e820*/  F2FP.SATFINITE.E4M3.F32.PACK_AB_MERGE_C R10, R206, R210, R10 ;  /* 0x000000d2ce0a723e */ /* 0x002fe4000480700a */
[----:B------:R-:W-:-:S02]  /*e830*/  F2FP.SATFINITE.E4M3.F32.PACK_AB_MERGE_C R9, R211, R207, R9 ;  /* 0x000000cfd309723e */ /* 0x000fc40004807009 */
[----:B------:R-:W-:Y:S02]  /*e840*/  FMNMX R4, R165, R4, !PT ;  /* 0x00000004a5047209 */ /* 0x000fe40007800000 */
[----:B------:R-:W-:Y:S02]  /*e850*/  SEL R14, R10, R9, !P5 ;  /* 0x000000090a0e7207 */ /* 0x000fe40006800000 */
[----:B------:R-:W-:Y:S02]  /*e860*/  SEL R153, R9, R10, !P5 ;  /* 0x0000000a09997207 */ /* 0x000fe40006800000 */
[----:B------:R-:W0:Y:S01]  /*e870*/  SHFL.BFLY PT, R10, R4, 0x2, 0x1f ;  /* 0x0c401f00040a7f89 */ /* 0x000e2200000e0000 */
[--C-:B------:R-:W-:Y:S01]  /*e880*/  FADD R5, R202, -R7.reuse ;  /* 0x80000007ca057221 */ /* 0x100fe20000000000 */
[----:B------:R-:W-:Y:S01]  /*e890*/  LOP3.LUT R16, R2, 0x20, RZ, 0x3c, !PT ;  /* 0x0000002002107812 */ /* 0x000fe200078e3cff */
[----:B------:R-:W-:Y:S02]  /*e8a0*/  FADD R9, R203, -R7 ;  /* 0x80000007cb097221 */ /* 0x000fe40000000000 */
[----:B------:R-:W-:Y:S01]  /*e8b0*/  FMUL R5, R5, 1.4426950216293334961 ;  /* 0x3fb8aa3b05057820 */ /* 0x000fe20000400000 */
        /* <DEDUP_REMOVED lines=24> */
[----:B------:R-:W-:Y:S01]  /*ea40*/  STS.U8 [R2+UR5+0x13000], R195 ;  /* 0x013000c302007988 */ /* 0x000fe20008000005 */
[----:B-1----:R1:W-:Y:S03]  /*ea50*/  MUFU.EX2 R197, R5 ;  /* 0x0000000500c57308 */ /* 0x0023e60000000800 */
[----:B------:R-:W-:Y:S04]  /*ea60*/  STS.U8 [R2+UR5+0x13200], R194 ;  /* 0x013200c202007988 */ /* 0x000fe80008000005 */
[----:B------:R-:W-:Y:S04]  /*ea70*/  STS.U8 [R2+UR5+0x13400], R193 ;  /* 0x013400c102007988 */ /* 0x000fe80008000005 */
[----:B------:R3:W-:Y:S01]  /*ea80*/  STS.U8 [R2+UR5+0x13600], R192 ;  /* 0x013600c002007988 */ /* 0x0007e20008000005 */
[----:B-1----:R-:W-:-:S03]  /*ea90*/  FMUL R5, R9, 1.4426950216293334961 ;  /* 0x3fb8aa3b09057820 */ /* 0x002fc60000400000 */
[----:B------:R-:W-:Y:S01]  /*eaa0*/  STS.U8 [R2+UR5+0x13800], R168 ;  /* 0x013800a802007988 */ /* 0x000fe20008000005 */
[----:B------:R-:W-:-:S03]  /*eab0*/  FADD R9, R23, -R7 ;  /* 0x8000000717097221 */ /* 0x000fc60000000000 */
[----:B------:R-:W-:Y:S04]  /*eac0*/  STS.U8 [R2+UR5+0x13a00], R167 ;  /* 0x013a00a702007988 */ /* 0x000fe80008000005 */
[----:B------:R-:W-:Y:S04]  /*ead0*/  STS.U8 [R2+UR5+0x13c00], R166 ;  /* 0x013c00a602007988 */ /* 0x000fe80008000005 */
[----:B------:R-:W-:Y:S04]  /*eae0*/  STS.U8 [R2+UR5+0x13e00], R164 ;  /* 0x013e00a402007988 */ /* 0x000fe80008000005 */
[----:B------:R-:W-:Y:S04]  /*eaf0*/  STS.U8 [R16+UR5+0x10100], R53 ;  /* 0x0101003510007988 */ /* 0x000fe80008000005 */
[----:B------:R-:W-:Y:S01]  /*eb00*/  STS.U8 [R16+UR5+0x10300], R52 ;  /* 0x0103003410007988 */ /* 0x000fe20008000005 */
[----:B------:R1:W-:Y:S03]  /*eb10*/  MUFU.EX2 R198, R5 ;  /* 0x0000000500c67308 */ /* 0x0003e60000000800 */
[----:B------:R-:W-:Y:S04]  /*eb20*/  STS.U8 [R16+UR5+0x10500], R51 ;  /* 0x0105003310007988 */ /* 0x000fe80008000005 */
[----:B------:R-:W-:Y:S01]  /*eb30*/  STS.U8 [R16+UR5+0x10700], R50 ;  /* 0x0107003210007988 */ /* 0x000fe20008000005 */
[----:B-1----:R-:W-:-:S03]  /*eb40*/  FMUL R5, R9, 1.4426950216293334961 ;  /* 0x3fb8aa3b09057820 */ /* 0x002fc60000400000 */
[----:B------:R-:W-:Y:S01]  /*eb50*/  STS.U8 [R16+UR5+0x10900], R49 ;  /* 0x0109003110007988 */ /* 0x000fe20008000005 */
[----:B0-----:R-:W-:-:S03]  /*eb60*/  FMNMX R9, R4, R10, !PT ;  /* 0x0000000a04097209 */ /* 0x001fc60007800000 */
[----:B------:R-:W-:Y:S01]  /*eb70*/  STS.U8 [R16+UR5+0x10b00], R48 ;  /* 0x010b003010007988 */ /* 0x000fe20008000005 */
[----:B------:R-:W-:-:S03]  /*eb80*/  FADD R4, R21, -R7 ;  /* 0x8000000715047221 */ /* 0x000fc60000000000 */
[----:B------:R-:W-:Y:S04]  /*eb90*/  STS.U8 [R16+UR5+0x10d00], R47 ;  /* 0x010d002f10007988 */ /* 0x000fe80008000005 */
[----:B------:R-:W-:Y:S04]  /*eba0*/  STS.U8 [R16+UR5+0x10f00], R46 ;  /* 0x010f002e10007988 */ /* 0x000fe80008000005 */
[----:B------:R-:W-:Y:S01]  /*ebb0*/  STS.U8 [R16+UR5+0x11100], R45 ;  /* 0x0111002d10007988 */ /* 0x000fe20008000005 */
[----:B------:R-:W-:-:S03]  /*ebc0*/  FMUL R4, R4, 1.4426950216293334961 ;  /* 0x3fb8aa3b04047820 */ /* 0x000fc60000400000 */
[----:B------:R-:W-:Y:S04]  /*ebd0*/  STS.U8 [R16+UR5+0x11300], R44 ;  /* 0x0113002c10007988 */ /* 0x000fe80008000005 */
[----:B------:R-:W-:Y:S04]  /*ebe0*/  STS.U8 [R16+UR5+0x11500], R43 ;  /* 0x0115002b10007988 */ /* 0x000fe80008000005 */
[----:B------:R-:W-:Y:S04]  /*ebf0*/  STS.U8 [R16+UR5+0x11700], R40 ;  /* 0x0117002810007988 */ /* 0x000fe80008000005 */
[----:B------:R-:W-:Y:S01]  /*ec00*/  STS.U8 [R16+UR5+0x11900], R39 ;  /* 0x0119002710007988 */ /* 0x000fe20008000005 */
[----:B---3--:R0:W-:Y:S03]  /*ec10*/  MUFU.EX2 R192, R4 ;  /* 0x0000000400c07308 */ /* 0x0081e60000000800 */
[----:B------:R-:W-:Y:S04]  /*ec20*/  STS.U8 [R16+UR5+0x11b00], R38 ;  /* 0x011b002610007988 */ /* 0x000fe80008000005 */
[----:B------:R-:W-:Y:S01]  /*ec30*/  STS.U8 [R16+UR5+0x11d00], R37 ;  /* 0x011d002510007988 */ /* 0x000fe20008000005 */
[----:B0-----:R-:W-:-:S03]  /*ec40*/  FADD R4, R19, -R7 ;  /* 0x8000000713047221 */ /* 0x001fc60000000000 */
[----:B------:R-:W-:Y:S04]  /*ec50*/  STS.U8 [R16+UR5+0x11f00], R36 ;  /* 0x011f002410007988 */ /* 0x000fe80008000005 */
[----:B------:R-:W-:Y:S04]  /*ec60*/  STS.U8 [R16+UR5+0x12100], R35 ;  /* 0x0121002310007988 */ /* 0x000fe80008000005 */
[----:B------:R-:W-:Y:S01]  /*ec70*/  STS.U8 [R16+UR5+0x12300], R34 ;  /* 0x0123002210007988 */ /* 0x000fe20008000005 */
[----:B------:R0:W-:Y:S03]  /*ec80*/  MUFU.EX2 R199, R5 ;  /* 0x0000000500c77308 */ /* 0x0001e60000000800 */
[----:B------:R-:W-:Y:S01]  /*ec90*/  STS.U8 [R16+UR5+0x12500], R33 ;  /* 0x0125002110007988 */ /* 0x000fe20008000005 */
[----:B------:R-:W-:-:S03]  /*eca0*/  FMUL R4, R4, 1.4426950216293334961 ;  /* 0x3fb8aa3b04047820 */ /* 0x000fc60000400000 */
[----:B------:R-:W-:Y:S01]  /*ecb0*/  STS.U8 [R16+UR5+0x12700], R32 ;  /* 0x0127002010007988 */ /* 0x000fe20008000005 */
[----:B0-----:R-:W-:-:S03]  /*ecc0*/  FMNMX R5, R178, R157, !PT ;  /* 0x0000009db2057209 */ /* 0x001fc60007800000 */
[----:B------:R-:W-:Y:S04]  /*ecd0*/  STS.U8 [R16+UR5+0x12900], R31 ;  /* 0x0129001f10007988 */ /* 0x000fe80008000005 */
[----:B------:R-:W-:Y:S01]  /*ece0*/  STS.U8 [R16+UR5+0x12b00], R30 ;  /* 0x012b001e10007988 */ /* 0x000fe20008000005 */
[----:B------:R0:W-:Y:S03]  /*ecf0*/  MUFU.EX2 R195, R4 ;  /* 0x0000000400c37308 */ /* 0x0001e60000000800 */
[----:B------:R-:W-:Y:S01]  /*ed00*/  STS.U8 [R16+UR5+0x12d00], R29 ;  /* 0x012d001d10007988 */ /* 0x000fe20008000005 */
[----:B------:R-:W-:-:S03]  /*ed10*/  IMAD.MOV.U32 R171, RZ, RZ, R24 ;  /* 0x000000ffffab7224 */ /* 0x000fc600078e0018 */
[----:B------:R-:W-:Y:S01]  /*ed20*/  STS.U8 [R16+UR5+0x12f00], R27 ;  /* 0x012f001b10007988 */ /* 0x000fe20008000005 */
[----:B0-----:R-:W-:-:S03]  /*ed30*/  FMNMX R4, R160, R5, !PT ;  /* 0x00000005a0047209 */ /* 0x001fc60007800000 */
[----:B------:R-:W-:Y:S01]  /*ed40*/  STS.U8 [R16+UR5+0x13100], R26 ;  /* 0x0131001a10007988 */ /* 0x000fe20008000005 */
[----:B------:R-:W-:-:S03]  /*ed50*/  FADD R5, -R7, R28 ;  /* 0x0000001c07057221 */ /* 0x000fc60000000100 */
[----:B------:R0:W-:Y:S01]  /*ed60*/  STS.U8 [R16+UR5+0x13300], R25 ;  /* 0x0133001910007988 */ /* 0x0001e20008000005 */
[----:B------:R-:W-:-:S03]  /*ed70*/  IMAD.MOV.U32 R175, RZ, RZ, R41 ;  /* 0x000000ffffaf7224 */ /* 0x000fc600078e0029 */
[----:B0-----:R-:W3:Y:S04]  /*ed80*/  LDL.LU.64 R24, [R1] ;  /* 0x0000000001187983 */ /* 0x001ee80000300a00 */
[----:B------:R-:W5:Y:S04]  /*ed90*/  LDL.LU.64 R26, [R1+0x8] ;  /* 0x00000800011a7983 */ /* 0x000f680000300a00 */
[----:B------:R-:W3:Y:S04]  /*eda0*/  LDL.LU.64 R28, [R1+0x10] ;  /* 0x00001000011c7983 */ /* 0x000ee80000300a00 */
[----:B------:R-:W3:Y:S04]  /*edb0*/  LDL.LU.64 R30, [R1+0x18] ;  /* 0x00001800011e7983 */ /* 0x000ee80000300a00 */
[----:B------:R-:W3:Y:S01]  /*edc0*/  LDL.LU.64 R32, [R1+0x20] ;  /* 0x0000200001207983 */ /* 0x000ee20000300a00 */
[----:B------:R-:W-:-:S03]  /*edd0*/  IMAD.MOV.U32 R174, RZ, RZ, R42 ;  /* 0x000000ffffae7224 */ /* 0x000fc600078e002a */
[----:B------:R-:W3:Y:S04]  /*ede0*/  LDL.LU.64 R34, [R1+0x28] ;  /* 0x0000280001227983 */ /* 0x000ee80000300a00 */
        /* <DEDUP_REMOVED lines=57> */
[----:B------:R-:W3:Y:S01]  /*f180*/  LDL.LU.64 R150, [R1+0x1f8] ;  /* 0x0001f80001967983 */ /* 0x000ee20000300a00 */
[----:B------:R-:W-:-:S03]  /*f190*/  ISETP.GT.U32.AND.EX P1, PT, R161, RZ, PT, P1 ;  /* 0x000000ffa100720c */ /* 0x000fc60003f24110 */
[----:B------:R-:W3:Y:S04]  /*f1a0*/  LDL.LU R161, [R1+0x224] ;  /* 0x0002240001a17983 */ /* 0x000ee80000300800 */
[----:B------:R-:W3:Y:S01]  /*f1b0*/  LDL.LU R21, [R1+0x228] ;  /* 0x0002280001157983 */ /* 0x000ee20000300800 */
[----:B------:R-:W-:Y:S01]  /*f1c0*/  FMNMX R4, R175, R4, !PT ;  /* 0x00000004af047209 */ /* 0x000fe20007800000 */
[----:B------:R-:W-:-:S03]  /*f1d0*/  FMUL R11, R5, 1.4426950216293334961 ;  /* 0x3fb8aa3b050b7820 */ /* 0x000fc60000400000 */
[----:B------:R-:W-:-:S04]  /*f1e0*/  FMNMX R4, R174, R4, !PT ;  /* 0x00000004ae047209 */ /* 0x000fc80007800000 */
[----:B------:R-:W-:Y:S01]  /*f1f0*/  FMNMX R5, R171, R4, !PT ;  /* 0x00000004ab057209 */ /* 0x000fe20007800000 */
[----:B------:R-:W-:Y:S01]  /*f200*/  FADD R4, R200, -R6 ;  /* 0x80000006c8047221 */ /* 0x000fe20000000000 */
[----:B------:R-:W-:-:S03]  /*f210*/  LOP3.LUT R202, R13, 0x1, RZ, 0x3c, !PT ;  /* 0x000000010dca7812 */ /* 0x000fc600078e3cff */
[----:B------:R-:W-:Y:S01]  /*f220*/  FMUL R4, R4, 1.4426950216293334961 ;  /* 0x3fb8aa3b04047820 */ /* 0x000fe20000400000 */
[----:B------:R-:W-:Y:S01]  /*f230*/  FMNMX R5, R236, R5, !PT ;  /* 0x00000005ec057209 */ /* 0x000fe20007800000 */
[----:B------:R-:W-:Y:S02]  /*f240*/  SHFL.IDX PT, R153, R153, R202, 0x1f ;  /* 0x00001fca99997589 */ /* 0x000fe400000e0000 */
[----:B------:R0:W-:Y:S01]  /*f250*/  MUFU.EX2 R191, R4 ;  /* 0x0000000400bf7308 */ /* 0x0001e20000000800 */
[----:B------:R-:W-:Y:S01]  /*f260*/  FMNMX R10, R231, R5, !PT ;  /* 0x00000005e70a7209 */ /* 0x000fe20007800000 */
[----:B------:R-:W-:Y:S04]  /*f270*/  STS.U8 [R16+UR5+0x13500], R244 ;  /* 0x013500f410007988 */ /* 0x000fe80008000005 */
[----:B0-----:R0:W1:Y:S01]  /*f280*/  SHFL.IDX PT, R4, R14, R13, 0x1f ;  /* 0x00001f0d0e047589 */ /* 0x00106200000e0000 */
[----:B------:R-:W-:Y:S01]  /*f290*/  FMNMX R10, R235, R10, !PT ;  /* 0x0000000aeb0a7209 */ /* 0x000fe20007800000 */
[----:B------:R-:W-:-:S02]  /*f2a0*/  FADD R12, R12, -R7 ;  /* 0x800000070c0c7221 */ /* 0x000fc40000000000 */
[----:B------:R-:W-:Y:S04]  /*f2b0*/  STS.U8 [R16+UR5+0x13700], R240 ;  /* 0x013700f010007988 */ /* 0x000fe80008000005 */
[----:B------:R-:W-:Y:S01]  /*f2c0*/  STS.U8 [R16+UR5+0x13900], R237 ;  /* 0x013900ed10007988 */ /* 0x000fe20008000005 */
[----:B------:R-:W-:Y:S01]  /*f2d0*/  FMUL R12, R12, 1.4426950216293334961 ;  /* 0x3fb8aa3b0c0c7820 */ /* 0x000fe20000400000 */
[----:B0-----:R-:W-:Y:S02]  /*f2e0*/  FMNMX R14, R233, R10, !PT ;  /* 0x0000000ae90e7209 */ /* 0x001fe40007800000 */
[----:B------:R-:W-:Y:S01]  /*f2f0*/  STS.U8 [R16+UR5+0x13b00], R239 ;  /* 0x013b00ef10007988 */ /* 0x000fe20008000005 */
[----:B------:R-:W-:-:S03]  /*f300*/  FADD R10, R204, -R6 ;  /* 0x80000006cc0a7221 */ /* 0x000fc60000000000 */
[----:B--2---:R-:W-:Y:S04]  /*f310*/  STS.U8 [R16+UR5+0x13d00], R170 ;  /* 0x013d00aa10007988 */ /* 0x004fe80008000005 */
[----:B----4-:R-:W-:Y:S01]  /*f320*/  STS.U8 [R16+UR5+0x13f00], R169 ;  /* 0x013f00a910007988 */ /* 0x010fe20008000005 */
[----:B------:R0:W-:Y:S06]  /*f330*/  MEMBAR.ALL.CTA ;  /* 0x0000000000007992 */ /* 0x0001ec0000008000 */
[----:B0-----:R-:W0:Y:S01]  /*f340*/  FENCE.VIEW.ASYNC.S ;  /* 0x00000000000073c6 */ /* 0x001e220000000000 */
[----:B------:R2:W-:Y:S01]  /*f350*/  MUFU.EX2 R194, R12 ;  /* 0x0000000c00c27308 */ /* 0x0005e20000000800 */
[----:B------:R-:W-:Y:S01]  /*f360*/  FMUL R10, R10, 1.4426950216293334961 ;  /* 0x3fb8aa3b0a0a7820 */ /* 0x000fe20000400000 */
[--C-:B------:R-:W-:Y:S01]  /*f370*/  FADD R5, R201, -R6.reuse ;  /* 0x80000006c9057221 */ /* 0x100fe20000000000 */
[----:B------:R-:W-:Y:S01]  /*f380*/  ISETP.GT.U32.AND.EX P0, PT, R152, RZ, PT, P0 ;  /* 0x000000ff9800720c */ /* 0x000fe20003f04100 */
[----:B--2---:R-:W-:-:S04]  /*f390*/  FADD R12, R205, -R6 ;  /* 0x80000006cd0c7221 */ /* 0x004fc80000000000 */
[----:B------:R2:W-:Y:S01]  /*f3a0*/  MUFU.EX2 R189, R10 ;  /* 0x0000000a00bd7308 */ /* 0x0005e20000000800 */
[C-C-:B-1----:R-:W-:Y:S01]  /*f3b0*/  PRMT R152, R4.reuse, R247, R153.reuse ;  /* 0x000000f704987216 */ /* 0x142fe20000000099 */
[----:B------:R-:W-:Y:S01]  /*f3c0*/  FMUL R5, R5, 1.4426950216293334961 ;  /* 0x3fb8aa3b05057820 */ /* 0x000fe20000400000 */
[----:B------:R-:W-:Y:S01]  /*f3d0*/  PRMT R153, R4, R246, R153 ;  /* 0x000000f604997216 */ /* 0x000fe20000000099 */
[----:B--2---:R-:W-:Y:S01]  /*f3e0*/  FMUL R10, R12, 1.4426950216293334961 ;  /* 0x3fb8aa3b0c0a7820 */ /* 0x004fe20000400000 */
[----:B------:R-:W-:-:S04]  /*f3f0*/  FADD R12, R208, -R6 ;  /* 0x80000006d00c7221 */ /* 0x000fc80000000000 */
[----:B------:R-:W-:Y:S01]  /*f400*/  FMUL R4, R12, 1.4426950216293334961 ;  /* 0x3fb8aa3b0c047820 */ /* 0x000fe20000400000 */
[----:B------:R-:W-:Y:S01]  /*f410*/  FADD R12, -R6, R154 ;  /* 0x0000009a060c7221 */ /* 0x000fe20000000100 */
[----:B------:R1:W-:Y:S01]  /*f420*/  MUFU.EX2 R190, R5 ;  /* 0x0000000500be7308 */ /* 0x0003e20000000800 */
[----:B0-----:R-:W-:Y:S02]  /*f430*/  SHFL.IDX PT, R155, R155, R202, 0x1f ;  /* 0x00001fca9b9b7589 */ /* 0x001fe400000e0000 */
[----:B------:R-:W-:Y:S02]  /*f440*/  FMUL R12, R12, 1.4426950216293334961 ;  /* 0x3fb8aa3b0c0c7820 */ /* 0x000fe40000400000 */
[----:B-1----:R-:W0:Y:S03]  /*f450*/  SHFL.IDX PT, R5, R15, R13, 0x1f ;  /* 0x00001f0d0f057589 */ /* 0x002e2600000e0000 */
[----:B------:R-:W5:Y:S08]  /*f460*/  MUFU.EX2 R11, R11 ;  /* 0x0000000b000b7308 */ /* 0x000f700000000800 */
[----:B------:R-:W1:Y:S01]  /*f470*/  MUFU.EX2 R12, R12 ;  /* 0x0000000c000c7308 */ /* 0x000e620000000800 */
[-C--:B-----5:R-:W-:Y:S01]  /*f480*/  FMUL R26, R26, R11.reuse ;  /* 0x0000000b1a1a7220 */ /* 0x0a0fe20000400000 */
[-C--:B------:R-:W-:Y:S01]  /*f490*/  FMUL R27, R27, R11.reuse ;  /* 0x0000000b1b1b7220 */ /* 0x080fe20000400000 */
[-C--:B---3--:R-:W-:Y:S01]  /*f4a0*/  FMUL R30, R30, R11.reuse ;  /* 0x0000000b1e1e7220 */ /* 0x088fe20000400000 */
[-C--:B------:R-:W-:Y:S01]  /*f4b0*/  FMUL R31, R31, R11.reuse ;  /* 0x0000000b1f1f7220 */ /* 0x080fe20000400000 */
        /* <DEDUP_REMOVED lines=18> */
[-C--:B-1----:R-:W-:Y:S01]  /*f5e0*/  FMUL R24, R24, R12.reuse ;  /* 0x0000000c18187220 */ /* 0x082fe20000400000 */
        /* <DEDUP_REMOVED lines=37> */
[----:B------:R-:W-:Y:S01]  /*f840*/  FMUL R87, R87, R11 ;  /* 0x0000000b57577220 */ /* 0x000fe20000400000 */
[-C--:B------:R-:W-:Y:S01]  /*f850*/  FMUL R81, R81, R12.reuse ;  /* 0x0000000c51517220 */ /* 0x080fe20000400000 */
[-C--:B------:R-:W-:Y:S01]  /*f860*/  FMUL R84, R84, R12.reuse ;  /* 0x0000000c54547220 */ /* 0x080fe20000400000 */
[-C--:B------:R-:W-:Y:S01]  /*f870*/  FMUL R85, R85, R12.reuse ;  /* 0x0000000c55557220 */ /* 0x080fe20000400000 */
[-C--:B------:R-:W-:Y:S01]  /*f880*/  FMUL R88, R88, R12.reuse ;  /* 0x0000000c58587220 */ /* 0x080fe20000400000 */
[----:B------:R-:W-:Y:S01]  /*f890*/  FMUL R89, R89, R12 ;  /* 0x0000000c59597220 */ /* 0x000fe20000400000 */
[--C-:B0-----:R-:W-:Y:S01]  /*f8a0*/  PRMT R154, R5, R247, R155.reuse ;  /* 0x000000f7059a7216 */ /* 0x101fe2000000009b */
[-C--:B------:R-:W-:Y:S01]  /*f8b0*/  FMUL R90, R90, R11.reuse ;  /* 0x0000000b5a5a7220 */ /* 0x080fe20000400000 */
[-C--:B------:R-:W-:Y:S01]  /*f8c0*/  FMUL R91, R91, R11.reuse ;  /* 0x0000000b5b5b7220 */ /* 0x080fe20000400000 */
[----:B------:R-:W-:Y:S01]  /*f8d0*/  PRMT R155, R5, R246, R155 ;  /* 0x000000f6059b7216 */ /* 0x000fe2000000009b */
        /* <DEDUP_REMOVED lines=59> */
[----:B------:R-:W-:Y:S01]  /*fc90*/  FMUL R151, R151, R11 ;  /* 0x0000000b97977220 */ /* 0x000fe20000400000 */
[----:B------:R-:W-:Y:S06]  /*fca0*/  BAR.SYNC.DEFER_BLOCKING 0x0 ;  /* 0x0000000000007b1d */ /* 0x000fec0000010000 */
[----:B------:R-:W-:-:S06]  /*fcb0*/  WARPGROUP.ARRIVE ;  /* 0x00000000000079c5 */ /* 0x000fcc0000000000 */
[----:B------:R-:W-:Y:S01]  /*fcc0*/  QGMMA.64x256x32.F32.E4M3.E4M3 R24, R152, gdesc[UR12], R24, gsb0 ;  /* 0x03e0000c98187df3 */ /* 0x000fe20008000818 */
[----:B------:R-:W-:Y:S01]  /*fcd0*/  FADD R22, R22, -R7 ;  /* 0x8000000716167221 */ /* 0x000fe20000000000 */
[----:B------:R-:W-:-:S03]  /*fce0*/  FMUL R172, R172, UR7 ;  /* 0x00000007acac7c20 */ /* 0x000fc60008400000 */
[----:B------:R-:W-:Y:S02]  /*fcf0*/  FMUL R22, R22, 1.4426950216293334961 ;  /* 0x3fb8aa3b16167820 */ /* 0x000fe40000400000 */
[----:B------:R-:W-:Y:S02]  /*fd00*/  FSEL R19, R172, -INF , !P2 ;  /* 0xff800000ac137808 */ /* 0x000fe40005000000 */
[----:B------:R0:W1:Y:S01]  /*fd10*/  MUFU.EX2 R196, R22 ;  /* 0x0000001600c47308 */ /* 0x0000620000000800 */
[----:B------:R-:W-:Y:S01]  /*fd20*/  FMUL R23, R176, UR7 ;  /* 0x00000007b0177c20 */ /* 0x000fe20008400000 */
[----:B------:R-:W-:Y:S02]  /*fd30*/  ISETP.GT.U32.AND.EX P4, PT, R162, RZ, PT, P4 ;  /* 0x000000ffa200720c */ /* 0x000fe40003f84140 */
[----:B------:R-:W-:Y:S01]  /*fd40*/  FMNMX R14, R19, R14, !PT ;  /* 0x0000000e130e7209 */ /* 0x000fe20007800000 */
[----:B0-----:R-:W-:Y:S01]  /*fd50*/  FMUL R22, R173, UR7 ;  /* 0x00000007ad167c20 */ /* 0x001fe20008400000 */
[----:B------:R-:W-:-:S04]  /*fd60*/  FMUL R167, R177, UR7 ;  /* 0x00000007b1a77c20 */ /* 0x000fc80008400000 */
[----:B------:R-:W-:Y:S02]  /*fd70*/  FSEL R22, R22, -INF , !P3 ;  /* 0xff80000016167808 */ /* 0x000fe40005800000 */
[----:B------:R-:W-:Y:S02]  /*fd80*/  FSEL R23, R23, -INF , !P4 ;  /* 0xff80000017177808 */ /* 0x000fe40006000000 */
[----:B------:R-:W-:Y:S01]  /*fd90*/  FMNMX R14, R22, R14, !PT ;  /* 0x0000000e160e7209 */ /* 0x000fe20007800000 */
[----:B------:R-:W-:Y:S01]  /*fda0*/  FMUL R164, R180, UR7 ;  /* 0x00000007b4a47c20 */ /* 0x000fe20008400000 */
[----:B------:R-:W-:Y:S02]  /*fdb0*/  ISETP.GT.U32.AND.EX P6, PT, R159, RZ, PT, P6 ;  /* 0x000000ff9f00720c */ /* 0x000fe40003fc4160 */
[----:B------:R-:W-:Y:S02]  /*fdc0*/  FSEL R167, R167, -INF , !P1 ;  /* 0xff800000a7a77808 */ /* 0x000fe40004800000 */
[----:B------:R-:W-:Y:S01]  /*fdd0*/  FMNMX R14, R23, R14, !PT ;  /* 0x0000000e170e7209 */ /* 0x000fe20007800000 */
[----:B------:R-:W-:Y:S01]  /*fde0*/  FMUL R166, R181, UR7 ;  /* 0x00000007b5a67c20 */ /* 0x000fe20008400000 */
[----:B------:R0:W-:Y:S01]  /*fdf0*/  MUFU.EX2 R188, R10 ;  /* 0x0000000a00bc7308 */ /* 0x0001e20000000800 */
[----:B------:R-:W-:-:S03]  /*fe00*/  FSEL R164, R164, -INF , !P6 ;  /* 0xff800000a4a47808 */ /* 0x000fc60007000000 */
[----:B------:R-:W-:Y:S02]  /*fe10*/  FSEL R166, R166, -INF , !P0 ;  /* 0xff800000a6a67808 */ /* 0x000fe40004000000 */
[----:B0-----:R-:W-:Y:S02]  /*fe20*/  FMNMX R10, R167, R14, !PT ;  /* 0x0000000ea70a7209 */ /* 0x001fe40007800000 */
[----:B------:R0:W-:Y:S02]  /*fe30*/  MUFU.EX2 R187, R4 ;  /* 0x0000000400bb7308 */ /* 0x0001e40000000800 */
[----:B------:R-:W-:Y:S01]  /*fe40*/  FMNMX R10, R164, R10, !PT ;  /* 0x0000000aa40a7209 */ /* 0x000fe20007800000 */
[----:B------:R-:W2:Y:S03]  /*fe50*/  SHFL.BFLY PT, R14, R9, 0x1, 0x1f ;  /* 0x0c201f00090e7f89 */ /* 0x000ea600000e0000 */
[----:B0-----:R-:W-:-:S05]  /*fe60*/  FMNMX R4, R166, R10, !PT ;  /* 0x0000000aa6047209 */ /* 0x001fca0007800000 */
[----:B------:R-:W0:Y:S01]  /*fe70*/  SHFL.BFLY PT, R15, R4, 0x2, 0x1f ;  /* 0x0c401f00040f7f89 */ /* 0x000e2200000e0000 */
[--C-:B------:R-:W-:Y:S01]  /*fe80*/  FADD R5, R209, -R6.reuse ;  /* 0x80000006d1057221 */ /* 0x100fe20000000000 */
[----:B------:R-:W-:-:S03]  /*fe90*/  FADD R17, R17, -R6 ;  /* 0x8000000611117221 */ /* 0x000fc60000000000 */
[----:B------:R-:W-:-:S04]  /*fea0*/  FMUL R5, R5, 1.4426950216293334961 ;  /* 0x3fb8aa3b05057820 */ /* 0x000fc80000400000 */
[----:B------:R2:W-:Y:S02]  /*feb0*/  MUFU.EX2 R186, R5 ;  /* 0x0000000500ba7308 */ /* 0x0005e40000000800 */
[----:B--2---:R-:W-:Y:S01]  /*fec0*/  FMNMX R5, R9, R14, !PT ;  /* 0x0000000e09057209 */ /* 0x004fe20007800000 */
[----:B------:R-:W-:Y:S01]  /*fed0*/  FMUL R9, R17, 1.4426950216293334961 ;  /* 0x3fb8aa3b11097820 */ /* 0x000fe20000400000 */
[----:B0-----:R-:W-:-:S04]  /*fee0*/  FMNMX R4, R4, R15, !PT ;  /* 0x0000000f04047209 */ /* 0x001fc80007800000 */
[----:B------:R0:W-:Y:S02]  /*fef0*/  MUFU.EX2 R185, R9 ;  /* 0x0000000900b97308 */ /* 0x0001e40000000800 */
[----:B0-----:R-:W0:Y:S01]  /*ff00*/  SHFL.BFLY PT, R9, R4, 0x1, 0x1f ;  /* 0x0c201f0004097f89 */ /* 0x001e2200000e0000 */
[----:B------:R-:W-:Y:S01]  /*ff10*/  FMNMX R5, R5, R161, !PT ;  /* 0x000000a105057209 */ /* 0x000fe20007800000 */
[----:B------:R-:W-:Y:S01]  /*ff20*/  FADD R20, R20, -R7 ;  /* 0x8000000714147221 */ /* 0x000fe20000000000 */
[----:B------:R-:W-:-:S03]  /*ff30*/  FADD R10, R212, -R6 ;  /* 0x80000006d40a7221 */ /* 0x000fc60000000000 */
[--C-:B------:R-:W-:Y:S01]  /*ff40*/  FADD R183, R156, -R5.reuse ;  /* 0x800000059cb77221 */ /* 0x100fe20000000000 */
[--C-:B------:R-:W-:Y:S01]  /*ff50*/  FADD R182, R182, -R5.reuse ;  /* 0x80000005b6b67221 */ /* 0x100fe20000000000 */
[--C-:B------:R-:W-:Y:S01]  /*ff60*/  FADD R181, R158, -R5.reuse ;  /* 0x800000059eb57221 */ /* 0x100fe20000000000 */
[--C-:B------:R-:W-:Y:S01]  /*ff70*/  FADD R180, R250, -R5.reuse ;  /* 0x80000005fab47221 */ /* 0x100fe20000000000 */
[----:B------:R-:W-:Y:S01]  /*ff80*/  FMUL R20, R20, 1.4426950216293334961 ;  /* 0x3fb8aa3b14147820 */ /* 0x000fe20000400000 */
[----:B------:R-:W-:Y:S01]  /*ff90*/  FMUL R183, R183, 1.4426950216293334961 ;  /* 0x3fb8aa3bb7b77820 */ /* 0x000fe20000400000 */
[----:B------:R-:W-:Y:S01]  /*ffa0*/  FMUL R182, R182, 1.4426950216293334961 ;  /* 0x3fb8aa3bb6b67820 */ /* 0x000fe20000400000 */
[----:B------:R-:W-:Y:S01]  /*ffb0*/  FMUL R181, R181, 1.4426950216293334961 ;  /* 0x3fb8aa3bb5b57820 */ /* 0x000fe20000400000 */
[----:B------:R-:W-:Y:S01]  /*ffc0*/  FMUL R180, R180, 1.4426950216293334961 ;  /* 0x3fb8aa3bb4b47820 */ /* 0x000fe20000400000 */
[----:B------:R-:W-:Y:S01]  /*ffd0*/  FADD R179, R179, -R5 ;  /* 0x80000005b3b37221 */ /* 0x000fe20000000000 */
[----:B0-----:R-:W-:-:S04]  /*ffe0*/  FMNMX R4, R4, R9, !PT ;  /* 0x0000000904047209 */ /* 0x001fc80007800000 */
[----:B------:R-:W-:Y:S01]  /*fff0*/  FMNMX R4, R4, R21, !PT ;  /* 0x0000001504047209 */ /* 0x000fe20007800000 */
[----:B------:R-:W-:Y:S01]  /*10000*/  FADD R172, R252, -R5 ;  /* 0x80000005fcac7221 */ /* 0x000fe20000000000 */
[----:B------:R-:W0:Y:S01]  /*10010*/  MUFU.EX2 R193, R20 ;  /* 0x0000001400c17308 */ /* 0x000e220000000800 */
[----:B------:R-:W-:Y:S02]  /*10020*/  FMUL R10, R10, 1.4426950216293334961 ;  /* 0x3fb8aa3b0a0a7820 */ /* 0x000fe40000400000 */
        /* <DEDUP_REMOVED lines=9> */
[----:B------:R-:W-:Y:S01]  /*100c0*/  FMUL R175, R175, 1.4426950216293334961 ;  /* 0x3fb8aa3bafaf7820 */ /* 0x000fe20000400000 */
[----:B------:R2:W-:Y:S01]  /*100d0*/  MUFU.EX2 R184, R10 ;  /* 0x0000000a00b87308 */ /* 0x0005e20000000800 */
[--C-:B------:R-:W-:Y:S01]  /*100e0*/  FADD R174, R174, -R4.reuse ;  /* 0x80000004aeae7221 */ /* 0x100fe20000000000 */
[----:B------:R-:W-:-:S03]  /*100f0*/  FADD R173, R171, -R4 ;  /* 0x80000004abad7221 */ /* 0x000fc60000000000 */
[----:B------:R-:W-:-:S03]  /*10100*/  FMUL R174, R174, 1.4426950216293334961 ;  /* 0x3fb8aa3baeae7820 */ /* 0x000fc60000400000 */
[----:B------:R-:W-:Y:S01]  /*10110*/  MUFU.EX2 R183, R183 ;  /* 0x000000b700b77308 */ /* 0x000fe20000000800 */
[----:B------:R-:W-:-:S07]  /*10120*/  FMUL R173, R173, 1.4426950216293334961 ;  /* 0x3fb8aa3badad7820 */ /* 0x000fce0000400000 */
[----:B------:R-:W-:Y:S01]  /*10130*/  MUFU.EX2 R182, R182 ;  /* 0x000000b600b67308 */ /* 0x000fe20000000800 */
[----:B------:R-:W-:-:S07]  /*10140*/  FADD R14, R231, -R4 ;  /* 0x80000004e70e7221 */ /* 0x000fce0000000000 */
[----:B------:R-:W-:Y:S08]  /*10150*/  MUFU.EX2 R181, R181 ;  /* 0x000000b500b57308 */ /* 0x000ff00000000800 */
[----:B------:R-:W3:Y:S01]  /*10160*/  MUFU.EX2 R180, R180 ;  /* 0x000000b400b47308 */ /* 0x000ee20000000800 */
[----:B------:R-:W-:-:S07]  /*10170*/  FMUL R14, R14, 1.4426950216293334961 ;  /* 0x3fb8aa3b0e0e7820 */ /* 0x000fce0000400000 */
[----:B------:R-:W-:Y:S08]  /*10180*/  MUFU.EX2 R179, R179 ;  /* 0x000000b300b37308 */ /* 0x000ff00000000800 */
[----:B------:R-:W-:Y:S08]  /*10190*/  MUFU.EX2 R172, R172 ;  /* 0x000000ac00ac7308 */ /* 0x000ff00000000800 */
[----:B------:R-:W-:Y:S08]  /*101a0*/  MUFU.EX2 R178, R178 ;  /* 0x000000b200b27308 */ /* 0x000ff00000000800 */
[----:B------:R-:W4:Y:S08]  /*101b0*/  MUFU.EX2 R177, R177 ;  /* 0x000000b100b17308 */ /* 0x000f300000000800 */
[----:B------:R-:W-:Y:S08]  /*101c0*/  MUFU.EX2 R176, R176 ;  /* 0x000000b000b07308 */ /* 0x000ff00000000800 */
[----:B------:R-:W5:Y:S01]  /*101d0*/  MUFU.EX2 R175, R175 ;  /* 0x000000af00af7308 */ /* 0x000f620000000800 */
[----:B--2---:R-:W-:-:S02]  /*101e0*/  F2FP.SATFINITE.E4M3.F32.PACK_AB_MERGE_C R10, R198, R197, RZ ;  /* 0x000000c5c60a723e */ /* 0x004fc400048070ff */
[----:B-1----:R-:W-:Y:S02]  /*101f0*/  F2FP.SATFINITE.E4M3.F32.PACK_AB_MERGE_C R9, R196, R199, RZ ;  /* 0x000000c7c409723e */ /* 0x002fe400048070ff */
[----:B0-----:R-:W-:-:S03]  /*10200*/  F2FP.SATFINITE.E4M3.F32.PACK_AB_MERGE_C R15, R193, R192, RZ ;  /* 0x000000c0c10f723e */ /* 0x001fc600048070ff */
[----:B------:R-:W-:Y:S01]  /*10210*/  MUFU.EX2 R174, R174 ;  /* 0x000000ae00ae7308 */ /* 0x000fe20000000800 */
[----:B------:R-:W-:-:S07]  /*10220*/  F2FP.SATFINITE.E4M3.F32.PACK_AB_MERGE_C R16, R194, R195, RZ ;  /* 0x000000c3c210723e */ /* 0x000fce00048070ff */
[----:B------:R-:W0:Y:S01]  /*10230*/  MUFU.EX2 R173, R173 ;  /* 0x000000ad00ad7308 */ /* 0x000e220000000800 */
[----:B------:R-:W-:Y:S02]  /*10240*/  F2FP.SATFINITE.E4M3.F32.PACK_AB_MERGE_C R10, R190, R191, R10 ;  /* 0x000000bfbe0a723e */ /* 0x000fe4000480700a */
[----:B------:R-:W-:Y:S02]  /*10250*/  F2FP.SATFINITE.E4M3.F32.PACK_AB_MERGE_C R9, R188, R189, R9 ;  /* 0x000000bdbc09723e */ /* 0x000fe40004807009 */
[----:B------:R-:W-:-:S03]  /*10260*/  F2FP.SATFINITE.E4M3.F32.PACK_AB_MERGE_C R15, R186, R187, R15 ;  /* 0x000000bbba0f723e */ /* 0x000fc6000480700f */
[----:B------:R1:W-:Y:S01]  /*10270*/  MUFU.EX2 R170, R14 ;  /* 0x0000000e00aa7308 */ /* 0x0003e20000000800 */
[----:B---3--:R-:W-:Y:S02]  /*10280*/  F2FP.SATFINITE.E4M3.F32.PACK_AB_MERGE_C R17, R180, R181, RZ ;  /* 0x000000b5b411723e */ /* 0x008fe400048070ff */
[----:B------:R-:W-:Y:S02]  /*10290*/  SEL R18, R10, R9, !P5 ;  /* 0x000000090a127207 */ /* 0x000fe40006800000 */
[----:B-1----:R-:W-:Y:S02]  /*102a0*/  F2FP.SATFINITE.E4M3.F32.PACK_AB_MERGE_C R14, R185, R184, R16 ;  /* 0x000000b8b90e723e */ /* 0x002fe40004807010 */
[----:B------:R-:W-:Y:S02]  /*102b0*/  F2FP.SATFINITE.E4M3.F32.PACK_AB_MERGE_C R16, R182, R183, RZ ;  /* 0x000000b7b610723e */ /* 0x000fe400048070ff */
[----:B------:R-:W-:Y:S01]  /*102c0*/  SEL R20, R15, R14, !P5 ;  /* 0x0000000e0f147207 */ /* 0x000fe20006800000 */
[----:B------:R-:W-:-:S02]  /*102d0*/  WARPGROUP.DEPBAR.LE gsb0, 0x0 ;  /* 0x00008000000079c5 */ /* 0x000fc40000010000 */
[----:B------:R-:W-:Y:S02]  /*102e0*/  SEL R153, R9, R10, !P5 ;  /* 0x0000000a09997207 */ /* 0x000fe40006800000 */
[----:B------:R-:W-:Y:S02]  /*102f0*/  SEL R155, R14, R15, !P5 ;  /* 0x0000000f0e9b7207 */ /* 0x000fe40006800000 */
[----:B----4-:R-:W-:Y:S02]  /*10300*/  F2FP.SATFINITE.E4M3.F32.PACK_AB_MERGE_C R10, R177, R178, R16 ;  /* 0x000000b2b10a723e */ /* 0x010fe40004807010 */
[----:B-----5:R-:W-:Y:S02]  /*10310*/  F2FP.SATFINITE.E4M3.F32.PACK_AB_MERGE_C R9, R175, R176, R17 ;  /* 0x000000b0af09723e */ /* 0x020fe40004807011 */
[----:B------:R-:W-:Y:S02]  /*10320*/  F2FP.SATFINITE.E4M3.F32.PACK_AB_MERGE_C R15, R172, R179, RZ ;  /* 0x000000b3ac0f723e */ /* 0x000fe400048070ff */
[----:B------:R-:W-:-:S02]  /*10330*/  SEL R17, R10, R9, !P5 ;  /* 0x000000090a117207 */ /* 0x000fc40006800000 */
[----:B------:R-:W-:Y:S01]  /*10340*/  SEL R157, R9, R10, !P5 ;  /* 0x0000000a099d7207 */ /* 0x000fe20006800000 */
[----:B------:R-:W-:Y:S01]  /*10350*/  SHFL.IDX PT, R14, R18, R13, 0x1f ;  /* 0x00001f0d120e7589 */ /* 0x000fe200000e0000 */
[----:B0-----:R-:W-:-:S03]  /*10360*/  F2FP.SATFINITE.E4M3.F32.PACK_AB_MERGE_C R10, R173, R174, R15 ;  /* 0x000000aead0a723e */ /* 0x001fc6000480700f */
[----:B------:R-:W0:Y:S04]  /*10370*/  SHFL.IDX PT, R153, R153, R202, 0x1f ;  /* 0x00001fca99997589 */ /* 0x000e2800000e0000 */
[----:B------:R-:W-:Y:S04]  /*10380*/  SHFL.IDX PT, R15, R20, R13, 0x1f ;  /* 0x00001f0d140f7589 */ /* 0x000fe800000e0000 */
[----:B------:R-:W1:Y:S01]  /*10390*/  SHFL.IDX PT, R155, R155, R202, 0x1f ;  /* 0x00001fca9b9b7589 */ /* 0x000e6200000e0000 */
[C-C-:B0-----:R-:W-:Y:S02]  /*103a0*/  PRMT R152, R14.reuse, R247, R153.reuse ;  /* 0x000000f70e987216 */ /* 0x141fe40000000099 */
[----:B------:R-:W-:-:S02]  /*103b0*/  PRMT R153, R14, R246, R153 ;  /* 0x000000f60e997216 */ /* 0x000fc40000000099 */
[C-C-:B-1----:R-:W-:Y:S02]  /*103c0*/  PRMT R154, R15.reuse, R247, R155.reuse ;  /* 0x000000f70f9a7216 */ /* 0x142fe4000000009b */
[----:B------:R-:W-:-:S04]  /*103d0*/  PRMT R155, R15, R246, R155 ;  /* 0x000000f60f9b7216 */ /* 0x000fc8000000009b */
[----:B------:R-:W-:-:S06]  /*103e0*/  WARPGROUP.ARRIVE ;  /* 0x00000000000079c5 */ /* 0x000fcc0000000000 */
[----:B------:R-:W-:Y:S03]  /*103f0*/  QGMMA.64x256x32.F32.E4M3.E4M3 R24, R152, gdesc[UR8], R24, gsb0 ;  /* 0x03e0000898187df3 */ /* 0x000fe60008000818 */
[----:B------:R-:W-:Y:S02]  /*10400*/  WARPGROUP.DEPBAR.LE gsb0, 0x0 ;  /* 0x00008000000079c5 */ /* 0x000fe40000010000 */
[----:B------:R-:W-:Y:S04]  /*10410*/  STL.64 [R1], R24 ;  /* 0x0000001801007387 */ /* 0x000fe80000100a00 */
        /* <DEDUP_REMOVED lines=62> */
[----:B------:R0:W-:Y:S04]  /*10800*/  STL.64 [R1+0x1f8], R150 ;  /* 0x0001f89601007387 */ /* 0x0001e80000100a00 */
[----:B0-----:R-:W2:Y:S04]  /*10810*/  LDL.LU.64 R150, [R1+0x878] ;  /* 0x0008780001967983 */ /* 0x001ea80000300a00 */
[----:B------:R-:W3:Y:S04]  /*10820*/  LDL.LU.64 R148, [R1+0x870] ;  /* 0x0008700001947983 */ /* 0x000ee80000300a00 */
[----:B------:R-:W4:Y:S04]  /*10830*/  LDL.LU.64 R146, [R1+0x868] ;  /* 0x0008680001927983 */ /* 0x000f280000300a00 */
[----:B------:R-:W5:Y:S04]  /*10840*/  LDL.LU.64 R144, [R1+0x860] ;  /* 0x0008600001907983 */ /* 0x000f680000300a00 */
[----:B------:R-:W2:Y:S04]  /*10850*/  LDL.LU.64 R142, [R1+0x858] ;  /* 0x00085800018e7983 */ /* 0x000ea80000300a00 */
[----:B------:R-:W3:Y:S04]  /*10860*/  LDL.LU.64 R140, [R1+0x850] ;  /* 0x00085000018c7983 */ /* 0x000ee80000300a00 */
[----:B------:R-:W4:Y:S04]  /*10870*/  LDL.LU.64 R138, [R1+0x848] ;  /* 0x00084800018a7983 */ /* 0x000f280000300a00 */
[----:B------:R-:W5:Y:S04]  /*10880*/  LDL.LU.64 R136, [R1+0x840] ;  /* 0x0008400001887983 */ /* 0x000f680000300a00 */
[----:B------:R-:W2:Y:S04]  /*10890*/  LDL.LU.64 R134, [R1+0x838] ;  /* 0x0008380001867983 */ /* 0x000ea80000300a00 */
[----:B------:R-:W3:Y:S04]  /*108a0*/  LDL.LU.64 R132, [R1+0x830] ;  /* 0x0008300001847983 */ /* 0x000ee80000300a00 */
[----:B------:R-:W4:Y:S04]  /*108b0*/  LDL.LU.64 R130, [R1+0x828] ;  /* 0x0008280001827983 */ /* 0x000f280000300a00 */
[----:B------:R-:W5:Y:S04]  /*108c0*/  LDL.LU.64 R128, [R1+0x820] ;  /* 0x0008200001807983 */ /* 0x000f680000300a00 */
[----:B------:R-:W3:Y:S04]  /*108d0*/  LDL.LU.64 R126, [R1+0x818] ;  /* 0x00081800017e7983 */ /* 0x000ee80000300a00 */
[----:B------:R-:W5:Y:S04]  /*108e0*/  LDL.LU.64 R124, [R1+0x810] ;  /* 0x00081000017c7983 */ /* 0x000f680000300a00 */
        /* <DEDUP_REMOVED lines=49> */
[----:B------:R-:W5:Y:S01]  /*10c00*/  LDL.LU.64 R24, [R1+0x680] ;  /* 0x0006800001187983 */ /* 0x000f620000300a00 */
[--C-:B------:R-:W-:Y:S01]  /*10c10*/  FADD R169, R234, -R5.reuse ;  /* 0x80000005eaa97221 */ /* 0x100fe20000000000 */
[----:B------:R-:W-:Y:S01]  /*10c20*/  FADD R168, R225, -R5 ;  /* 0x80000005e1a87221 */ /* 0x000fe20000000000 */
[----:B------:R-:W-:-:S02]  /*10c30*/  FADD R171, R236, -R4 ;  /* 0x80000004ecab7221 */ /* 0x000fc40000000000 */
[----:B------:R-:W-:Y:S01]  /*10c40*/  FMUL R169, R169, 1.4426950216293334961 ;  /* 0x3fb8aa3ba9a97820 */ /* 0x000fe20000400000 */
[----:B------:R-:W-:Y:S01]  /*10c50*/  FMUL R168, R168, 1.4426950216293334961 ;  /* 0x3fb8aa3ba8a87820 */ /* 0x000fe20000400000 */
[----:B------:R-:W-:-:S04]  /*10c60*/  FMUL R171, R171, 1.4426950216293334961 ;  /* 0x3fb8aa3babab7820 */ /* 0x000fc80000400000 */
[----:B------:R-:W-:Y:S08]  /*10c70*/  MUFU.EX2 R169, R169 ;  /* 0x000000a900a97308 */ /* 0x000ff00000000800 */
[----:B------:R-:W0:Y:S08]  /*10c80*/  MUFU.EX2 R168, R168 ;  /* 0x000000a800a87308 */ /* 0x000e300000000800 */
[----:B------:R-:W1:Y:S01]  /*10c90*/  MUFU.EX2 R171, R171 ;  /* 0x000000ab00ab7308 */ /* 0x000e620000000800 */
[----:B0-----:R-:W-:Y:S01]  /*10ca0*/  F2FP.SATFINITE.E4M3.F32.PACK_AB_MERGE_C R16, R168, R169, RZ ;  /* 0x000000a9a810723e */ /* 0x001fe200048070ff */
[----:B------:R-:W-:Y:S03]  /*10cb0*/  SHFL.IDX PT, R157, R157, R202, 0x1f ;  /* 0x00001fca9d9d7589 */ /* 0x000fe600000e0000 */
[----:B-1----:R-:W-:-:S04]  /*10cc0*/  F2FP.SATFINITE.E4M3.F32.PACK_AB_MERGE_C R9, R170, R171, R16 ;  /* 0x000000abaa09723e */ /* 0x002fc80004807010 */
[----:B------:R-:W-:Y:S02]  /*10cd0*/  SEL R16, R10, R9, !P5 ;  /* 0x000000090a107207 */ /* 0x000fe40006800000 */
[----:B------:R-:W-:Y:S02]  /*10ce0*/  SEL R159, R9, R10, !P5 ;  /* 0x0000000a099f7207 */ /* 0x000fe40006800000 */
[----:B------:R-:W0:Y:S01]  /*10cf0*/  SHFL.IDX PT, R10, R17, R13, 0x1f ;  /* 0x00001f0d110a7589 */ /* 0x000e2200000e0000 */
[----:B------:R-:W-:Y:S01]  /*10d00*/  FADD R9, -R5, R161 ;  /* 0x000000a105097221 */ /* 0x000fe20000000100 */
[----:B------:R-:W-:Y:S02]  /*10d10*/  FADD R14, -R4, R21 ;  /* 0x00000015040e7221 */ /* 0x000fe40000000100 */
[----:B------:R-:W-:Y:S01]  /*10d20*/  SHFL.IDX PT, R16, R16, R13, 0x1f ;  /* 0x00001f0d10107589 */ /* 0x000fe200000e0000 */
[----:B------:R-:W-:-:S03]  /*10d30*/  FMUL R9, R9, 1.4426950216293334961 ;  /* 0x3fb8aa3b09097820 */ /* 0x000fc60000400000 */
[----:B------:R-:W1:Y:S03]  /*10d40*/  SHFL.IDX PT, R159, R159, R202, 0x1f ;  /* 0x00001fca9f9f7589 */ /* 0x000e6600000e0000 */
[----:B------:R-:W2:Y:S01]  /*10d50*/  MUFU.EX2 R9, R9 ;  /* 0x0000000900097308 */ /* 0x000ea20000000800 */
[C-C-:B0-----:R-:W-:Y:S02]  /*10d60*/  PRMT R156, R10.reuse, R247, R157.reuse ;  /* 0x000000f70a9c7216 */ /* 0x141fe4000000009d */
[----:B------:R-:W-:Y:S01]  /*10d70*/  PRMT R157, R10, R246, R157 ;  /* 0x000000f60a9d7216 */ /* 0x000fe2000000009d */
[----:B------:R-:W-:-:S06]  /*10d80*/  FMUL R10, R14, 1.4426950216293334961 ;  /* 0x3fb8aa3b0e0a7820 */ /* 0x000fcc0000400000 */
[----:B------:R-:W5:Y:S01]  /*10d90*/  MUFU.EX2 R10, R10 ;  /* 0x0000000a000a7308 */ /* 0x000f620000000800 */
[-C--:B--2---:R-:W-:Y:S01]  /*10da0*/  FMUL R134, R134, R9.reuse ;  /* 0x0000000986867220 */ /* 0x084fe20000400000 */
[-C--:B------:R-:W-:Y:S01]  /*10db0*/  FMUL R135, R135, R9.reuse ;  /* 0x0000000987877220 */ /* 0x080fe20000400000 */
[-C--:B----4-:R-:W-:Y:S01]  /*10dc0*/  FMUL R130, R130, R9.reuse ;  /* 0x0000000982827220 */ /* 0x090fe20000400000 */
[-C--:B------:R-:W-:Y:S01]  /*10dd0*/  FMUL R131, R131, R9.reuse ;  /* 0x0000000983837220 */ /* 0x080fe20000400000 */
[-C--:B------:R-:W-:Y:S01]  /*10de0*/  FMUL R138, R138, R9.reuse ;  /* 0x000000098a8a7220 */ /* 0x080fe20000400000 */
[-C--:B------:R-:W-:Y:S01]  /*10df0*/  FMUL R139, R139, R9.reuse ;  /* 0x000000098b8b7220 */ /* 0x080fe20000400000 */
[-C--:B------:R-:W-:Y:S01]  /*10e00*/  FMUL R142, R142, R9.reuse ;  /* 0x000000098e8e7220 */ /* 0x080fe20000400000 */
[-C--:B------:R-:W-:Y:S01]  /*10e10*/  FMUL R143, R143, R9.reuse ;  /* 0x000000098f8f7220 */ /* 0x080fe20000400000 */
[-C--:B------:R-:W-:Y:S01]  /*10e20*/  FMUL R146, R146, R9.reuse ;  /* 0x0000000992927220 */ /* 0x080fe20000400000 */
[-C--:B------:R-:W-:Y:S01]  /*10e30*/  FMUL R147, R147, R9.reuse ;  /* 0x0000000993937220 */ /* 0x080fe20000400000 */
[-C--:B---3--:R-:W-:Y:S01]  /*10e40*/  FMUL R126, R126, R9.reuse ;  /* 0x000000097e7e7220 */ /* 0x088fe20000400000 */
[-C--:B------:R-:W-:Y:S01]  /*10e50*/  FMUL R127, R127, R9.reuse ;  /* 0x000000097f7f7220 */ /* 0x080fe20000400000 */
[-C--:B------:R-:W-:Y:S01]  /*10e60*/  FMUL R150, R150, R9.reuse ;  /* 0x0000000996967220 */ /* 0x080fe20000400000 */
[----:B------:R-:W-:Y:S01]  /*10e70*/  FMUL R151, R151, R9 ;  /* 0x0000000997977220 */ /* 0x000fe20000400000 */
[--C-:B-1----:R-:W-:Y:S01]  /*10e80*/  PRMT R158, R16, R247, R159.reuse ;  /* 0x000000f7109e7216 */ /* 0x102fe2000000009f */
[-C--:B-----5:R-:W-:Y:S01]  /*10e90*/  FMUL R124, R124, R10.reuse ;  /* 0x0000000a7c7c7220 */ /* 0x0a0fe20000400000 */
        /* <DEDUP_REMOVED lines=113> */
[----:B------:R-:W-:-:S06]  /*115b0*/  FMUL R25, R25, R10 ;  /* 0x0000000a19197220 */ /* 0x000fcc0000400000 */
[----:B------:R-:W-:-:S06]  /*115c0*/  WARPGROUP.ARRIVE ;  /* 0x00000000000079c5 */ /* 0x000fcc0000000000 */
[----:B------:R-:W-:Y:S01]  /*115d0*/  QGMMA.64x256x32.F32.E4M3.E4M3 R24, R156, gdesc[UR12], R24, gsb0 ;  /* 0x03e0000c9c187df3 */ /* 0x000fe20008000818 */
[--C-:B------:R-:W-:Y:S01]  /*115e0*/  FADD R161, R232, -R5.reuse ;  /* 0x80000005e8a17221 */ /* 0x100fe20000000000 */
[--C-:B------:R-:W-:Y:S01]  /*115f0*/  FADD R160, R230, -R5.reuse ;  /* 0x80000005e6a07221 */ /* 0x100fe20000000000 */
[--C-:B------:R-:W-:Y:S01]  /*11600*/  FADD R21, R227, -R5.reuse ;  /* 0x80000005e3157221 */ /* 0x100fe20000000000 */
[--C-:B------:R-:W-:Y:S01]  /*11610*/  FADD R20, R226, -R5.reuse ;  /* 0x80000005e2147221 */ /* 0x100fe20000000000 */
[--C-:B------:R-:W-:Y:S01]  /*11620*/  FADD R18, R163, -R5.reuse ;  /* 0x80000005a3127221 */ /* 0x100fe20000000000 */
[----:B------:R-:W-:Y:S01]  /*11630*/  FADD R165, R165, -R5 ;  /* 0x80000005a5a57221 */ /* 0x000fe20000000000 */
[----:B------:R-:W-:Y:S01]  /*11640*/  FMUL R161, R161, 1.4426950216293334961 ;  /* 0x3fb8aa3ba1a17820 */ /* 0x000fe20000400000 */
[----:B------:R-:W-:Y:S01]  /*11650*/  FMUL R160, R160, 1.4426950216293334961 ;  /* 0x3fb8aa3ba0a07820 */ /* 0x000fe20000400000 */
[----:B------:R-:W-:Y:S01]  /*11660*/  FMUL R21, R21, 1.4426950216293334961 ;  /* 0x3fb8aa3b15157820 */ /* 0x000fe20000400000 */
[----:B------:R-:W-:Y:S01]  /*11670*/  FMUL R20, R20, 1.4426950216293334961 ;  /* 0x3fb8aa3b14147820 */ /* 0x000fe20000400000 */
[----:B------:R-:W-:Y:S01]  /*11680*/  FMUL R18, R18, 1.4426950216293334961 ;  /* 0x3fb8aa3b12127820 */ /* 0x000fe20000400000 */
[----:B------:R-:W-:Y:S01]  /*11690*/  FMUL R165, R165, 1.4426950216293334961 ;  /* 0x3fb8aa3ba5a57820 */ /* 0x000fe20000400000 */
[--C-:B------:R-:W-:Y:S01]  /*116a0*/  FADD R163, R235, -R4.reuse ;  /* 0x80000004eba37221 */ /* 0x100fe20000000000 */
[--C-:B------:R-:W-:Y:S01]  /*116b0*/  FADD R162, R233, -R4.reuse ;  /* 0x80000004e9a27221 */ /* 0x100fe20000000000 */
[----:B------:R-:W-:-:S02]  /*116c0*/  FADD R23, R23, -R4 ;  /* 0x8000000417177221 */ /* 0x000fc40000000000 */
[----:B------:R-:W-:Y:S01]  /*116d0*/  FMUL R163, R163, 1.4426950216293334961 ;  /* 0x3fb8aa3ba3a37820 */ /* 0x000fe20000400000 */
[----:B------:R-:W-:Y:S01]  /*116e0*/  FMUL R162, R162, 1.4426950216293334961 ;  /* 0x3fb8aa3ba2a27820 */ /* 0x000fe20000400000 */
[----:B------:R-:W-:Y:S01]  /*116f0*/  FMUL R23, R23, 1.4426950216293334961 ;  /* 0x3fb8aa3b17177820 */ /* 0x000fe20000400000 */
[----:B------:R-:W-:Y:S08]  /*11700*/  MUFU.EX2 R161, R161 ;  /* 0x000000a100a17308 */ /* 0x000ff00000000800 */
[----:B------:R-:W0:Y:S08]  /*11710*/  MUFU.EX2 R160, R160 ;  /* 0x000000a000a07308 */ /* 0x000e300000000800 */
[----:B------:R-:W-:Y:S08]  /*11720*/  MUFU.EX2 R21, R21 ;  /* 0x0000001500157308 */ /* 0x000ff00000000800 */
[----:B------:R-:W1:Y:S08]  /*11730*/  MUFU.EX2 R20, R20 ;  /* 0x0000001400147308 */ /* 0x000e700000000800 */
[----:B------:R-:W-:Y:S08]  /*11740*/  MUFU.EX2 R18, R18 ;  /* 0x0000001200127308 */ /* 0x000ff00000000800 */
[----:B------:R-:W2:Y:S08]  /*11750*/  MUFU.EX2 R165, R165 ;  /* 0x000000a500a57308 */ /* 0x000eb00000000800 */
[----:B------:R-:W-:Y:S08]  /*11760*/  MUFU.EX2 R163, R163 ;  /* 0x000000a300a37308 */ /* 0x000ff00000000800 */
[----:B------:R-:W3:Y:S08]  /*11770*/  MUFU.EX2 R162, R162 ;  /* 0x000000a200a27308 */ /* 0x000ef00000000800 */
[----:B------:R-:W-:Y:S01]  /*11780*/  MUFU.EX2 R23, R23 ;  /* 0x0000001700177308 */ /* 0x000fe20000000800 */
[----:B0-----:R-:W-:-:S02]  /*11790*/  F2FP.SATFINITE.E4M3.F32.PACK_AB_MERGE_C R17, R160, R161, RZ ;  /* 0x000000a1a011723e */ /* 0x001fc400048070ff */
[----:B-1----:R-:W-:Y:S02]  /*117a0*/  F2FP.SATFINITE.E4M3.F32.PACK_AB_MERGE_C R15, R20, R21, RZ ;  /* 0x00000015140f723e */ /* 0x002fe400048070ff */
[----:B--2---:R-:W-:Y:S02]  /*117b0*/  F2FP.SATFINITE.E4M3.F32.PACK_AB_MERGE_C R14, R165, R18, RZ ;  /* 0x00000012a50e723e */ /* 0x004fe400048070ff */
[----:B---3--:R-:W-:Y:S01]  /*117c0*/  F2FP.SATFINITE.E4M3.F32.PACK_AB_MERGE_C R17, R162, R163, R17 ;  /* 0x000000a3a211723e */ /* 0x008fe20004807011 */
[----:B------:R-:W-:Y:S02]  /*117d0*/  WARPGROUP.DEPBAR.LE gsb0, 0x0 ;  /* 0x00008000000079c5 */ /* 0x000fe40000010000 */
[--C-:B------:R-:W-:Y:S01]  /*117e0*/  FADD R157, R229, -R5.reuse ;  /* 0x80000005e59d7221 */ /* 0x100fe20000000000 */
[----:B------:R-:W-:Y:S01]  /*117f0*/  FADD R156, R228, -R5 ;  /* 0x80000005e49c7221 */ /* 0x000fe20000000000 */
[--C-:B------:R-:W-:Y:S01]  /*11800*/  FADD R159, R19, -R4.reuse ;  /* 0x80000004139f7221 */ /* 0x100fe20000000000 */
[--C-:B------:R-:W-:Y:S01]  /*11810*/  FADD R158, R22, -R4.reuse ;  /* 0x80000004169e7221 */ /* 0x100fe20000000000 */
[--C-:B------:R-:W-:Y:S01]  /*11820*/  FADD R19, R164, -R4.reuse ;  /* 0x80000004a4137221 */ /* 0x100fe20000000000 */
[----:B------:R-:W-:Y:S01]  /*11830*/  FMUL R157, R157, 1.4426950216293334961 ;  /* 0x3fb8aa3b9d9d7820 */ /* 0x000fe20000400000 */
[----:B------:R-:W-:Y:S01]  /*11840*/  FMUL R156, R156, 1.4426950216293334961 ;  /* 0x3fb8aa3b9c9c7820 */ /* 0x000fe20000400000 */
[--C-:B------:R-:W-:Y:S01]  /*11850*/  FADD R22, R167, -R4.reuse ;  /* 0x80000004a7167221 */ /* 0x100fe20000000000 */
[----:B------:R-:W-:Y:S01]  /*11860*/  FADD R164, R166, -R4 ;  /* 0x80000004a6a47221 */ /* 0x000fe20000000000 */
[----:B------:R-:W-:Y:S01]  /*11870*/  FMUL R159, R159, 1.4426950216293334961 ;  /* 0x3fb8aa3b9f9f7820 */ /* 0x000fe20000400000 */
[----:B------:R-:W-:Y:S01]  /*11880*/  FMUL R158, R158, 1.4426950216293334961 ;  /* 0x3fb8aa3b9e9e7820 */ /* 0x000fe20000400000 */
[----:B------:R-:W-:Y:S01]  /*11890*/  FMUL R22, R22, 1.4426950216293334961 ;  /* 0x3fb8aa3b16167820 */ /* 0x000fe20000400000 */
[----:B------:R-:W-:Y:S01]  /*118a0*/  FMUL R19, R19, 1.4426950216293334961 ;  /* 0x3fb8aa3b13137820 */ /* 0x000fe20000400000 */
[----:B------:R-:W-:Y:S01]  /*118b0*/  FMUL R164, R164, 1.4426950216293334961 ;  /* 0x3fb8aa3ba4a47820 */ /* 0x000fe20000400000 */
[----:B------:R-:W-:Y:S08]  /*118c0*/  MUFU.EX2 R157, R157 ;  /* 0x0000009d009d7308 */ /* 0x000ff00000000800 */
[----:B------:R-:W0:Y:S08]  /*118d0*/  MUFU.EX2 R156, R156 ;  /* 0x0000009c009c7308 */ /* 0x000e300000000800 */
[----:B------:R-:W-:Y:S08]  /*118e0*/  MUFU.EX2 R159, R159 ;  /* 0x0000009f009f7308 */ /* 0x000ff00000000800 */
[----:B------:R-:W-:Y:S08]  /*118f0*/  MUFU.EX2 R158, R158 ;  /* 0x0000009e009e7308 */ /* 0x000ff00000000800 */
[----:B------:R-:W1:Y:S08]  /*11900*/  MUFU.EX2 R22, R22 ;  /* 0x0000001600167308 */ /* 0x000e700000000800 */
[----:B------:R-:W-:Y:S08]  /*11910*/  MUFU.EX2 R19, R19 ;  /* 0x0000001300137308 */ /* 0x000ff00000000800 */
[----:B------:R-:W2:Y:S01]  /*11920*/  MUFU.EX2 R164, R164 ;  /* 0x000000a400a47308 */ /* 0x000ea20000000800 */
[----:B0-----:R-:W-:-:S02]  /*11930*/  F2FP.SATFINITE.E4M3.F32.PACK_AB_MERGE_C R16, R156, R157, RZ ;  /* 0x0000009d9c10723e */ /* 0x001fc400048070ff */
[----:B-1----:R-:W-:Y:S02]  /*11940*/  F2FP.SATFINITE.E4M3.F32.PACK_AB_MERGE_C R15, R22, R23, R15 ;  /* 0x00000017160f723e */ /* 0x002fe4000480700f */
[----:B------:R-:W-:-:S04]  /*11950*/  F2FP.SATFINITE.E4M3.F32.PACK_AB_MERGE_C R16, R158, R159, R16 ;  /* 0x0000009f9e10723e */ /* 0x000fc80004807010 */
[----:B------:R-:W-:Y:S02]  /*11960*/  SEL R153, R16, R17, !P5 ;  /* 0x0000001110997207 */ /* 0x000fe40006800000 */
[----:B--2---:R-:W-:-:S04]  /*11970*/  F2FP.SATFINITE.E4M3.F32.PACK_AB_MERGE_C R14, R164, R19, R14 ;  /* 0x00000013a40e723e */ /* 0x004fc8000480700e */
[----:B------:R-:W-:Y:S01]  /*11980*/  SEL R155, R14, R15, !P5 ;  /* 0x0000000f0e9b7207 */ /* 0x000fe20006800000 */
[----:B------:R-:W-:Y:S05]  /*11990*/  SHFL.IDX PT, R153, R153, R202, 0x1f ;  /* 0x00001fca99997589 */ /* 0x000fea00000e0000 */
[----:B------:R0:W-:Y:S04]  /*119a0*/  SHFL.IDX PT, R155, R155, R202, 0x1f ;  /* 0x00001fca9b9b7589 */ /* 0x0001e800000e0000 */
[----:B0-----:R-:W2:Y:S04]  /*119b0*/  LDL.LU R202, [R1+0x234] ;  /* 0x0002340001ca7983 */ /* 0x001ea80000300800 */
[----:B------:R-:W3:Y:S04]  /*119c0*/  LDL.LU R201, [R1+0x238] ;  /* 0x0002380001c97983 */ /* 0x000ee80000300800 */
[----:B------:R-:W4:Y:S04]  /*119d0*/  LDL.LU R200, [R1+0x22c] ;  /* 0x00022c0001c87983 */ /* 0x000f280000300800 */
[----:B------:R-:W5:Y:S04]  /*119e0*/  LDL.LU R167, [R1+0x230] ;  /* 0x0002300001a77983 */ /* 0x000f680000300800 */
[----:B------:R-:W5:Y:S01]  /*119f0*/  LDL R166, [R1+0x204] ;  /* 0x0002040001a67983 */ /* 0x000f620000100800 */
[----:B------:R-:W-:-:S02]  /*11a00*/  SEL R152, R17, R16, !P5 ;  /* 0x0000001011987207 */ /* 0x000fc40006800000 */
[----:B------:R-:W-:-:S03]  /*11a10*/  SEL R16, R15, R14, !P5 ;  /* 0x0000000e0f107207 */ /* 0x000fc60006800000 */
[----:B------:R-:W0:Y:S04]  /*11a20*/  SHFL.IDX PT, R14, R152, R13, 0x1f ;  /* 0x00001f0d980e7589 */ /* 0x000e2800000e0000 */
[----:B------:R-:W1:Y:S01]  /*11a30*/  SHFL.IDX PT, R15, R16, R13, 0x1f ;  /* 0x00001f0d100f7589 */ /* 0x000e6200000e0000 */
[CCC-:B0-----:R-:W-:Y:S02]  /*11a40*/  PRMT R152, R14.reuse, R247.reuse, R153.reuse ;  /* 0x000000f70e987216 */ /* 0x1c1fe40000000099 */
[-C--:B------:R-:W-:Y:S02]  /*11a50*/  PRMT R153, R14, R246.reuse, R153 ;  /* 0x000000f60e997216 */ /* 0x080fe40000000099 */
[C-C-:B-1----:R-:W-:Y:S02]  /*11a60*/  PRMT R154, R15.reuse, R247, R155.reuse ;  /* 0x000000f70f9a7216 */ /* 0x142fe4000000009b */
[----:B------:R-:W-:-:S04]  /*11a70*/  PRMT R155, R15, R246, R155 ;  /* 0x000000f60f9b7216 */ /* 0x000fc8000000009b */
[----:B------:R-:W-:-:S06]  /*11a80*/  WARPGROUP.ARRIVE ;  /* 0x00000000000079c5 */ /* 0x000fcc0000000000 */
[----:B------:R-:W-:Y:S01]  /*11a90*/  QGMMA.64x256x32.F32.E4M3.E4M3 R24, R152, gdesc[UR8], R24, gsb0 ;  /* 0x03e0000898187df3 */ /* 0x000fe20008000818 */
[----:B------:R-:W-:Y:S01]  /*11aa0*/  FADD R16, R224, R217 ;  /* 0x000000d9e0107221 */ /* 0x000fe20000000000 */
        /* <DEDUP_REMOVED lines=58> */
[----:B------:R-:W-:-:S02]  /*11e50*/  FADD R14, R165, R14 ;  /* 0x0000000ea50e7221 */ /* 0x000fc40000000000 */
[----:B------:R-:W0:Y:S04]  /*11e60*/  SHFL.BFLY PT, R18, R16, 0x2, 0x1f ;  /* 0x0c401f0010127f89 */ /* 0x000e2800000e0000 */
[----:B------:R-:W1:Y:S04]  /*11e70*/  SHFL.BFLY PT, R19, R17, 0x2, 0x1f ;  /* 0x0c401f0011137f89 */ /* 0x000e6800000e0000 */
[----:B------:R-:W1:Y:S04]  /*11e80*/  SHFL.BFLY PT, R20, R15, 0x2, 0x1f ;  /* 0x0c401f000f147f89 */ /* 0x000e6800000e0000 */
[----:B------:R-:W1:Y:S01]  /*11e90*/  SHFL.BFLY PT, R21, R14, 0x2, 0x1f ;  /* 0x0c401f000e157f89 */ /* 0x000e6200000e0000 */
[----:B------:R-:W1:Y:S01]  /*11ea0*/  S2R R252, SR_CTAID.X ;  /* 0x0000000000fc7919 */ /* 0x000e620000002500 */
[----:B0-----:R-:W-:Y:S01]  /*11eb0*/  FADD R16, R16, R18 ;  /* 0x0000001210107221 */ /* 0x001fe20000000000 */
[----:B-1----:R-:W-:Y:S01]  /*11ec0*/  FADD R17, R17, R19 ;  /* 0x0000001311117221 */ /* 0x002fe20000000000 */
[----:B------:R-:W-:-:S03]  /*11ed0*/  FADD R15, R15, R20 ;  /* 0x000000140f0f7221 */ /* 0x000fc60000000000 */
[----:B------:R-:W0:Y:S01]  /*11ee0*/  SHFL.BFLY PT, R19, R16, 0x1, 0x1f ;  /* 0x0c201f0010137f89 */ /* 0x000e2200000e0000 */
[----:B------:R-:W-:-:S03]  /*11ef0*/  FADD R14, R14, R21 ;  /* 0x000000150e0e7221 */ /* 0x000fc60000000000 */
[----:B------:R-:W1:Y:S04]  /*11f00*/  SHFL.BFLY PT, R20, R17, 0x1, 0x1f ;  /* 0x0c201f0011147f89 */ /* 0x000e6800000e0000 */
[----:B------:R-:W1:Y:S04]  /*11f10*/  SHFL.BFLY PT, R21, R15, 0x1, 0x1f ;  /* 0x0c201f000f157f89 */ /* 0x000e6800000e0000 */
[----:B------:R-:W1:Y:S01]  /*11f20*/  SHFL.BFLY PT, R22, R14, 0x1, 0x1f ;  /* 0x0c201f000e167f89 */ /* 0x000e6200000e0000 */
[----:B------:R-:W-:Y:S01]  /*11f30*/  UIADD3 UR12, UP0, UR12, 0x40, URZ ;  /* 0x000000400c0c7890 */ /* 0x000fe2000ff1e03f */
[----:B------:R-:W-:-:S02]  /*11f40*/  IMAD.SHL.U32 R203, R252, 0x100, RZ ;  /* 0x00000100fccb7824 */ /* 0x000fc400078e00ff */
[----:B0-----:R-:W-:Y:S01]  /*11f50*/  FADD R19, R16, R19 ;  /* 0x0000001310137221 */ /* 0x001fe20000000000 */
[----:B-1----:R-:W-:Y:S01]  /*11f60*/  FADD R17, R17, R20 ;  /* 0x0000001411117221 */ /* 0x002fe20000000000 */
[----:B------:R-:W-:Y:S01]  /*11f70*/  FADD R15, R15, R21 ;  /* 0x000000150f0f7221 */ /* 0x000fe20000000000 */
[----:B------:R-:W-:Y:S01]  /*11f80*/  FADD R14, R14, R22 ;  /* 0x000000160e0e7221 */ /* 0x000fe20000000000 */
[----:B------:R-:W-:Y:S01]  /*11f90*/  UIADD3.X UR8, URZ, UR8, URZ, UP0, !UPT ;  /* 0x000000083f087290 */ /* 0x000fe200087fe43f */
[----:B------:R-:W-:-:S05]  /*11fa0*/  VIADD R203, R203, 0x100 ;  /* 0x00000100cbcb7836 */ /* 0x000fca0000000000 */
[----:B------:R-:W-:Y:S01]  /*11fb0*/  IMAD.U32 R18, RZ, RZ, UR8 ;  /* 0x00000008ff127e24 */ /* 0x000fe2000f8e00ff */
[----:B------:R-:W-:-:S04]  /*11fc0*/  ISETP.LE.U32.AND P0, PT, R203, UR12, PT ;  /* 0x0000000ccb007c0c */ /* 0x000fc8000bf03070 */
[----:B------:R-:W-:Y:S01]  /*11fd0*/  ISETP.GE.U32.AND.EX P0, PT, R18, RZ, PT, P0 ;  /* 0x000000ff1200720c */ /* 0x000fe20003f06100 */
[----:B------:R-:W-:Y:S01]  /*11fe0*/  ULEA UR13, UR9, UR13, 0x6 ;  /* 0x0000000d090d7291 */ /* 0x000fe2000f8e303f */
[----:B--2---:R-:W-:Y:S01]  /*11ff0*/  FFMA R202, R11, R202, R19 ;  /* 0x000000ca0bca7223 */ /* 0x004fe20000000013 */
[----:B---3--:R-:W-:-:S04]  /*12000*/  FFMA R201, R12, R201, R17 ;  /* 0x000000c90cc97223 */ /* 0x008fc80000000011 */
[----:B------:R1:W-:Y:S01]  /*12010*/  STL [R1+0x234], R202 ;  /* 0x000234ca01007387 */ /* 0x0003e20000100800 */
[----:B----4-:R-:W-:-:S03]  /*12020*/  FFMA R200, R10, R200, R15 ;  /* 0x000000c80ac87223 */ /* 0x010fc6000000000f */
[----:B------:R1:W-:Y:S01]  /*12030*/  STL [R1+0x238], R201 ;  /* 0x000238c901007387 */ /* 0x0003e20000100800 */
[----:B-----5:R-:W-:-:S03]  /*12040*/  FFMA R167, R9, R167, R14 ;  /* 0x000000a709a77223 */ /* 0x020fc6000000000e */
[----:B------:R1:W-:Y:S04]  /*12050*/  STL [R1+0x22c], R200 ;  /* 0x00022cc801007387 */ /* 0x0003e80000100800 */
[----:B------:R1:W-:Y:S04]  /*12060*/  STL [R1+0x230], R167 ;  /* 0x000230a701007387 */ /* 0x0003e80000100800 */
[----:B------:R1:W-:Y:S04]  /*12070*/  STL [R1+0x21c], R7 ;  /* 0x00021c0701007387 */ /* 0x0003e80000100800 */
[----:B------:R1:W-:Y:S04]  /*12080*/  STL [R1+0x220], R6 ;  /* 0x0002200601007387 */ /* 0x0003e80000100800 */
[----:B------:R1:W-:Y:S04]  /*12090*/  STL [R1+0x224], R5 ;  /* 0x0002240501007387 */ /* 0x0003e80000100800 */
[----:B------:R1:W-:Y:S01]  /*120a0*/  STL [R1+0x228], R4 ;  /* 0x0002280401007387 */ /* 0x0003e20000100800 */
[----:B------:R-:W-:-:S02]  /*120b0*/  WARPGROUP.DEPBAR.LE gsb0, 0x0 ;  /* 0x00008000000079c5 */ /* 0x000fc40000010000 */
[----:B------:R-:W-:Y:S01]  /*120c0*/  IMAD R0, R166, 0x40, R0 ;  /* 0x00000040a6007824 */ /* 0x000fe200078e0200 */
[----:B------:R-:W-:Y:S06]  /*120d0*/  @!P0 BRA `(.L_x_1) ;  /* 0xffffff7800648947 */ /* 0x000fec000383ffff */
.L_x_0:
[----:B------:R-:W-:Y:S01]  /*120e0*/  STL [R1+0x688], R6 ;  /* 0x0006880601007387 */ /* 0x000fe20000100800 */
[----:B------:R-:W-:-:S03]  /*120f0*/  ULDC.64 UR8, c[0x0][0x270] ;  /* 0x00009c0000087ab9 */ /* 0x000fc60000000a00 */
[----:B------:R-:W-:Y:S04]  /*12100*/  STL [R1+0x684], R7 ;  /* 0x0006840701007387 */ /* 0x000fe80000100800 */
[----:B------:R0:W-:Y:S04]  /*12110*/  STL [R1+0x680], R4 ;  /* 0x0006800401007387 */ /* 0x0001e80000100800 */
[----:B------:R2:W-:Y:S04]  /*12120*/  STL [R1+0x67c], R5 ;  /* 0x00067c0501007387 */ /* 0x0005e80000100800 */
[----:B------:R-:W3:Y:S04]  /*12130*/  LDL.LU R2, [R1+0x22c] ;  /* 0x00022c0001027983 */ /* 0x000ee80000300800 */
[----:B------:R-:W4:Y:S04]  /*12140*/  LDL.LU R9, [R1+0x238] ;  /* 0x0002380001097983 */ /* 0x000f280000300800 */
[----:B------:R-:W5:Y:S04]  /*12150*/  LDL.LU R168, [R1+0x230] ;  /* 0x0002300001a87983 */ /* 0x000f680000300800 */
[----:B-1----:R-:W2:Y:S04]  /*12160*/  LDL.LU R167, [R1+0x1f8] ;  /* 0x0001f80001a77983 */ /* 0x002ea80000300800 */
[----:B------:R-:W2:Y:S04]  /*12170*/  LDL.LU R12, [R1+0x1ec] ;  /* 0x0001ec00010c7983 */ /* 0x000ea80000300800 */
        /* <DEDUP_REMOVED lines=26> */
[----:B------:R-:W2:Y:S01]  /*12320*/  LDL.LU R10, [R1+0x1fc] ;  /* 0x0001fc00010a7983 */ /* 0x000ea20000300800 */
[C---:B---3--:R-:W-:Y:S01]  /*12330*/  FMUL R8, R2.reuse, 8388608 ;  /* 0x4b00000002087820 */ /* 0x048fe20000400000 */
[----:B------:R-:W-:-:S02]  /*12340*/  FSETP.GEU.AND P0, PT, R2, 1.175494350822287508e-38, PT ;  /* 0x008000000200780b */ /* 0x000fc40003f0e000 */
[----:B------:R-:W-:Y:S02]  /*12350*/  FSETP.GT.AND P1, PT, |R2|, 8.50705917302346158658e+37, PT ;  /* 0x7e8000000200780b */ /* 0x000fe40003f24200 */
[----:B------:R-:W-:Y:S01]  /*12360*/  FSEL R8, R8, R2, !P0 ;  /* 0x0000000208087208 */ /* 0x000fe20004000000 */
[----:B-----5:R-:W-:-:S04]  /*12370*/  IMAD.MOV.U32 R3, RZ, RZ, R168 ;  /* 0x000000ffff037224 */ /* 0x020fc800078e00a8 */
[----:B------:R-:W-:Y:S02]  /*12380*/  VIADD R0, R8, 0xc0cafb0d ;  /* 0xc0cafb0d08007836 */ /* 0x000fe40000000000 */
[----:B----4-:R-:W-:Y:S02]  /*12390*/  IMAD.MOV.U32 R168, RZ, RZ, R9 ;  /* 0x000000ffffa87224 */ /* 0x010fe400078e0009 */
[----:B------:R-:W-:Y:S01]  /*123a0*/  FMUL R9, R26, 0.25 ;  /* 0x3e8000001a097820 */ /* 0x000fe20000400000 */
[----:B------:R-:W-:Y:S01]  /*123b0*/  BAR.SYNC.DEFER_BLOCKING 0x0 ;  /* 0x0000000000007b1d */ /* 0x000fe20000010000 */
[----:B------:R-:W-:Y:S01]  /*123c0*/  LOP3.LUT R0, R0, 0xff800000, RZ, 0xc0, !PT ;  /* 0xff80000000007812 */ /* 0x000fe200078ec0ff */
[----:B--2---:R-:W-:Y:S01]  /*123d0*/  IMAD.MOV.U32 R169, RZ, RZ, R167 ;  /* 0x000000ffffa97224 */ /* 0x004fe200078e00a7 */
[----:B------:R-:W-:Y:S01]  /*123e0*/  FSETP.GT.AND P2, PT, |R3|, 8.50705917302346158658e+37, PT ;  /* 0x7e8000000300780b */ /* 0x000fe20003f44200 */
[----:B------:R-:W-:-:S03]  /*123f0*/  IMAD.MOV.U32 R167, RZ, RZ, 0x3dc6b27f ;  /* 0x3dc6b27fffa77424 */ /* 0x000fc600078e00ff */
[----:B------:R-:W-:Y:S02]  /*12400*/  FSEL R26, R9, R26, P2 ;  /* 0x0000001a091a7208 */ /* 0x000fe40001000000 */
[----:B------:R-:W-:Y:S02]  /*12410*/  FSEL R9, RZ, -23, P0 ;  /* 0xc1b80000ff097808 */ /* 0x000fe40000000000 */
[----:B------:R-:W-:Y:S01]  /*12420*/  ISETP.GE.U32.AND P0, PT, R8, 0x7f800000, PT ;  /* 0x7f8000000800780c */ /* 0x000fe20003f06070 */
[----:B------:R-:W-:Y:S02]  /*12430*/  IMAD.MOV.U32 R171, RZ, RZ, R155 ;  /* 0x000000ffffab7224 */ /* 0x000fe400078e009b */
[----:B------:R-:W-:Y:S02]  /*12440*/  IMAD.MOV.U32 R155, RZ, RZ, R11 ;  /* 0x000000ffff9b7224 */ /* 0x000fe400078e000b */
[----:B------:R-:W-:Y:S02]  /*12450*/  IMAD.MOV.U32 R170, RZ, RZ, R10 ;  /* 0x000000ffffaa7224 */ /* 0x000fe400078e000a */
[----:B------:R-:W-:-:S05]  /*12460*/  FMUL R10, R24, 0.25 ;  /* 0x3e800000180a7820 */ /* 0x000fca0000400000 */
[----:B------:R-:W-:Y:S01]  /*12470*/  FSEL R24, R10, R24, P1 ;  /* 0x000000180a187208 */ /* 0x000fe20000800000 */
[----:B------:R-:W-:Y:S01]  /*12480*/  IMAD.IADD R10, R8, 0x1, -R0 ;  /* 0x00000001080a7824 */ /* 0x000fe200078e0a00 */
[----:B------:R-:W-:-:S05]  /*12490*/  I2FP.F32.S32 R0, R0 ;  /* 0x0000000000007245 */ /* 0x000fca0000201400 */
[----:B------:R-:W-:Y:S01]  /*124a0*/  FFMA.FTZ R11, R0, 1.1920928955078125e-07, R9 ;  /* 0x34000000000b7823 */ /* 0x000fe20000010009 */
[----:B------:R-:W-:-:S04]  /*124b0*/  FADD R0, R10, -1 ;  /* 0xbf8000000a007421 */ /* 0x000fc80000000000 */
[----:B------:R-:W-:-:S04]  /*124c0*/  FFMA.FTZ R9, R0, R167, -0.16845393180847167969 ;  /* 0xbe2c7f3000097423 */ /* 0x000fc800000100a7 */
[----:B------:R-:W-:-:S04]  /*124d0*/  FFMA.FTZ R9, R0, R9, 0.1716887056827545166 ;  /* 0x3e2fcf2a00097423 */ /* 0x000fc80000010009 */
[----:B------:R-:W-:-:S04]  /*124e0*/  FFMA.FTZ R9, R0, R9, -0.17900948226451873779 ;  /* 0xbe374e4300097423 */ /* 0x000fc80000010009 */
[----:B------:R-:W-:-:S04]  /*124f0*/  FFMA.FTZ R9, R0, R9, 0.20512372255325317383 ;  /* 0x3e520bf400097423 */ /* 0x000fc80000010009 */
[----:B------:R-:W-:-:S04]  /*12500*/  FFMA.FTZ R9, R0, R9, -0.24046532809734344482 ;  /* 0xbe763c8b00097423 */ /* 0x000fc80000010009 */
[----:B------:R-:W-:-:S04]  /*12510*/  FFMA.FTZ R9, R0, R9, 0.28857114911079406738 ;  /* 0x3e93bf9900097423 */ /* 0x000fc80000010009 */
[----:B------:R-:W-:-:S04]  /*12520*/  FFMA.FTZ R9, R0, R9, -0.36067417263984680176 ;  /* 0xbeb8aa4900097423 */ /* 0x000fc80000010009 */
[----:B------:R-:W-:-:S04]  /*12530*/  FFMA.FTZ R9, R0, R9, 0.48089820146560668945 ;  /* 0x3ef6384a00097423 */ /* 0x000fc80000010009 */
[----:B------:R-:W-:-:S04]  /*12540*/  FFMA.FTZ R9, R0, R9, -0.72134751081466674805 ;  /* 0xbf38aa3b00097423 */ /* 0x000fc80000010009 */
[----:B------:R-:W-:-:S04]  /*12550*/  FMUL R9, R0, R9 ;  /* 0x0000000900097220 */ /* 0x000fc80000400000 */
[----:B------:R-:W-:-:S04]  /*12560*/  FMUL R9, R0, R9 ;  /* 0x0000000900097220 */ /* 0x000fc80000400000 */
[----:B------:R-:W-:-:S04]  /*12570*/  FFMA.FTZ R0, R0, 1.4426950216293334961, R9 ;  /* 0x3fb8aa3b00007823 */ /* 0x000fc80000010009 */
[----:B0-----:R-:W-:Y:S01]  /*12580*/  FADD R4, R11, R0 ;  /* 0x000000000b047221 */ /* 0x001fe20000000000 */
[----:B------:R-:W-:-:S04]  /*12590*/  @P0 IMAD.MOV.U32 R0, RZ, RZ, 0x7f800000 ;  /* 0x7f800000ff000424 */ /* 0x000fc800078e00ff */
[----:B------:R-:W-:-:S05]  /*125a0*/  @P0 FFMA.FTZ R4, R8, R0, +INF ;  /* 0x7f80000008040423 */ /* 0x000fca0000010000 */
[----:B------:R0:W-:Y:S04]  /*125b0*/  STL [R1+0x21c], R4 ;  /* 0x00021c0401007387 */ /* 0x0001e80000100800 */
[----:B------:R-:W2:Y:S01]  /*125c0*/  LDL.LU R172, [R1+0x234] ;  /* 0x0002340001ac7983 */ /* 0x000ea20000300800 */
[----:B------:R-:W-:Y:S01]  /*125d0*/  FMUL R0, R149, 0.25 ;  /* 0x3e80000095007820 */ /* 0x000fe20000400000 */
[----:B------:R-:W-:Y:S01]  /*125e0*/  FSETP.NEU.AND P0, PT, R8, RZ, PT ;  /* 0x000000ff0800720b */ /* 0x000fe20003f0d000 */
[----:B------:R-:W-:Y:S01]  /*125f0*/  FMUL R8, R145, 0.25 ;  /* 0x3e80000091087820 */ /* 0x000fe20000400000 */
[C---:B------:R-:W-:Y:S01]  /*12600*/  FSETP.GEU.AND P3, PT, |R2|.reuse, 1.175494350822287508e-38, PT ;  /* 0x008000000200780b */ /* 0x040fe20003f6e200 */
[----:B------:R-:W-:Y:S01]  /*12610*/  @P1 FMUL R2, R2, 0.25 ;  /* 0x3e80000002021820 */ /* 0x000fe20000400000 */
[----:B------:R-:W-:Y:S01]  /*12620*/  FSEL R149, R0, R149, P1 ;  /* 0x0000009500957208 */ /* 0x000fe20000800000 */
[----:B------:R-:W-:Y:S01]  /*12630*/  FMUL R0, R148, 0.25 ;  /* 0x3e80000094007820 */ /* 0x000fe20000400000 */
[----:B------:R-:W-:Y:S01]  /*12640*/  FSEL R145, R8, R145, P1 ;  /* 0x0000009108917208 */ /* 0x000fe20000800000 */
[----:B------:R-:W-:-:S03]  /*12650*/  FMUL R8, R141, 0.25 ;  /* 0x3e8000008d087820 */ /* 0x000fc60000400000 */
[----:B------:R-:W-:Y:S01]  /*12660*/  FSEL R148, R0, R148, P1 ;  /* 0x0000009400947208 */ /* 0x000fe20000800000 */
[----:B------:R-:W-:Y:S01]  /*12670*/  FMUL R0, R144, 0.25 ;  /* 0x3e80000090007820 */ /* 0x000fe20000400000 */
[----:B------:R-:W-:Y:S01]  /*12680*/  FSEL R141, R8, R141, P1 ;  /* 0x0000008d088d7208 */ /* 0x000fe20000800000 */
[----:B------:R-:W-:Y:S02]  /*12690*/  FMUL R8, R137, 0.25 ;  /* 0x3e80000089087820 */ /* 0x000fe40000400000 */
[----:B------:R-:W-:Y:S01]  /*126a0*/  @!P3 FMUL R2, R2, 16777216 ;  /* 0x4b8000000202b820 */ /* 0x000fe20000400000 */
[----:B------:R-:W-:Y:S01]  /*126b0*/  FSEL R144, R0, R144, P1 ;  /* 0x0000009000907208 */ /* 0x000fe20000800000 */
[----:B------:R-:W-:Y:S01]  /*126c0*/  FMUL R0, R140, 0.25 ;  /* 0x3e8000008c007820 */ /* 0x000fe20000400000 */
[----:B------:R-:W-:Y:S01]  /*126d0*/  FSEL R137, R8, R137, P1 ;  /* 0x0000008908897208 */ /* 0x000fe20000800000 */
[----:B------:R-:W-:Y:S01]  /*126e0*/  FMUL R8, R133, 0.25 ;  /* 0x3e80000085087820 */ /* 0x000fe20000400000 */
[----:B------:R-:W-:Y:S01]  /*126f0*/  @!P3 FMUL R145, R145, 16777216 ;  /* 0x4b8000009191b820 */ /* 0x000fe20000400000 */
[----:B------:R-:W1:Y:S01]  /*12700*/  MUFU.RCP R2, R2 ;  /* 0x0000000200027308 */ /* 0x000e620000001000 */
[----:B------:R-:W-:Y:S01]  /*12710*/  FSEL R140, R0, R140, P1 ;  /* 0x0000008c008c7208 */ /* 0x000fe20000800000 */
[----:B------:R-:W-:Y:S01]  /*12720*/  FMUL R0, R136, 0.25 ;  /* 0x3e80000088007820 */ /* 0x000fe20000400000 */
[----:B------:R-:W-:Y:S01]  /*12730*/  FSEL R133, R8, R133, P1 ;  /* 0x0000008508857208 */ /* 0x000fe20000800000 */
[----:B------:R-:W-:Y:S01]  /*12740*/  FMUL R8, R129, 0.25 ;  /* 0x3e80000081087820 */ /* 0x000fe20000400000 */
[----:B------:R-:W-:Y:S01]  /*12750*/  @!P3 FMUL R144, R144, 16777216 ;  /* 0x4b8000009090b820 */ /* 0x000fe20000400000 */
[----:B------:R-:W-:Y:S01]  /*12760*/  @!P3 FMUL R137, R137, 16777216 ;  /* 0x4b8000008989b820 */ /* 0x000fe20000400000 */
        /* <DEDUP_REMOVED lines=10> */
[C---:B-1----:R-:W-:Y:S01]  /*12810*/  FMUL R5, R2.reuse, R145 ;  /* 0x0000009102057220 */ /* 0x042fe20000400000 */
[----:B0-----:R-:W-:Y:S01]  /*12820*/  FMUL R4, R2, R144 ;  /* 0x0000009002047220 */ /* 0x001fe20000400000 */
[----:B------:R-:W-:Y:S01]  /*12830*/  FSEL R128, R0, R128, P1 ;  /* 0x0000008000807208 */ /* 0x000fe20000800000 */
[----:B------:R-:W-:Y:S01]  /*12840*/  FMUL R0, R124, 0.25 ;  /* 0x3e8000007c007820 */ /* 0x000fe20000400000 */
[----:B------:R-:W-:Y:S01]  /*12850*/  FSEL R121, R8, R121, P1 ;  /* 0x0000007908797208 */ /* 0x000fe20000800000 */
[----:B------:R-:W-:Y:S01]  /*12860*/  FMUL R8, R117, 0.25 ;  /* 0x3e80000075087820 */ /* 0x000fe20000400000 */
[----:B------:R-:W-:Y:S01]  /*12870*/  @!P3 FMUL R129, R129, 16777216 ;  /* 0x4b8000008181b820 */ /* 0x000fe20000400000 */
[----:B------:R-:W-:Y:S01]  /*12880*/  STL [R1+0x68c], R5 ;  /* 0x00068c0501007387 */ /* 0x000fe20000100800 */
[----:B------:R-:W-:Y:S01]  /*12890*/  FSEL R124, R0, R124, P1 ;  /* 0x0000007c007c7208 */ /* 0x000fe20000800000 */
[----:B------:R-:W-:Y:S01]  /*128a0*/  FMUL R0, R120, 0.25 ;  /* 0x3e80000078007820 */ /* 0x000fe20000400000 */
[----:B------:R-:W-:Y:S01]  /*128b0*/  FSEL R117, R8, R117, P1 ;  /* 0x0000007508757208 */ /* 0x000fe20000800000 */
[----:B------:R-:W-:Y:S01]  /*128c0*/  FMUL R8, R113, 0.25 ;  /* 0x3e80000071087820 */ /* 0x000fe20000400000 */
[----:B------:R-:W-:Y:S01]  /*128d0*/  FMUL R7, R2, R137 ;  /* 0x0000008902077220 */ /* 0x000fe20000400000 */
[----:B------:R0:W-:Y:S01]  /*128e0*/  STL [R1+0x690], R4 ;  /* 0x0006900401007387 */ /* 0x0001e20000100800 */
[----:B------:R-:W-:Y:S01]  /*128f0*/  FSEL R120, R0, R120, P1 ;  /* 0x0000007800787208 */ /* 0x000fe20000800000 */
[----:B------:R-:W-:Y:S01]  /*12900*/  FMUL R0, R116, 0.25 ;  /* 0x3e80000074007820 */ /* 0x000fe20000400000 */
[----:B------:R-:W-:Y:S01]  /*12910*/  FSEL R113, R8, R113, P1 ;  /* 0x0000007108717208 */ /* 0x000fe20000800000 */
[----:B------:R-:W-:Y:S01]  /*12920*/  FMUL R8, R109, 0.25 ;  /* 0x3e8000006d087820 */ /* 0x000fe20000400000 */
[----:B------:R-:W-:Y:S01]  /*12930*/  FMUL R6, R2, R136 ;  /* 0x0000008802067220 */ /* 0x000fe20000400000 */
[----:B------:R-:W-:Y:S01]  /*12940*/  @!P3 FMUL R128, R128, 16777216 ;  /* 0x4b8000008080b820 */ /* 0x000fe20000400000 */
[----:B------:R-:W-:Y:S01]  /*12950*/  FSEL R116, R0, R116, P1 ;  /* 0x0000007400747208 */ /* 0x000fe20000800000 */
[----:B------:R-:W-:Y:S01]  /*12960*/  FMUL R0, R112, 0.25 ;  /* 0x3e80000070007820 */ /* 0x000fe20000400000 */
[----:B------:R-:W-:Y:S01]  /*12970*/  FSEL R109, R8, R109, P1 ;  /* 0x0000006d086d7208 */ /* 0x000fe20000800000 */
[----:B------:R-:W-:Y:S01]  /*12980*/  FMUL R8, R105, 0.25 ;  /* 0x3e80000069087820 */ /* 0x000fe20000400000 */
[----:B0-----:R-:W-:Y:S01]  /*12990*/  FMUL R4, R2, R129 ;  /* 0x0000008102047220 */ /* 0x001fe20000400000 */
[----:B------:R-:W-:Y:S01]  /*129a0*/  @!P3 FMUL R121, R121, 16777216 ;  /* 0x4b8000007979b820 */ /* 0x000fe20000400000 */
[----:B------:R-:W-:Y:S01]  /*129b0*/  FSEL R112, R0, R112, P1 ;  /* 0x0000007000707208 */ /* 0x000fe20000800000 */
[----:B------:R-:W-:Y:S01]  /*129c0*/  FMUL R0, R108, 0.25 ;  /* 0x3e8000006c007820 */ /* 0x000fe20000400000 */
[----:B------:R-:W-:Y:S01]  /*129d0*/  FSEL R105, R8, R105, P1 ;  /* 0x0000006908697208 */ /* 0x000fe20000800000 */
[----:B------:R-:W-:Y:S01]  /*129e0*/  FMUL R8, R101, 0.25 ;  /* 0x3e80000065087820 */ /* 0x000fe20000400000 */
[----:B------:R-:W-:Y:S01]  /*129f0*/  STL [R1+0x694], R7 ;  /* 0x0006940701007387 */ /* 0x000fe20000100800 */
[----:B------:R-:W-:Y:S01]  /*12a00*/  FMUL R5, R2, R128 ;  /* 0x0000008002057220 */ /* 0x000fe20000400000 */
[----:B------:R-:W-:Y:S01]  /*12a10*/  FSEL R108, R0, R108, P1 ;  /* 0x0000006c006c7208 */ /* 0x000fe20000800000 */
[----:B------:R-:W-:Y:S01]  /*12a20*/  FMUL R0, R104, 0.25 ;  /* 0x3e80000068007820 */ /* 0x000fe20000400000 */
[----:B------:R-:W-:Y:S01]  /*12a30*/  FSEL R101, R8, R101, P1 ;  /* 0x0000006508657208 */ /* 0x000fe20000800000 */
[----:B------:R-:W-:Y:S01]  /*12a40*/  FMUL R8, R97, 0.25 ;  /* 0x3e80000061087820 */ /* 0x000fe20000400000 */
[----:B------:R-:W-:Y:S01]  /*12a50*/  STL [R1+0x698], R6 ;  /* 0x0006980601007387 */ /* 0x000fe20000100800 */
[----:B------:R-:W-:Y:S01]  /*12a60*/  @!P3 FMUL R120, R120, 16777216 ;  /* 0x4b8000007878b820 */ /* 0x000fe20000400000 */
[----:B------:R-:W-:Y:S01]  /*12a70*/  FSEL R104, R0, R104, P1 ;  /* 0x0000006800687208 */ /* 0x000fe20000800000 */
[----:B------:R-:W-:Y:S01]  /*12a80*/  FMUL R0, R100, 0.25 ;  /* 0x3e80000064007820 */ /* 0x000fe20000400000 */
[----:B------:R-:W-:Y:S01]  /*12a90*/  FSEL R97, R8, R97, P1 ;  /* 0x0000006108617208 */ /* 0x000fe20000800000 */
[----:B------:R-:W-:Y:S01]  /*12aa0*/  FMUL R8, R93, 0.25 ;  /* 0x3e8000005d087820 */ /* 0x000fe20000400000 */
[----:B------:R0:W-:Y:S01]  /*12ab0*/  STL [R1+0x218], R4 ;  /* 0x0002180401007387 */ /* 0x0001e20000100800 */
[----:B------:R-:W-:Y:S01]  /*12ac0*/  @!P3 FMUL R113, R113, 16777216 ;  /* 0x4b8000007171b820 */ /* 0x000fe20000400000 */
        /* <DEDUP_REMOVED lines=10> */
[C---:B0-----:R-:W-:Y:S01]  /*12b70*/  FMUL R4, R2.reuse, R121 ;  /* 0x0000007902047220 */ /* 0x041fe20000400000 */
[----:B------:R-:W-:Y:S01]  /*12b80*/  FMUL R7, R2, R120 ;  /* 0x0000007802077220 */ /* 0x000fe20000400000 */
[----:B------:R-:W-:Y:S01]  /*12b90*/  FSEL R92, R0, R92, P1 ;  /* 0x0000005c005c7208 */ /* 0x000fe20000800000 */
[----:B------:R-:W-:Y:S01]  /*12ba0*/  FMUL R0, R88, 0.25 ;  /* 0x3e80000058007820 */ /* 0x000fe20000400000 */
[----:B------:R-:W-:Y:S01]  /*12bb0*/  FSEL R85, R8, R85, P1 ;  /* 0x0000005508557208 */ /* 0x000fe20000800000 */
[----:B------:R-:W-:Y:S01]  /*12bc0*/  FMUL R8, R81, 0.25 ;  /* 0x3e80000051087820 */ /* 0x000fe20000400000 */
[----:B------:R0:W-:Y:S01]  /*12bd0*/  STL [R1+0x6a0], R4 ;  /* 0x0006a00401007387 */ /* 0x0001e20000100800 */
[----:B------:R-:W-:Y:S01]  /*12be0*/  FMUL R6, R2, R113 ;  /* 0x0000007102067220 */ /* 0x000fe20000400000 */
        /* <DEDUP_REMOVED lines=10> */
[----:B0-----:R-:W-:Y:S01]  /*12c90*/  FMUL R4, R2, R112 ;  /* 0x0000007002047220 */ /* 0x001fe20000400000 */
[----:B------:R-:W-:Y:S01]  /*12ca0*/  STL [R1+0x6a4], R7 ;  /* 0x0006a40701007387 */ /* 0x000fe20000100800 */
        /* <DEDUP_REMOVED lines=75> */
[----:B------:R-:W-:Y:S01]  /*13160*/  FMUL R8, R2, R72 ;  /* 0x0000004802087220 */ /* 0x000fe20000400000 */
[----:B------:R-:W-:Y:S01]  /*13170*/  @!P3 FMUL R117, R117, 16777216 ;  /* 0x4b8000007575b820 */ /* 0x000fe20000400000 */
[----:B------:R-:W-:Y:S01]  /*13180*/  @!P3 FMUL R116, R116, 16777216 ;  /* 0x4b8000007474b820 */ /* 0x000fe20000400000 */
[----:B------:R-:W-:Y:S01]  /*13190*/  FSEL R28, R0, R28, P1 ;  /* 0x0000001c001c7208 */ /* 0x000fe20000800000 */
[----:B------:R-:W-:Y:S01]  /*131a0*/  @!P3 FMUL R109, R109, 16777216 ;  /* 0x4b8000006d6db820 */ /* 0x000fe20000400000 */
[----:B------:R1:W-:Y:S01]  /*131b0*/  STL [R1+0x200], R8 ;  /* 0x0002000801007387 */ /* 0x0003e20000100800 */
[----:B------:R-:W-:Y:S01]  /*131c0*/  @!P3 FMUL R108, R108, 16777216 ;  /* 0x4b8000006c6cb820 */ /* 0x000fe20000400000 */
        /* <DEDUP_REMOVED lines=35> */
[C---:B------:R-:W-:Y:S01]  /*13400*/  FMUL R242, R2.reuse, R149 ;  /* 0x0000009502f27220 */ /* 0x040fe20000400000 */
        /* <DEDUP_REMOVED lines=18> */
[C---:B0-----:R-:W-:Y:S01]  /*13530*/  FMUL R4, R2.reuse, R81 ;  /* 0x0000005102047220 */ /* 0x041fe20000400000 */
[C---:B------:R-:W-:Y:S01]  /*13540*/  FMUL R7, R2.reuse, R80 ;  /* 0x0000005002077220 */ /* 0x040fe20000400000 */
[C---:B------:R-:W-:Y:S01]  /*13550*/  FMUL R77, R2.reuse, R77 ;  /* 0x0000004d024d7220 */ /* 0x040fe20000400000 */
[C---:B------:R-:W-:Y:S01]  /*13560*/  FMUL R76, R2.reuse, R76 ;  /* 0x0000004c024c7220 */ /* 0x040fe20000400000 */
[----:B------:R-:W-:Y:S01]  /*13570*/  FMUL R6, R2, R73 ;  /* 0x0000004902067220 */ /* 0x000fe20000400000 */
[----:B--2---:R-:W-:-:S02]  /*13580*/  IMAD.MOV.U32 R0, RZ, RZ, R172 ;  /* 0x000000ffff007224 */ /* 0x004fc400078e00ac */
[----:B------:R-:W-:Y:S02]  /*13590*/  IMAD.MOV.U32 R172, RZ, RZ, R171 ;  /* 0x000000ffffac7224 */ /* 0x000fe400078e00ab */
[----:B------:R-:W-:Y:S02]  /*135a0*/  IMAD.MOV.U32 R171, RZ, RZ, R170 ;  /* 0x000000ffffab7224 */ /* 0x000fe400078e00aa */
[----:B------:R-:W-:Y:S02]  /*135b0*/  IMAD.MOV.U32 R170, RZ, RZ, R169 ;  /* 0x000000ffffaa7224 */ /* 0x000fe400078e00a9 */
[----:B------:R-:W-:Y:S02]  /*135c0*/  IMAD.MOV.U32 R169, RZ, RZ, R166 ;  /* 0x000000ffffa97224 */ /* 0x000fe400078e00a6 */
[----:B------:R-:W-:Y:S02]  /*135d0*/  IMAD.MOV.U32 R166, RZ, RZ, R165 ;  /* 0x000000ffffa67224 */ /* 0x000fe400078e00a5 */
[----:B------:R-:W-:-:S02]  /*135e0*/  IMAD.MOV.U32 R165, RZ, RZ, R164 ;  /* 0x000000ffffa57224 */ /* 0x000fc400078e00a4 */
        /* <DEDUP_REMOVED lines=11> */
[----:B------:R-:W2:Y:S01]  /*136a0*/  LDL.LU R152, [R1+0x128] ;  /* 0x0001280001987983 */ /* 0x000ea20000300800 */
[C---:B-1----:R-:W-:Y:S01]  /*136b0*/  FMUL R8, R0.reuse, 8388608 ;  /* 0x4b00000000087820 */ /* 0x042fe20000400000 */
[----:B------:R-:W-:Y:S01]  /*136c0*/  FSETP.GEU.AND P1, PT, R0, 1.175494350822287508e-38, PT ;  /* 0x008000000000780b */ /* 0x000fe20003f2e000 */
[C---:B------:R-:W-:Y:S01]  /*136d0*/  FMUL R69, R2.reuse, R69 ;  /* 0x0000004502457220 */ /* 0x040fe20000400000 */
[C---:B------:R-:W-:Y:S01]  /*136e0*/  FMUL R68, R2.reuse, R68 ;  /* 0x0000004402447220 */ /* 0x040fe20000400000 */
[----:B------:R-:W-:Y:S01]  /*136f0*/  FMUL R251, R2, R65 ;  /* 0x0000004102fb7220 */ /* 0x000fe20000400000 */
[----:B------:R-:W-:Y:S01]  /*13700*/  FSEL R8, R8, R0, !P1 ;  /* 0x0000000008087208 */ /* 0x000fe20004800000 */
[C---:B------:R-:W-:Y:S01]  /*13710*/  FMUL R247, R2.reuse, R64 ;  /* 0x0000004002f77220 */ /* 0x040fe20000400000 */
[----:B------:R-:W-:Y:S01]  /*13720*/  FSEL R11, RZ, -23, P1 ;  /* 0xc1b80000ff0b7808 */ /* 0x000fe20000800000 */
[----:B------:R-:W-:Y:S01]  /*13730*/  FMUL R61, R2, R61 ;  /* 0x0000003d023d7220 */ /* 0x000fe20000400000 */
[C---:B------:R-:W-:Y:S01]  /*13740*/  ISETP.GE.U32.AND P1, PT, R8.reuse, 0x7f800000, PT ;  /* 0x7f8000000800780c */ /* 0x040fe20003f26070 */
[----:B------:R-:W-:-:S02]  /*13750*/  VIADD R9, R8, 0xc0cafb0d ;  /* 0xc0cafb0d08097836 */ /* 0x000fc40000000000 */
[C---:B------:R-:W-:Y:S01]  /*13760*/  FMUL R60, R2.reuse, R60 ;  /* 0x0000003c023c7220 */ /* 0x040fe20000400000 */
[C---:B------:R-:W-:Y:S01]  /*13770*/  FMUL R243, R2.reuse, R57 ;  /* 0x0000003902f37220 */ /* 0x040fe20000400000 */
[C---:B------:R-:W-:Y:S01]  /*13780*/  FMUL R240, R2.reuse, R56 ;  /* 0x0000003802f07220 */ /* 0x040fe20000400000 */
[C---:B------:R-:W-:Y:S01]  /*13790*/  FMUL R53, R2.reuse, R53 ;  /* 0x0000003502357220 */ /* 0x040fe20000400000 */
[----:B------:R-:W-:Y:S01]  /*137a0*/  LOP3.LUT R9, R9, 0xff800000, RZ, 0xc0, !PT ;  /* 0xff80000009097812 */ /* 0x000fe200078ec0ff */
[C---:B------:R-:W-:Y:S01]  /*137b0*/  FMUL R52, R2.reuse, R52 ;  /* 0x0000003402347220 */ /* 0x040fe20000400000 */
[C---:B------:R-:W-:Y:S01]  /*137c0*/  FMUL R49, R2.reuse, R49 ;  /* 0x0000003102317220 */ /* 0x040fe20000400000 */
[C---:B------:R-:W-:Y:S01]  /*137d0*/  FMUL R48, R2.reuse, R48 ;  /* 0x0000003002307220 */ /* 0x040fe20000400000 */
[----:B------:R-:W-:Y:S01]  /*137e0*/  FMUL R45, R2, R45 ;  /* 0x0000002d022d7220 */ /* 0x000fe20000400000 */
[----:B------:R-:W-:Y:S01]  /*137f0*/  IMAD.IADD R10, R8, 0x1, -R9 ;  /* 0x00000001080a7824 */ /* 0x000fe200078e0a09 */
[----:B------:R-:W-:Y:S01]  /*13800*/  I2FP.F32.S32 R9, R9 ;  /* 0x0000000900097245 */ /* 0x000fe20000201400 */
[C---:B------:R-:W-:Y:S01]  /*13810*/  FMUL R44, R2.reuse, R44 ;  /* 0x0000002c022c7220 */ /* 0x040fe20000400000 */
[----:B------:R-:W-:Y:S01]  /*13820*/  FMUL R41, R2, R41 ;  /* 0x0000002902297220 */ /* 0x000fe20000400000 */
[----:B------:R-:W-:Y:S01]  /*13830*/  FADD R10, R10, -1 ;  /* 0xbf8000000a0a7421 */ /* 0x000fe20000000000 */
[C---:B------:R-:W-:Y:S01]  /*13840*/  FMUL R40, R2.reuse, R40 ;  /* 0x0000002802287220 */ /* 0x040fe20000400000 */
[----:B------:R-:W-:Y:S01]  /*13850*/  FFMA.FTZ R9, R9, 1.1920928955078125e-07, R11 ;  /* 0x3400000009097823 */ /* 0x000fe2000001000b */
[----:B------:R-:W-:Y:S01]  /*13860*/  FMUL R37, R2, R37 ;  /* 0x0000002502257220 */ /* 0x000fe20000400000 */
[----:B------:R-:W-:Y:S01]  /*13870*/  FFMA.FTZ R11, R10, R167, -0.16845393180847167969 ;  /* 0xbe2c7f300a0b7423 */ /* 0x000fe200000100a7 */
[C---:B------:R-:W-:Y:S01]  /*13880*/  FMUL R36, R2.reuse, R36 ;  /* 0x0000002402247220 */ /* 0x040fe20000400000 */
[C---:B------:R-:W-:Y:S01]  /*13890*/  FMUL R33, R2.reuse, R33 ;  /* 0x0000002102217220 */ /* 0x040fe20000400000 */
[----:B------:R-:W-:Y:S01]  /*138a0*/  FMUL R32, R2, R32 ;  /* 0x0000002002207220 */ /* 0x000fe20000400000 */
[----:B------:R-:W-:Y:S01]  /*138b0*/  FFMA.FTZ R11, R10, R11, 0.1716887056827545166 ;  /* 0x3e2fcf2a0a0b7423 */ /* 0x000fe2000001000b */
[C---:B------:R-:W-:Y:S01]  /*138c0*/  FMUL R29, R2.reuse, R29 ;  /* 0x0000001d021d7220 */ /* 0x040fe20000400000 */
[C---:B------:R-:W-:Y:S01]  /*138d0*/  FMUL R28, R2.reuse, R28 ;  /* 0x0000001c021c7220 */ /* 0x040fe20000400000 */
[----:B------:R-:W-:Y:S01]  /*138e0*/  FMUL R25, R2, R25 ;  /* 0x0000001902197220 */ /* 0x000fe20000400000 */
[----:B------:R-:W-:Y:S01]  /*138f0*/  FFMA.FTZ R11, R10, R11, -0.17900948226451873779 ;  /* 0xbe374e430a0b7423 */ /* 0x000fe2000001000b */
[----:B------:R-:W-:Y:S01]  /*13900*/  FMUL R24, R2, R24 ;  /* 0x0000001802187220 */ /* 0x000fe20000400000 */
[----:B------:R-:W-:Y:S01]  /*13910*/  FMUL R2, R172, 0.25 ;  /* 0x3e800000ac027820 */ /* 0x000fe20000400000 */
[----:B------:R-:W-:Y:S01]  /*13920*/  FSETP.GT.AND P3, PT, |R0|, 8.50705917302346158658e+37, PT ;  /* 0x7e8000000000780b */ /* 0x000fe20003f64200 */
[----:B------:R-:W-:Y:S01]  /*13930*/  FFMA.FTZ R11, R10, R11, 0.20512372255325317383 ;  /* 0x3e520bf40a0b7423 */ /* 0x000fe2000001000b */
[----:B------:R-:W-:-:S02]  /*13940*/  IMAD.MOV.U32 R205, RZ, RZ, R171 ;  /* 0x000000ffffcd7224 */ /* 0x000fc400078e00ab */
[----:B------:R-:W-:Y:S01]  /*13950*/  FSEL R2, R2, R172, P3 ;  /* 0x000000ac02027208 */ /* 0x000fe20001800000 */
[C---:B------:R-:W-:Y:S01]  /*13960*/  FFMA.FTZ R11, R10.reuse, R11, -0.24046532809734344482 ;  /* 0xbe763c8b0a0b7423 */ /* 0x040fe2000001000b */
[----:B------:R-:W-:Y:S02]  /*13970*/  IMAD.MOV.U32 R191, RZ, RZ, R154 ;  /* 0x000000ffffbf7224 */ /* 0x000fe400078e009a */
[----:B------:R-:W-:Y:S02]  /*13980*/  IMAD.MOV.U32 R190, RZ, RZ, R153 ;  /* 0x000000ffffbe7224 */ /* 0x000fe400078e0099 */
[C---:B------:R-:W-:Y:S01]  /*13990*/  FFMA.FTZ R11, R10.reuse, R11, 0.28857114911079406738 ;  /* 0x3e93bf990a0b7423 */ /* 0x040fe2000001000b */
[----:B------:R-:W-:Y:S02]  /*139a0*/  IMAD.MOV.U32 R192, RZ, RZ, R156 ;  /* 0x000000ffffc07224 */ /* 0x000fe400078e009c */
[----:B------:R-:W-:Y:S02]  /*139b0*/  IMAD.MOV.U32 R194, RZ, RZ, R158 ;  /* 0x000000ffffc27224 */ /* 0x000fe400078e009e */
[----:B------:R-:W-:Y:S01]  /*139c0*/  FFMA.FTZ R11, R10, R11, -0.36067417263984680176 ;  /* 0xbeb8aa490a0b7423 */ /* 0x000fe2000001000b */
[----:B------:R-:W-:-:S02]  /*139d0*/  IMAD.MOV.U32 R193, RZ, RZ, R157 ;  /* 0x000000ffffc17224 */ /* 0x000fc400078e009d */
[----:B------:R-:W-:Y:S02]  /*139e0*/  IMAD.MOV.U32 R196, RZ, RZ, R160 ;  /* 0x000000ffffc47224 */ /* 0x000fe400078e00a0 */
[C---:B------:R-:W-:Y:S01]  /*139f0*/  FFMA.FTZ R11, R10.reuse, R11, 0.48089820146560668945 ;  /* 0x3ef6384a0a0b7423 */ /* 0x040fe2000001000b */
[----:B------:R-:W-:Y:S02]  /*13a00*/  IMAD.MOV.U32 R195, RZ, RZ, R159 ;  /* 0x000000ffffc37224 */ /* 0x000fe400078e009f */
[----:B------:R-:W-:Y:S02]  /*13a10*/  IMAD.MOV.U32 R198, RZ, RZ, R162 ;  /* 0x000000ffffc67224 */ /* 0x000fe400078e00a2 */
[----:B------:R-:W-:Y:S01]  /*13a20*/  FFMA.FTZ R11, R10, R11, -0.72134751081466674805 ;  /* 0xbf38aa3b0a0b7423 */ /* 0x000fe2000001000b */
[----:B------:R-:W-:Y:S02]  /*13a30*/  IMAD.MOV.U32 R197, RZ, RZ, R161 ;  /* 0x000000ffffc57224 */ /* 0x000fe400078e00a1 */
[----:B------:R-:W-:-:S02]  /*13a40*/  IMAD.MOV.U32 R200, RZ, RZ, R164 ;  /* 0x000000ffffc87224 */ /* 0x000fc400078e00a4 */
[C---:B------:R-:W-:Y:S01]  /*13a50*/  FMUL R11, R10.reuse, R11 ;  /* 0x0000000b0a0b7220 */ /* 0x040fe20000400000 */
[----:B------:R-:W-:Y:S02]  /*13a60*/  IMAD.MOV.U32 R199, RZ, RZ, R163 ;  /* 0x000000ffffc77224 */ /* 0x000fe400078e00a3 */
[----:B------:R-:W-:Y:S02]  /*13a70*/  IMAD.MOV.U32 R202, RZ, RZ, R166 ;  /* 0x000000ffffca7224 */ /* 0x000fe400078e00a6 */
[C---:B------:R-:W-:Y:S01]  /*13a80*/  FMUL R11, R10.reuse, R11 ;  /* 0x0000000b0a0b7220 */ /* 0x040fe20000400000 */
[----:B------:R-:W-:Y:S02]  /*13a90*/  IMAD.MOV.U32 R201, RZ, RZ, R165 ;  /* 0x000000ffffc97224 */ /* 0x000fe400078e00a5 */
[----:B------:R-:W-:Y:S02]  /*13aa0*/  IMAD.MOV.U32 R204, RZ, RZ, R170 ;  /* 0x000000ffffcc7224 */ /* 0x000fe400078e00aa */
[----:B------:R-:W-:Y:S01]  /*13ab0*/  FFMA.FTZ R11, R10, 1.4426950216293334961, R11 ;  /* 0x3fb8aa3b0a0b7823 */ /* 0x000fe2000001000b */
[----:B------:R-:W-:-:S03]  /*13ac0*/  IMAD.MOV.U32 R203, RZ, RZ, R169 ;  /* 0x000000ffffcb7224 */ /* 0x000fc600078e00a9 */
[----:B------:R-:W-:Y:S01]  /*13ad0*/  FADD R13, R9, R11 ;  /* 0x0000000b090d7221 */ /* 0x000fe20000000000 */
[----:B------:R-:W-:-:S04]  /*13ae0*/  @P1 IMAD.MOV.U32 R9, RZ, RZ, 0x7f800000 ;  /* 0x7f800000ff091424 */ /* 0x000fc800078e00ff */
[----:B------:R-:W-:-:S05]  /*13af0*/  @P1 FFMA.FTZ R13, R8, R9, +INF ;  /* 0x7f800000080d1423 */ /* 0x000fca0000010009 */
[----:B------:R0:W-:Y:S04]  /*13b00*/  STL [R1+0x8], R13 ;  /* 0x0000080d01007387 */ /* 0x0001e80000100800 */
[----:B------:R-:W3:Y:S04]  /*13b10*/  LDL.LU R188, [R1+0x11c] ;  /* 0x00011c0001bc7983 */ /* 0x000ee80000300800 */
[----:B------:R-:W4:Y:S04]  /*13b20*/  LDL.LU R187, [R1+0x118] ;  /* 0x0001180001bb7983 */ /* 0x000f280000300800 */
[----:B------:R-:W5:Y:S04]  /*13b30*/  LDL.LU R186, [R1+0x10c] ;  /* 0x00010c0001ba7983 */ /* 0x000f680000300800 */
        /* <DEDUP_REMOVED lines=14> */
[----:B------:R-:W5:Y:S01]  /*13c20*/  LDL.LU R171, [R1+0x98] ;  /* 0x0000980001ab7983 */ /* 0x000f620000300800 */
[----:B--2---:R-:W-:-:S03]  /*13c30*/  IMAD.MOV.U32 R189, RZ, RZ, R152 ;  /* 0x000000ffffbd7224 */ /* 0x004fc600078e0098 */
        /* <DEDUP_REMOVED lines=16> */
[----:B------:R-:W-:Y:S01]  /*13d40*/  FMUL R10, R12, 0.25 ;  /* 0x3e8000000c0a7820 */ /* 0x000fe20000400000 */
[----:B------:R-:W-:Y:S01]  /*13d50*/  FSETP.GEU.AND P4, PT, |R0|, 1.175494350822287508e-38, PT ;  /* 0x008000000000780b */ /* 0x000fe20003f8e200 */
[----:B0-----:R-:W-:Y:S01]  /*13d60*/  FMUL R13, R16, 0.25 ;  /* 0x3e800000100d7820 */ /* 0x001fe20000400000 */
[----:B------:R-:W-:Y:S01]  /*13d70*/  FSETP.NEU.AND P1, PT, R8, RZ, PT ;  /* 0x000000ff0800720b */ /* 0x000fe20003f2d000 */
[----:B------:R-:W-:Y:S01]  /*13d80*/  FMUL R9, R204, 0.25 ;  /* 0x3e800000cc097820 */ /* 0x000fe20000400000 */
[----:B------:R-:W-:Y:S01]  /*13d90*/  FSEL R10, R10, R12, P3 ;  /* 0x0000000c0a0a7208 */ /* 0x000fe20001800000 */
[----:B------:R-:W-:Y:S01]  /*13da0*/  FMUL R12, R14, 0.25 ;  /* 0x3e8000000e0c7820 */ /* 0x000fe20000400000 */
[----:B------:R-:W-:Y:S01]  /*13db0*/  FMUL R11, R203, 0.25 ;  /* 0x3e800000cb0b7820 */ /* 0x000fe20000400000 */
[----:B------:R-:W-:Y:S01]  /*13dc0*/  FMUL R56, R200, 0.25 ;  /* 0x3e800000c8387820 */ /* 0x000fe20000400000 */
[----:B------:R-:W-:Y:S01]  /*13dd0*/  FMUL R57, R199, 0.25 ;  /* 0x3e800000c7397820 */ /* 0x000fe20000400000 */
        /* <DEDUP_REMOVED lines=9> */
[----:B------:R-:W-:Y:S01]  /*13e70*/  FSEL R13, R13, R16, P3 ;  /* 0x000000100d0d7208 */ /* 0x000fe20001800000 */
[----:B------:R-:W-:Y:S01]  /*13e80*/  FMUL R16, R17, 0.25 ;  /* 0x3e80000011107820 */ /* 0x000fe20000400000 */
[----:B------:R-:W-:Y:S01]  /*13e90*/  @P3 FMUL R0, R0, 0.25 ;  /* 0x3e80000000003820 */ /* 0x000fe20000400000 */
[----:B------:R-:W-:Y:S01]  /*13ea0*/  FMUL R81, R193, 0.25 ;  /* 0x3e800000c1517820 */ /* 0x000fe20000400000 */
[----:B------:R-:W-:Y:S01]  /*13eb0*/  FSEL R15, R15, R18, P3 ;  /* 0x000000120f0f7208 */ /* 0x000fe20001800000 */
[----:B------:R-:W-:Y:S01]  /*13ec0*/  FMUL R18, R19, 0.25 ;  /* 0x3e80000013127820 */ /* 0x000fe20000400000 */
[----:B------:R-:W-:Y:S01]  /*13ed0*/  FSEL R16, R16, R17, P3 ;  /* 0x0000001110107208 */ /* 0x000fe20001800000 */
[----:B------:R-:W-:Y:S01]  /*13ee0*/  @!P4 FMUL R0, R0, 16777216 ;  /* 0x4b8000000000c820 */ /* 0x000fe20000400000 */
[----:B------:R-:W-:Y:S01]  /*13ef0*/  FMUL R17, R20, 0.25 ;  /* 0x3e80000014117820 */ /* 0x000fe20000400000 */
[----:B------:R-:W-:Y:S01]  /*13f00*/  FMUL R93, R192, 0.25 ;  /* 0x3e800000c05d7820 */ /* 0x000fe20000400000 */
[----:B------:R-:W-:Y:S01]  /*13f10*/  FSEL R18, R18, R19, P3 ;  /* 0x0000001312127208 */ /* 0x000fe20001800000 */
[----:B------:R-:W-:Y:S01]  /*13f20*/  FMUL R19, R22, 0.25 ;  /* 0x3e80000016137820 */ /* 0x000fe20000400000 */
[----:B------:R-:W-:Y:S01]  /*13f30*/  FMUL R97, R191, 0.25 ;  /* 0x3e800000bf617820 */ /* 0x000fe20000400000 */
[----:B------:R-:W-:Y:S01]  /*13f40*/  FSEL R17, R17, R20, P3 ;  /* 0x0000001411117208 */ /* 0x000fe20001800000 */
[----:B------:R-:W0:Y:S01]  /*13f50*/  MUFU.RCP R0, R0 ;  /* 0x0000000000007308 */ /* 0x000e220000001000 */
[----:B------:R-:W-:Y:S01]  /*13f60*/  FMUL R20, R21, 0.25 ;  /* 0x3e80000015147820 */ /* 0x000fe20000400000 */
[----:B------:R-:W-:Y:S01]  /*13f70*/  FSEL R19, R19, R22, P3 ;  /* 0x0000001613137208 */ /* 0x000fe20001800000 */
[----:B------:R-:W-:Y:S01]  /*13f80*/  FMUL R22, R23, 0.25 ;  /* 0x3e80000017167820 */ /* 0x000fe20000400000 */
[----:B------:R-:W-:Y:S01]  /*13f90*/  FMUL R8, R205, 0.25 ;  /* 0x3e800000cd087820 */ /* 0x000fe20000400000 */
[----:B------:R-:W-:Y:S01]  /*13fa0*/  FMUL R100, R190, 0.25 ;  /* 0x3e800000be647820 */ /* 0x000fe20000400000 */
[----:B------:R-:W-:Y:S01]  /*13fb0*/  FSEL R20, R20, R21, P3 ;  /* 0x0000001514147208 */ /* 0x000fe20001800000 */
[----:B------:R-:W-:Y:S01]  /*13fc0*/  FMUL R21, R202, 0.25 ;  /* 0x3e800000ca157820 */ /* 0x000fe20000400000 */
[----:B------:R-:W-:Y:S01]  /*13fd0*/  FSEL R22, R22, R23, P3 ;  /* 0x0000001716167208 */ /* 0x000fe20001800000 */
[----:B------:R-:W-:Y:S01]  /*13fe0*/  FMUL R23, R201, 0.25 ;  /* 0x3e800000c9177820 */ /* 0x000fe20000400000 */
[----:B------:R-:W-:Y:S01]  /*13ff0*/  FMUL R101, R189, 0.25 ;  /* 0x3e800000bd657820 */ /* 0x000fe20000400000 */
[----:B---3--:R-:W-:Y:S01]  /*14000*/  FMUL R104, R188, 0.25 ;  /* 0x3e800000bc687820 */ /* 0x008fe20000400000 */
[----:B----4-:R-:W-:Y:S01]  /*14010*/  FMUL R105, R187, 0.25 ;  /* 0x3e800000bb697820 */ /* 0x010fe20000400000 */
[----:B-----5:R-:W-:Y:S01]  /*14020*/  FMUL R108, R186, 0.25 ;  /* 0x3e800000ba6c7820 */ /* 0x020fe20000400000 */
[----:B------:R-:W-:Y:S01]  /*14030*/  FMUL R109, R185, 0.25 ;  /* 0x3e800000b96d7820 */ /* 0x000fe20000400000 */
        /* <DEDUP_REMOVED lines=14> */
[----:B------:R-:W-:Y:S01]  /*14120*/  FSEL R8, R8, R205, P3 ;  /* 0x000000cd08087208 */ /* 0x000fe20001800000 */
[----:B------:R-:W-:Y:S01]  /*14130*/  @!P4 FMUL R10, R10, 16777216 ;  /* 0x4b8000000a0ac820 */ /* 0x000fe20000400000 */
[----:B------:R-:W-:Y:S01]  /*14140*/  FSEL R9, R9, R204, P3 ;  /* 0x000000cc09097208 */ /* 0x000fe20001800000 */
[----:B------:R-:W3:Y:S01]  /*14150*/  LDL.LU R234, [R1] ;  /* 0x0000000001ea7983 */ /* 0x000ee20000300800 */
[----:B------:R-:W-:-:S02]  /*14160*/  FSEL R11, R11, R203, P3 ;  /* 0x000000cb0b0b7208 */ /* 0x000fc40001800000 */
[----:B------:R-:W-:Y:S02]  /*14170*/  FSEL R21, R21, R202, P3 ;  /* 0x000000ca15157208 */ /* 0x000fe40001800000 */
[----:B------:R-:W-:Y:S02]  /*14180*/  FSEL R23, R23, R201, P3 ;  /* 0x000000c917177208 */ /* 0x000fe40001800000 */
[----:B------:R-:W-:Y:S02]  /*14190*/  FSEL R56, R56, R200, P3 ;  /* 0x000000c838387208 */ /* 0x000fe40001800000 */
[----:B------:R-:W-:Y:S02]  /*141a0*/  FSEL R57, R57, R199, P3 ;  /* 0x000000c739397208 */ /* 0x000fe40001800000 */
[----:B------:R-:W-:Y:S02]  /*141b0*/  FSEL R64, R64, R198, P3 ;  /* 0x000000c640407208 */ /* 0x000fe40001800000 */
        /* <DEDUP_REMOVED lines=26> */
[----:B------:R-:W-:Y:S01]  /*14360*/  FSEL R145, R145, R171, P3 ;  /* 0x000000ab91917208 */ /* 0x000fe20001800000 */
        /* <DEDUP_REMOVED lines=16> */
[----:B--2---:R-:W-:Y:S01]  /*14470*/  FMUL R148, R152, 0.25 ;  /* 0x3e80000098947820 */ /* 0x004fe20000400000 */
[----:B------:R-:W-:-:S04]  /*14480*/  FMUL R149, R154, 0.25 ;  /* 0x3e8000009a957820 */ /* 0x000fc80000400000 */
[----:B------:R-:W-:Y:S01]  /*14490*/  FSEL R148, R148, R152, P3 ;  /* 0x0000009894947208 */ /* 0x000fe20001800000 */
[----:B0-----:R-:W-:Y:S01]  /*144a0*/  FMUL R88, R0, R10 ;  /* 0x0000000a00587220 */ /* 0x001fe20000400000 */
[----:B------:R-:W2:Y:S01]  /*144b0*/  LDL.LU R230, [R1+0x1f4] ;  /* 0x0001f40001e67983 */ /* 0x000ea20000300800 */
        /* <DEDUP_REMOVED lines=14> */
[----:B------:R-:W-:Y:S01]  /*145a0*/  @!P4 FMUL R72, R72, 16777216 ;  /* 0x4b8000004848c820 */ /* 0x000fe20000400000 */
[----:B------:R-:W-:Y:S01]  /*145b0*/  @!P4 FMUL R73, R73, 16777216 ;  /* 0x4b8000004949c820 */ /* 0x000fe20000400000 */
[----:B------:R-:W-:Y:S01]  /*145c0*/  @!P4 FMUL R80, R80, 16777216 ;  /* 0x4b8000005050c820 */ /* 0x000fe20000400000 */
[----:B------:R-:W-:Y:S01]  /*145d0*/  FSEL R156, R156, R157, P3 ;  /* 0x0000009d9c9c7208 */ /* 0x000fe20001800000 */
[----:B------:R-:W-:Y:S01]  /*145e0*/  FMUL R157, R160, 0.25 ;  /* 0x3e800000a09d7820 */ /* 0x000fe20000400000 */
[----:B------:R-:W-:Y:S01]  /*145f0*/  @!P4 FMUL R81, R81, 16777216 ;  /* 0x4b8000005151c820 */ /* 0x000fe20000400000 */
[----:B------:R-:W-:Y:S01]  /*14600*/  FMUL R158, R159, 0.25 ;  /* 0x3e8000009f9e7820 */ /* 0x000fe20000400000 */
[----:B------:R-:W-:Y:S01]  /*14610*/  @!P4 FMUL R93, R93, 16777216 ;  /* 0x4b8000005d5dc820 */ /* 0x000fe20000400000 */
[----:B------:R-:W-:Y:S01]  /*14620*/  @!P4 FMUL R97, R97, 16777216 ;  /* 0x4b8000006161c820 */ /* 0x000fe20000400000 */
[----:B------:R-:W-:Y:S01]  /*14630*/  FSEL R157, R157, R160, P3 ;  /* 0x000000a09d9d7208 */ /* 0x000fe20001800000 */
        /* <DEDUP_REMOVED lines=55> */
[----:B------:R-:W-:Y:S01]  /*149b0*/  FMUL R2, R151, 0.25 ;  /* 0x3e80000097027820 */ /* 0x000fe20000400000 */
        /* <DEDUP_REMOVED lines=61> */
[----:B------:R-:W-:Y:S01]  /*14d90*/  FMUL R166, R0, R166 ;  /* 0x000000a600a67220 */ /* 0x000fe20000400000 */
[----:B------:R-:W-:Y:S01]  /*14da0*/  FMUL R0, R150, 0.25 ;  /* 0x3e80000096007820 */ /* 0x000fe20000400000 */
[----:B------:R-:W-:Y:S01]  /*14db0*/  FSEL R151, R2, R151, P2 ;  /* 0x0000009702977208 */ /* 0x000fe20001000000 */
[----:B------:R-:W-:Y:S01]  /*14dc0*/  FMUL R2, R147, 0.25 ;  /* 0x3e80000093027820 */ /* 0x000fe20000400000 */
[----:B------:R-:W4:Y:S02]  /*14dd0*/  LDL.LU R229, [R1+0x1f0] ;  /* 0x0001f00001e57983 */ /* 0x000f240000300800 */
[----:B------:R-:W-:Y:S01]  /*14de0*/  FSEL R150, R0, R150, P2 ;  /* 0x0000009600967208 */ /* 0x000fe20001000000 */
[----:B------:R-:W-:Y:S01]  /*14df0*/  FMUL R0, R146, 0.25 ;  /* 0x3e80000092007820 */ /* 0x000fe20000400000 */
[----:B------:R-:W-:Y:S01]  /*14e00*/  FSEL R147, R2, R147, P2 ;  /* 0x0000009302937208 */ /* 0x000fe20001000000 */
[----:B------:R-:W-:Y:S01]  /*14e10*/  FMUL R2, R143, 0.25 ;  /* 0x3e8000008f027820 */ /* 0x000fe20000400000 */
[----:B------:R-:W5:Y:S02]  /*14e20*/  LDL.LU R228, [R1+0x1e4] ;  /* 0x0001e40001e47983 */ /* 0x000f640000300800 */
[----:B------:R-:W-:Y:S01]  /*14e30*/  FSEL R146, R0, R146, P2 ;  /* 0x0000009200927208 */ /* 0x000fe20001000000 */
[----:B------:R-:W-:Y:S01]  /*14e40*/  FMUL R0, R142, 0.25 ;  /* 0x3e8000008e007820 */ /* 0x000fe20000400000 */
[----:B------:R-:W-:Y:S01]  /*14e50*/  FSEL R143, R2, R143, P2 ;  /* 0x0000008f028f7208 */ /* 0x000fe20001000000 */
[----:B------:R-:W-:Y:S01]  /*14e60*/  FMUL R2, R139, 0.25 ;  /* 0x3e8000008b027820 */ /* 0x000fe20000400000 */
[----:B------:R-:W-:Y:S01]  /*14e70*/  IMAD.MOV.U32 R19, RZ, RZ, R168 ;  /* 0x000000ffff137224 */ /* 0x000fe200078e00a8 */
[----:B------:R-:W3:Y:S01]  /*14e80*/  LDL.LU R225, [R1+0x1e0] ;  /* 0x0001e00001e17983 */ /* 0x000ee20000300800 */
[----:B------:R-:W-:Y:S01]  /*14e90*/  FSEL R142, R0, R142, P2 ;  /* 0x0000008e008e7208 */ /* 0x000fe20001000000 */
[----:B------:R-:W-:Y:S01]  /*14ea0*/  FMUL R0, R138, 0.25 ;  /* 0x3e8000008a007820 */ /* 0x000fe20000400000 */
[----:B------:R-:W-:Y:S01]  /*14eb0*/  FSEL R139, R2, R139, P2 ;  /* 0x0000008b028b7208 */ /* 0x000fe20001000000 */
[----:B------:R-:W-:Y:S01]  /*14ec0*/  FMUL R2, R135, 0.25 ;  /* 0x3e80000087027820 */ /* 0x000fe20000400000 */
[----:B------:R-:W2:Y:S02]  /*14ed0*/  LDL.LU R168, [R1+0x1d4] ;  /* 0x0001d40001a87983 */ /* 0x000ea40000300800 */
[----:B------:R-:W-:Y:S01]  /*14ee0*/  FSEL R138, R0, R138, P2 ;  /* 0x0000008a008a7208 */ /* 0x000fe20001000000 */
        /* <DEDUP_REMOVED lines=13> */
[----:B------:R-:W3:Y:S02]  /*14fc0*/  LDL.LU R172, [R1+0x1c0] ;  /* 0x0001c00001ac7983 */ /* 0x000ee40000300800 */
[----:B------:R-:W-:Y:S01]  /*14fd0*/  FSEL R126, R0, R126, P2 ;  /* 0x0000007e007e7208 */ /* 0x000fe20001000000 */
[----:B------:R-:W-:Y:S01]  /*14fe0*/  FMUL R0, R122, 0.25 ;  /* 0x3e8000007a007820 */ /* 0x000fe20000400000 */
[----:B------:R-:W-:Y:S01]  /*14ff0*/  FSEL R123, R2, R123, P2 ;  /* 0x0000007b027b7208 */ /* 0x000fe20001000000 */
[----:B------:R-:W4:Y:S01]  /*15000*/  LDL.LU R171, [R1+0x1b4] ;  /* 0x0001b40001ab7983 */ /* 0x000f220000300800 */
[----:B------:R-:W-:-:S03]  /*15010*/  FMUL R2, R119, 0.25 ;  /* 0x3e80000077027820 */ /* 0x000fc60000400000 */
[----:B------:R-:W4:Y:S01]  /*15020*/  LDL.LU R174, [R1+0x1b0] ;  /* 0x0001b00001ae7983 */ /* 0x000f220000300800 */
[----:B------:R-:W-:Y:S01]  /*15030*/  FSEL R122, R0, R122, P2 ;  /* 0x0000007a007a7208 */ /* 0x000fe20001000000 */
[----:B------:R-:W-:Y:S02]  /*15040*/  FMUL R0, R118, 0.25 ;  /* 0x3e80000076007820 */ /* 0x000fe40000400000 */
[----:B------:R-:W4:Y:S01]  /*15050*/  LDL.LU R173, [R1+0x1a4] ;  /* 0x0001a40001ad7983 */ /* 0x000f220000300800 */
[----:B------:R-:W-:Y:S01]  /*15060*/  FSEL R119, R2, R119, P2 ;  /* 0x0000007702777208 */ /* 0x000fe20001000000 */
[----:B------:R-:W-:Y:S01]  /*15070*/  FMUL R2, R115, 0.25 ;  /* 0x3e80000073027820 */ /* 0x000fe20000400000 */
[----:B------:R-:W-:Y:S01]  /*15080*/  FSEL R118, R0, R118, P2 ;  /* 0x0000007600767208 */ /* 0x000fe20001000000 */
[----:B------:R-:W4:Y:S01]  /*15090*/  LDL.LU R176, [R1+0x1a0] ;  /* 0x0001a00001b07983 */ /* 0x000f220000300800 */
[----:B------:R-:W-:Y:S02]  /*150a0*/  FMUL R0, R114, 0.25 ;  /* 0x3e80000072007820 */ /* 0x000fe40000400000 */
[----:B------:R-:W-:Y:S01]  /*150b0*/  FSEL R115, R2, R115, P2 ;  /* 0x0000007302737208 */ /* 0x000fe20001000000 */
[----:B------:R-:W4:Y:S01]  /*150c0*/  LDL.LU R175, [R1+0x194] ;  /* 0x0001940001af7983 */ /* 0x000f220000300800 */
[----:B------:R-:W-:Y:S01]  /*150d0*/  FMUL R2, R111, 0.25 ;  /* 0x3e8000006f027820 */ /* 0x000fe20000400000 */
[----:B------:R-:W-:-:S02]  /*150e0*/  FSEL R114, R0, R114, P2 ;  /* 0x0000007200727208 */ /* 0x000fc40001000000 */
[----:B------:R-:W4:Y:S01]  /*150f0*/  LDL.LU R178, [R1+0x190] ;  /* 0x0001900001b27983 */ /* 0x000f220000300800 */
[----:B------:R-:W-:-:S03]  /*15100*/  FMUL R0, R110, 0.25 ;  /* 0x3e8000006e007820 */ /* 0x000fc60000400000 */
        /* <DEDUP_REMOVED lines=113> */
[C---:B------:R-:W-:Y:S01]  /*15820*/  FMUL R11, R3.reuse, 8388608 ;  /* 0x4b000000030b7820 */ /* 0x040fe20000400000 */
[----:B------:R-:W-:Y:S01]  /*15830*/  FMUL R0, R34, 0.25 ;  /* 0x3e80000022007820 */ /* 0x000fe20000400000 */
[----:B------:R-:W-:Y:S01]  /*15840*/  FSETP.GEU.AND P3, PT, R3, 1.175494350822287508e-38, PT ;  /* 0x008000000300780b */ /* 0x000fe20003f6e000 */
[----:B------:R-:W4:Y:S01]  /*15850*/  LDL.LU R215, [R1+0x54] ;  /* 0x0000540001d77983 */ /* 0x000f220000300800 */
[----:B------:R-:W-:Y:S01]  /*15860*/  FSEL R35, R2, R35, P2 ;  /* 0x0000002302237208 */ /* 0x000fe20001000000 */
[----:B------:R-:W-:Y:S01]  /*15870*/  FMUL R2, R31, 0.25 ;  /* 0x3e8000001f027820 */ /* 0x000fe20000400000 */
[----:B------:R-:W-:Y:S01]  /*15880*/  FSEL R11, R11, R3, !P3 ;  /* 0x000000030b0b7208 */ /* 0x000fe20005800000 */
[----:B------:R-:W4:Y:S01]  /*15890*/  LDL.LU R218, [R1+0x50] ;  /* 0x0000500001da7983 */ /* 0x000f220000300800 */
[----:B------:R-:W-:Y:S01]  /*158a0*/  FSEL R34, R0, R34, P2 ;  /* 0x0000002200227208 */ /* 0x000fe20001000000 */
[----:B------:R-:W-:Y:S01]  /*158b0*/  FMUL R0, R30, 0.25 ;  /* 0x3e8000001e007820 */ /* 0x000fe20000400000 */
[----:B------:R-:W-:Y:S01]  /*158c0*/  FSETP.GEU.AND P4, PT, |R3|, 1.175494350822287508e-38, PT ;  /* 0x008000000300780b */ /* 0x000fe20003f8e200 */
[----:B------:R-:W4:Y:S01]  /*158d0*/  LDL.LU R217, [R1+0x44] ;  /* 0x0000440001d97983 */ /* 0x000f220000300800 */
[----:B------:R-:W-:Y:S01]  /*158e0*/  FSEL R31, R2, R31, P2 ;  /* 0x0000001f021f7208 */ /* 0x000fe20001000000 */
[----:B------:R-:W-:Y:S01]  /*158f0*/  VIADD R2, R11, 0xc0cafb0d ;  /* 0xc0cafb0d0b027836 */ /* 0x000fe20000000000 */
[----:B------:R-:W-:Y:S01]  /*15900*/  FSEL R30, R0, R30, P2 ;  /* 0x0000001e001e7208 */ /* 0x000fe20001000000 */
[----:B------:R-:W4:Y:S01]  /*15910*/  LDL.LU R220, [R1+0x40] ;  /* 0x0000400001dc7983 */ /* 0x000f220000300800 */
[----:B------:R-:W-:Y:S01]  /*15920*/  FMUL R0, R27, 0.25 ;  /* 0x3e8000001b007820 */ /* 0x000fe20000400000 */
[----:B------:R-:W-:Y:S01]  /*15930*/  @P2 FMUL R3, R3, 0.25 ;  /* 0x3e80000003032820 */ /* 0x000fe20000400000 */
[----:B------:R-:W-:Y:S01]  /*15940*/  LOP3.LUT R2, R2, 0xff800000, RZ, 0xc0, !PT ;  /* 0xff80000002027812 */ /* 0x000fe200078ec0ff */
[----:B------:R-:W4:Y:S02]  /*15950*/  LDL.LU R219, [R1+0x34] ;  /* 0x0000340001db7983 */ /* 0x000f240000300800 */
[----:B------:R-:W-:-:S02]  /*15960*/  FSEL R27, R0, R27, P2 ;  /* 0x0000001b001b7208 */ /* 0x000fc40001000000 */
[----:B------:R-:W4:Y:S01]  /*15970*/  LDL.LU R222, [R1+0x30] ;  /* 0x0000300001de7983 */ /* 0x000f220000300800 */
[----:B------:R-:W-:Y:S01]  /*15980*/  @!P4 FMUL R3, R3, 16777216 ;  /* 0x4b8000000303c820 */ /* 0x000fe20000400000 */
[----:B------:R-:W-:Y:S02]  /*15990*/  FSEL R0, RZ, -23, P3 ;  /* 0xc1b80000ff007808 */ /* 0x000fe40001800000 */
[----:B------:R-:W4:Y:S01]  /*159a0*/  LDL.LU R221, [R1+0x24] ;  /* 0x0000240001dd7983 */ /* 0x000f220000300800 */
[----:B------:R-:W-:-:S03]  /*159b0*/  I2FP.F32.S32 R18, R2 ;  /* 0x0000000200127245 */ /* 0x000fc60000201400 */
[----:B------:R-:W4:Y:S01]  /*159c0*/  LDL.LU R224, [R1+0x20] ;  /* 0x0000200001e07983 */ /* 0x000f220000300800 */
[----:B------:R-:W0:Y:S01]  /*159d0*/  MUFU.RCP R3, R3 ;  /* 0x0000000300037308 */ /* 0x000e220000001000 */
[----:B------:R-:W-:Y:S01]  /*159e0*/  FFMA.FTZ R0, R18, 1.1920928955078125e-07, R0 ;  /* 0x3400000012007823 */ /* 0x000fe20000010000 */
[C---:B------:R-:W-:Y:S01]  /*159f0*/  FMUL R18, R19.reuse, 8388608 ;  /* 0x4b00000013127820 */ /* 0x040fe20000400000 */
[----:B------:R-:W-:Y:S01]  /*15a00*/  FSETP.GEU.AND P2, PT, R19, 1.175494350822287508e-38, PT ;  /* 0x008000001300780b */ /* 0x000fe20003f4e000 */
[----:B------:R-:W-:Y:S01]  /*15a10*/  @!P4 FMUL R151, R151, 16777216 ;  /* 0x4b8000009797c820 */ /* 0x000fe20000400000 */
[----:B------:R-:W-:Y:S01]  /*15a20*/  @!P4 FMUL R150, R150, 16777216 ;  /* 0x4b8000009696c820 */ /* 0x000fe20000400000 */
[----:B------:R-:W-:Y:S01]  /*15a30*/  @!P4 FMUL R147, R147, 16777216 ;  /* 0x4b8000009393c820 */ /* 0x000fe20000400000 */
[----:B------:R-:W-:Y:S01]  /*15a40*/  FSEL R18, R18, R19, !P2 ;  /* 0x0000001312127208 */ /* 0x000fe20005000000 */
[----:B------:R-:W-:Y:S01]  /*15a50*/  @!P4 FMUL R146, R146, 16777216 ;  /* 0x4b8000009292c820 */ /* 0x000fe20000400000 */
[----:B------:R-:W-:Y:S01]  /*15a60*/  @!P4 FMUL R143, R143, 16777216 ;  /* 0x4b8000008f8fc820 */ /* 0x000fe20000400000 */
[----:B------:R-:W-:Y:S01]  /*15a70*/  @!P4 FMUL R142, R142, 16777216 ;  /* 0x4b8000008e8ec820 */ /* 0x000fe20000400000 */
[----:B------:R-:W-:Y:S01]  /*15a80*/  @!P4 FMUL R139, R139, 16777216 ;  /* 0x4b8000008b8bc820 */ /* 0x000fe20000400000 */
[----:B------:R-:W-:-:S02]  /*15a90*/  VIADD R23, R18, 0xc0cafb0d ;  /* 0xc0cafb0d12177836 */ /* 0x000fc40000000000 */
        /* <DEDUP_REMOVED lines=57> */
[----:B------:R-:W-:Y:S01]  /*15e30*/  LOP3.LUT R23, R23, 0xff800000, RZ, 0xc0, !PT ;  /* 0xff80000017177812 */ /* 0x000fe200078ec0ff */
[C---:B0-----:R-:W-:Y:S01]  /*15e40*/  FMUL R151, R3.reuse, R151 ;  /* 0x0000009703977220 */ /* 0x041fe20000400000 */
        /* <DEDUP_REMOVED lines=63> */
[----:B------:R-:W-:Y:S01]  /*16240*/  I2FP.F32.S32 R26, R23 ;  /* 0x00000017001a7245 */ /* 0x000fe20000201400 */
[----:B------:R-:W-:Y:S01]  /*16250*/  IMAD.IADD R23, R18, 0x1, -R23 ;  /* 0x0000000112177824 */ /* 0x000fe200078e0a17 */
[----:B------:R-:W-:Y:S01]  /*16260*/  FSEL R22, RZ, -23, P2 ;  /* 0xc1b80000ff167808 */ /* 0x000fe20001000000 */
[----:B------:R-:W4:Y:S02]  /*16270*/  LDL.LU R223, [R1+0x14] ;  /* 0x0000140001df7983 */ /* 0x000f240000300800 */
[----:B------:R-:W-:-:S02]  /*16280*/  FADD R23, R23, -1 ;  /* 0xbf80000017177421 */ /* 0x000fc40000000000 */
[----:B------:R-:W-:Y:S01]  /*16290*/  FFMA.FTZ R22, R26, 1.1920928955078125e-07, R22 ;  /* 0x340000001a167823 */ /* 0x000fe20000010016 */
[----:B------:R-:W4:Y:S01]  /*162a0*/  LDL.LU R227, [R1+0x10] ;  /* 0x0000100001e37983 */ /* 0x000f220000300800 */
[----:B------:R-:W-:-:S03]  /*162b0*/  FFMA.FTZ R26, R23, R167, -0.16845393180847167969 ;  /* 0xbe2c7f30171a7423 */ /* 0x000fc600000100a7 */
[----:B------:R-:W4:Y:S01]  /*162c0*/  LDL.LU R226, [R1+0x4] ;  /* 0x0000040001e27983 */ /* 0x000f220000300800 */
        /* <DEDUP_REMOVED lines=8> */
[----:B------:R-:W-:Y:S01]  /*16350*/  FMUL R26, R23, R26 ;  /* 0x0000001a171a7220 */ /* 0x000fe20000400000 */
[----:B------:R-:W-:-:S03]  /*16360*/  IMAD.IADD R2, R11, 0x1, -R2 ;  /* 0x000000010b027824 */ /* 0x000fc600078e0a02 */
[----:B------:R-:W-:-:S04]  /*16370*/  FMUL R26, R23, R26 ;  /* 0x0000001a171a7220 */ /* 0x000fc80000400000 */
[----:B------:R-:W-:Y:S01]  /*16380*/  FFMA.FTZ R26, R23, 1.4426950216293334961, R26 ;  /* 0x3fb8aa3b171a7823 */ /* 0x000fe2000001001a */
[----:B------:R-:W-:-:S03]  /*16390*/  FADD R23, R2, -1 ;  /* 0xbf80000002177421 */ /* 0x000fc60000000000 */
[----:B------:R-:W-:Y:S01]  /*163a0*/  FADD R2, R22, R26 ;  /* 0x0000001a16027221 */ /* 0x000fe20000000000 */
        /* <DEDUP_REMOVED lines=8> */
[----:B------:R-:W-:Y:S01]  /*16430*/  FFMA.FTZ R22, R23, R22, -0.72134751081466674805 ;  /* 0xbf38aa3b17167423 */ /* 0x000fe20000010016 */
[----:B------:R-:W-:-:S03]  /*16440*/  ISETP.GE.U32.AND P2, PT, R18, 0x7f800000, PT ;  /* 0x7f8000001200780c */ /* 0x000fc60003f46070 */
[----:B------:R-:W-:-:S04]  /*16450*/  FMUL R22, R23, R22 ;  /* 0x0000001617167220 */ /* 0x000fc80000400000 */
[----:B------:R-:W-:-:S04]  /*16460*/  FMUL R22, R23, R22 ;  /* 0x0000001617167220 */ /* 0x000fc80000400000 */
[----:B------:R-:W-:-:S04]  /*16470*/  FFMA.FTZ R22, R23, 1.4426950216293334961, R22 ;  /* 0x3fb8aa3b17167823 */ /* 0x000fc80000010016 */
[----:B------:R-:W-:Y:S01]  /*16480*/  FADD R0, R0, R22 ;  /* 0x0000001600007221 */ /* 0x000fe20000000000 */
[----:B------:R-:W-:Y:S02]  /*16490*/  @P2 IMAD.MOV.U32 R22, RZ, RZ, 0x7f800000 ;  /* 0x7f800000ff162424 */ /* 0x000fe400078e00ff */
[----:B--2---:R-:W-:Y:S02]  /*164a0*/  FMUL R26, R168, 0.25 ;  /* 0x3e800000a81a7820 */ /* 0x004fe40000400000 */
[----:B------:R-:W-:Y:S01]  /*164b0*/  @P2 FFMA.FTZ R2, R18, R22, +INF ;  /* 0x7f80000012022423 */ /* 0x000fe20000010016 */
[----:B------:R-:W-:-:S04]  /*164c0*/  FSETP.GT.AND P2, PT, |R19|, 8.50705917302346158658e+37, PT ;  /* 0x7e8000001300780b */ /* 0x000fc80003f44200 */
[----:B------:R-:W-:Y:S01]  /*164d0*/  FSEL R26, R26, R168, P2 ;  /* 0x000000a81a1a7208 */ /* 0x000fe20001000000 */
[----:B-----5:R-:W-:-:S05]  /*164e0*/  FMUL R168, R169, 0.25 ;  /* 0x3e800000a9a87820 */ /* 0x020fca0000400000 */
[----:B------:R-:W-:Y:S01]  /*164f0*/  FSEL R168, R168, R169, P2 ;  /* 0x000000a9a8a87208 */ /* 0x000fe20001000000 */
[----:B---3--:R-:W-:-:S05]  /*16500*/  FMUL R169, R172, 0.25 ;  /* 0x3e800000aca97820 */ /* 0x008fca0000400000 */
[----:B------:R-:W-:Y:S01]  /*16510*/  FSEL R169, R169, R172, P2 ;  /* 0x000000aca9a97208 */ /* 0x000fe20001000000 */
[----:B----4-:R-:W-:-:S05]  /*16520*/  FMUL R172, R173, 0.25 ;  /* 0x3e800000adac7820 */ /* 0x010fca0000400000 */
[----:B------:R-:W-:Y:S01]  /*16530*/  FSEL R172, R172, R173, P2 ;  /* 0x000000adacac7208 */ /* 0x000fe20001000000 */
[----:B------:R-:W-:-:S05]  /*16540*/  FMUL R173, R176, 0.25 ;  /* 0x3e800000b0ad7820 */ /* 0x000fca0000400000 */
        /* <DEDUP_REMOVED lines=17> */
[----:B------:R-:W-:Y:S01]  /*16660*/  FMUL R192, R193, 0.25 ;  /* 0x3e800000c1c07820 */ /* 0x000fe20000400000 */
[----:B------:R-:W-:-:S04]  /*16670*/  FMUL R167, R170, 0.25 ;  /* 0x3e800000aaa77820 */ /* 0x000fc80000400000 */
[----:B------:R-:W-:Y:S01]  /*16680*/  FSEL R192, R192, R193, P2 ;  /* 0x000000c1c0c07208 */ /* 0x000fe20001000000 */
[----:B------:R-:W-:Y:S01]  /*16690*/  FMUL R193, R196, 0.25 ;  /* 0x3e800000c4c17820 */ /* 0x000fe20000400000 */
[----:B------:R-:W-:Y:S01]  /*166a0*/  FSEL R167, R167, R170, P2 ;  /* 0x000000aaa7a77208 */ /* 0x000fe20001000000 */
[----:B------:R-:W-:-:S03]  /*166b0*/  FMUL R170, R171, 0.25 ;  /* 0x3e800000abaa7820 */ /* 0x000fc60000400000 */
        /* <DEDUP_REMOVED lines=56> */
[----:B------:R-:W-:Y:S02]  /*16a40*/  FSEL R221, R221, R224, P2 ;  /* 0x000000e0dddd7208 */ /* 0x000fe40001000000 */
[----:B------:R-:W0:Y:S01]  /*16a50*/  S2R R224, SR_TID.X ;  /* 0x0000000000e07919 */ /* 0x000e220000002100 */
[----:B------:R-:W-:Y:S01]  /*16a60*/  FSEL R198, R198, R199, P2 ;  /* 0x000000c7c6c67208 */ /* 0x000fe20001000000 */
[----:B------:R-:W-:-:S05]  /*16a70*/  FMUL R199, R202, 0.25 ;  /* 0x3e800000cac77820 */ /* 0x000fca0000400000 */
[----:B------:R-:W-:Y:S01]  /*16a80*/  FSEL R199, R199, R202, P2 ;  /* 0x000000cac7c77208 */ /* 0x000fe20001000000 */
[----:B------:R-:W-:Y:S01]  /*16a90*/  FMUL R202, R203, 0.25 ;  /* 0x3e800000cbca7820 */ /* 0x000fe20000400000 */
[----:B------:R-:W-:-:S04]  /*16aa0*/  FMUL R39, R225, 0.25 ;  /* 0x3e800000e1277820 */ /* 0x000fc80000400000 */
[----:B------:R-:W-:Y:S01]  /*16ab0*/  FSEL R202, R202, R203, P2 ;  /* 0x000000cbcaca7208 */ /* 0x000fe20001000000 */
[----:B------:R-:W-:Y:S01]  /*16ac0*/  FMUL R203, R206, 0.25 ;  /* 0x3e800000cecb7820 */ /* 0x000fe20000400000 */
[----:B------:R-:W-:-:S04]  /*16ad0*/  FSEL R39, R39, R225, P2 ;  /* 0x000000e127277208 */ /* 0x000fc80001000000 */
[----:B------:R-:W-:Y:S01]  /*16ae0*/  FSEL R203, R203, R206, P2 ;  /* 0x000000cecbcb7208 */ /* 0x000fe20001000000 */
[----:B------:R-:W-:Y:S01]  /*16af0*/  FMUL R206, R207, 0.25 ;  /* 0x3e800000cfce7820 */ /* 0x000fe20000400000 */
[----:B------:R-:W-:Y:S01]  /*16b00*/  FSETP.GEU.AND P4, PT, |R19|, 1.175494350822287508e-38, PT ;  /* 0x008000001300780b */ /* 0x000fe20003f8e200 */
[----:B------:R-:W-:-:S03]  /*16b10*/  FMUL R225, R226, 0.25 ;  /* 0x3e800000e2e17820 */ /* 0x000fc60000400000 */
[----:B------:R-:W-:Y:S01]  /*16b20*/  FSEL R206, R206, R207, P2 ;  /* 0x000000cfcece7208 */ /* 0x000fe20001000000 */
[----:B------:R-:W-:Y:S01]  /*16b30*/  FMUL R207, R210, 0.25 ;  /* 0x3e800000d2cf7820 */ /* 0x000fe20000400000 */
[----:B------:R-:W-:Y:S01]  /*16b40*/  FSEL R225, R225, R226, P2 ;  /* 0x000000e2e1e17208 */ /* 0x000fe20001000000 */
[C---:B0-----:R-:W-:Y:S02]  /*16b50*/  IMAD.SHL.U32 R226, R224.reuse, 0x10, RZ ;  /* 0x00000010e0e27824 */ /* 0x041fe400078e00ff */
[----:B------:R-:W-:Y:S01]  /*16b60*/  IMAD.SHL.U32 R224, R224, 0x80, RZ ;  /* 0x00000080e0e07824 */ /* 0x000fe200078e00ff */
[----:B------:R-:W-:Y:S01]  /*16b70*/  FSEL R207, R207, R210, P2 ;  /* 0x000000d2cfcf7208 */ /* 0x000fe20001000000 */
[----:B------:R-:W-:Y:S01]  /*16b80*/  @P2 FMUL R19, R19, 0.25 ;  /* 0x3e80000013132820 */ /* 0x000fe20000400000 */
[----:B------:R-:W-:Y:S01]  /*16b90*/  FMUL R210, R211, 0.25 ;  /* 0x3e800000d3d27820 */ /* 0x000fe20000400000 */
[----:B------:R-:W-:Y:S02]  /*16ba0*/  LOP3.LUT R226, R226, 0xf0, RZ, 0xc0, !PT ;  /* 0x000000f0e2e27812 */ /* 0x000fe400078ec0ff */
[----:B------:R-:W-:Y:S01]  /*16bb0*/  LOP3.LUT R224, R224, 0x800, RZ, 0xc0, !PT ;  /* 0x00000800e0e07812 */ /* 0x000fe200078ec0ff */
[----:B------:R-:W-:Y:S01]  /*16bc0*/  @!P4 FMUL R19, R19, 16777216 ;  /* 0x4b8000001313c820 */ /* 0x000fe20000400000 */
[----:B------:R-:W-:Y:S01]  /*16bd0*/  FSEL R210, R210, R211, P2 ;  /* 0x000000d3d2d27208 */ /* 0x000fe20001000000 */
[----:B------:R-:W-:Y:S01]  /*16be0*/  FMUL R211, R214, 0.25 ;  /* 0x3e800000d6d37820 */ /* 0x000fe20000400000 */
[----:B------:R-:W-:-:S02]  /*16bf0*/  IADD3 R224, R224, UR5, R226 ;  /* 0x00000005e0e07c10 */ /* 0x000fc4000fffe0e2 */
[----:B------:R-:W0:Y:S02]  /*16c00*/  MUFU.RCP R226, R19 ;  /* 0x0000001300e27308 */ /* 0x000e240000001000 */
[----:B------:R-:W-:Y:S01]  /*16c10*/  FSEL R211, R211, R214, P2 ;  /* 0x000000d6d3d37208 */ /* 0x000fe20001000000 */
[----:B------:R-:W-:Y:S01]  /*16c20*/  FMUL R214, R215, 0.25 ;  /* 0x3e800000d7d67820 */ /* 0x000fe20000400000 */
[----:B------:R-:W-:Y:S01]  /*16c30*/  FMUL R38, R228, 0.25 ;  /* 0x3e800000e4267820 */ /* 0x000fe20000400000 */
[----:B------:R-:W-:-:S03]  /*16c40*/  @!P4 FMUL R171, R171, 16777216 ;  /* 0x4b800000ababc820 */ /* 0x000fc60000400000 */
[----:B------:R-:W-:Y:S01]  /*16c50*/  FSEL R214, R214, R215, P2 ;  /* 0x000000d7d6d67208 */ /* 0x000fe20001000000 */
[----:B------:R-:W-:Y:S01]  /*16c60*/  FMUL R215, R218, 0.25 ;  /* 0x3e800000dad77820 */ /* 0x000fe20000400000 */
[----:B------:R-:W-:Y:S01]  /*16c70*/  @!P4 FMUL R176, R176, 16777216 ;  /* 0x4b800000b0b0c820 */ /* 0x000fe20000400000 */
[----:B------:R-:W-:Y:S01]  /*16c80*/  @!P4 FMUL R185, R185, 16777216 ;  /* 0x4b800000b9b9c820 */ /* 0x000fe20000400000 */
[----:B------:R-:W-:Y:S01]  /*16c90*/  FSEL R38, R38, R228, P2 ;  /* 0x000000e426267208 */ /* 0x000fe20001000000 */
[----:B------:R-:W-:Y:S01]  /*16ca0*/  @!P4 FMUL R214, R214, 16777216 ;  /* 0x4b800000d6d6c820 */ /* 0x000fe20000400000 */
[----:B------:R-:W-:Y:S01]  /*16cb0*/  FSEL R215, R215, R218, P2 ;  /* 0x000000dad7d77208 */ /* 0x000fe20001000000 */
[C---:B0-----:R-:W-:Y:S01]  /*16cc0*/  FMUL R228, R226.reuse, R171 ;  /* 0x000000abe2e47220 */ /* 0x041fe20000400000 */
[C---:B------:R-:W-:Y:S01]  /*16cd0*/  FMUL R171, R226.reuse, R176 ;  /* 0x000000b0e2ab7220 */ /* 0x040fe20000400000 */
[C---:B------:R-:W-:Y:S01]  /*16ce0*/  FMUL R176, R226.reuse, R185 ;  /* 0x000000b9e2b07220 */ /* 0x040fe20000400000 */
[----:B------:R-:W-:Y:S01]  /*16cf0*/  FMUL R218, R219, 0.25 ;  /* 0x3e800000dbda7820 */ /* 0x000fe20000400000 */
[----:B------:R-:W-:-:S02]  /*16d00*/  FMUL R185, R226, R214 ;  /* 0x000000d6e2b97220 */ /* 0x000fc40000400000 */
[----:B------:R-:W0:Y:S02]  /*16d10*/  S2R R214, SR_TID.X ;  /* 0x0000000000d67919 */ /* 0x000e240000002100 */
[----:B------:R-:W-:Y:S01]  /*16d20*/  FSEL R218, R218, R219, P2 ;  /* 0x000000dbdada7208 */ /* 0x000fe20001000000 */
[----:B------:R-:W-:-:S05]  /*16d30*/  FMUL R219, R222, 0.25 ;  /* 0x3e800000dedb7820 */ /* 0x000fca0000400000 */
[----:B------:R-:W-:Y:S01]  /*16d40*/  FSEL R219, R219, R222, P2 ;  /* 0x000000dedbdb7208 */ /* 0x000fe20001000000 */
[----:B------:R-:W-:Y:S01]  /*16d50*/  FMUL R222, R223, 0.25 ;  /* 0x3e800000dfde7820 */ /* 0x000fe20000400000 */
[----:B------:R-:W-:Y:S01]  /*16d60*/  FSETP.NEU.AND P3, PT, R18, RZ, PT ;  /* 0x000000ff1200720b */ /* 0x000fe20003f6d000 */
[----:B------:R-:W-:Y:S01]  /*16d70*/  FMUL R22, R230, 0.25 ;  /* 0x3e800000e6167820 */ /* 0x000fe20000400000 */
[----:B------:R-:W-:Y:S02]  /*16d80*/  FMUL R23, R229, 0.25 ;  /* 0x3e800000e5177820 */ /* 0x000fe40000400000 */
[----:B------:R-:W-:Y:S01]  /*16d90*/  FSEL R222, R222, R223, P2 ;  /* 0x000000dfdede7208 */ /* 0x000fe20001000000 */
[----:B------:R-:W-:Y:S01]  /*16da0*/  FMUL R223, R227, 0.25 ;  /* 0x3e800000e3df7820 */ /* 0x000fe20000400000 */
[----:B------:R-:W-:Y:S01]  /*16db0*/  FMUL R18, R234, 0.25 ;  /* 0x3e800000ea127820 */ /* 0x000fe20000400000 */
[----:B------:R-:W-:Y:S01]  /*16dc0*/  FSEL R22, R22, R230, P2 ;  /* 0x000000e616167208 */ /* 0x000fe20001000000 */
[----:B------:R-:W-:Y:S01]  /*16dd0*/  @!P4 FMUL R167, R167, 16777216 ;  /* 0x4b800000a7a7c820 */ /* 0x000fe20000400000 */
[----:B------:R-:W-:Y:S01]  /*16de0*/  FSEL R23, R23, R229, P2 ;  /* 0x000000e517177208 */ /* 0x000fe20001000000 */
        /* <DEDUP_REMOVED lines=18> */
[----:B------:R-:W-:Y:S01]  /*16f10*/  FMUL R229, R226, R174 ;  /* 0x000000aee2e57220 */ /* 0x000fe20000400000 */
        /* <DEDUP_REMOVED lines=46> */
[C---:B------:R-:W-:Y:S01]  /*17200*/  FMUL R168, R226.reuse, R169 ;  /* 0x000000a9e2a87220 */ /* 0x040fe20000400000 */
[C---:B------:R-:W-:Y:S01]  /*17210*/  FMUL R227, R226.reuse, R170 ;  /* 0x000000aae2e37220 */ /* 0x040fe20000400000 */
[----:B------:R-:W-:Y:S01]  /*17220*/  FMUL R230, R226, R175 ;  /* 0x000000afe2e67220 */ /* 0x000fe20000400000 */
[----:B------:R-:W-:-:S02]  /*17230*/  IMAD.MOV.U32 R181, RZ, RZ, R242 ;  /* 0x000000ffffb57224 */ /* 0x000fc400078e00f2 */
        /* <DEDUP_REMOVED lines=52> */
[----:B------:R-:W-:-:S02]  /*17580*/  IMAD.MOV.U32 R210, RZ, RZ, R181 ;  /* 0x000000ffffd27224 */ /* 0x000fc400078e00b5 */
[----:B------:R-:W-:Y:S01]  /*17590*/  FMUL R226, R226, R18 ;  /* 0x00000012e2e27220 */ /* 0x000fe20000400000 */
[C---:B0-----:R-:W-:Y:S01]  /*175a0*/  IMAD.SHL.U32 R188, R214.reuse, 0x4, RZ ;  /* 0x00000004d6bc7824 */ /* 0x041fe200078e00ff */
[----:B------:R-:W-:Y:S02]  /*175b0*/  SHF.R.U32.HI R181, RZ, 0x1, R214 ;  /* 0x00000001ffb57819 */ /* 0x000fe400000116d6 */
[----:B------:R-:W-:Y:S02]  /*175c0*/  LOP3.LUT R18, R214, 0x7, RZ, 0xc0, !PT ;  /* 0x00000007d6127812 */ /* 0x000fe400078ec0ff */
[----:B------:R-:W-:Y:S02]  /*175d0*/  LOP3.LUT R188, R188, 0x3c0, RZ, 0xc0, !PT ;  /* 0x000003c0bcbc7812 */ /* 0x000fe400078ec0ff */
[----:B------:R-:W-:Y:S02]  /*175e0*/  LOP3.LUT R181, R181, 0x4, RZ, 0xc0, !PT ;  /* 0x00000004b5b57812 */ /* 0x000fe400078ec0ff */
[----:B------:R-:W-:-:S04]  /*175f0*/  LEA R18, R18, UR5, 0x3 ;  /* 0x0000000512127c11 */ /* 0x000fc8000f8e18ff */
[----:B------:R-:W-:Y:S02]  /*17600*/  IADD3 R18, R181, R18, R188 ;  /* 0x00000012b5127210 */ /* 0x000fe40007ffe0bc */
[----:B------:R-:W-:Y:S02]  /*17610*/  F2FP.SATFINITE.E4M3.F32.PACK_AB_MERGE_C R188, R156, R157, RZ ;  /* 0x0000009d9cbc723e */ /* 0x000fe400048070ff */
[----:B------:R-:W-:Y:S01]  /*17620*/  F2FP.SATFINITE.E4M3.F32.PACK_AB_MERGE_C R206, R164, R165, RZ ;  /* 0x000000a5a4ce723e */ /* 0x000fe200048070ff */
[----:B------:R-:W-:Y:S01]  /*17630*/  STL [R1], R18 ;  /* 0x0000001201007387 */ /* 0x000fe20000100800 */
[----:B------:R-:W-:Y:S02]  /*17640*/  F2FP.SATFINITE.E4M3.F32.PACK_AB_MERGE_C R156, R112, R113, RZ ;  /* 0x00000071709c723e */ /* 0x000fe400048070ff */
[----:B------:R-:W-:Y:S02]  /*17650*/  F2FP.SATFINITE.E4M3.F32.PACK_AB_MERGE_C R165, R144, R145, RZ ;  /* 0x0000009190a5723e */ /* 0x000fe400048070ff */
[----:B------:R-:W-:-:S02]  /*17660*/  LOP3.LUT R112, R214, 0xe0, RZ, 0xc0, !PT ;  /* 0x000000e0d6707812 */ /* 0x000fc400078ec0ff */
[----:B------:R-:W-:Y:S01]  /*17670*/  F2FP.SATFINITE.E4M3.F32.PACK_AB_MERGE_C R145, R93, R97, RZ ;  /* 0x000000615d91723e */ /* 0x000fe200048070ff */
[----:B------:R-:W2:Y:S01]  /*17680*/  LDL.LU R214, [R1+0x200] ;  /* 0x0002000001d67983 */ /* 0x000ea20000300800 */
[----:B------:R-:W-:Y:S02]  /*17690*/  F2FP.SATFINITE.E4M3.F32.PACK_AB_MERGE_C R97, R8, R9, RZ ;  /* 0x000000090861723e */ /* 0x000fe400048070ff */
[----:B------:R-:W-:Y:S02]  /*176a0*/  F2FP.SATFINITE.E4M3.F32.PACK_AB_MERGE_C R8, R37, R36, RZ ;  /* 0x000000242508723e */ /* 0x000fe400048070ff */
[----:B------:R-:W-:Y:S02]  /*176b0*/  F2FP.SATFINITE.E4M3.F32.PACK_AB_MERGE_C R37, R210, R252, RZ ;  /* 0x000000fcd225723e */ /* 0x000fe400048070ff */
[----:B------:R-:W3:Y:S01]  /*176c0*/  LDL.LU R210, [R1+0x210] ;  /* 0x0002100001d27983 */ /* 0x000ee20000300800 */
[----:B------:R-:W-:Y:S02]  /*176d0*/  F2FP.SATFINITE.E4M3.F32.PACK_AB_MERGE_C R102, R103, R102, RZ ;  /* 0x000000666766723e */ /* 0x000fe400048070ff */
[----:B------:R-:W0:Y:S01]  /*176e0*/  S2R R103, SR_TID.X ;  /* 0x0000000000677919 */ /* 0x000e220000002100 */
[----:B------:R-:W-:-:S02]  /*176f0*/  F2FP.SATFINITE.E4M3.F32.PACK_AB_MERGE_C R193, R193, R223, RZ ;  /* 0x000000dfc1c1723e */ /* 0x000fc400048070ff */
[----:B------:R-:W-:Y:S02]  /*17700*/  F2FP.SATFINITE.E4M3.F32.PACK_AB_MERGE_C R28, R29, R28, RZ ;  /* 0x0000001c1d1c723e */ /* 0x000fe400048070ff */
[----:B------:R-:W-:Y:S01]  /*17710*/  F2FP.SATFINITE.E4M3.F32.PACK_AB_MERGE_C R30, R31, R30, RZ ;  /* 0x0000001e1f1e723e */ /* 0x000fe200048070ff */
[----:B------:R-:W-:Y:S01]  /*17720*/  IMAD R112, R112, 0x8, R224 ;  /* 0x0000000870707824 */ /* 0x000fe200078e02e0 */
[----:B------:R-:W-:Y:S02]  /*17730*/  F2FP.SATFINITE.E4M3.F32.PACK_AB_MERGE_C R93, R12, R13, RZ ;  /* 0x0000000d0c5d723e */ /* 0x000fe400048070ff */
[----:B------:R-:W-:Y:S02]  /*17740*/  F2FP.SATFINITE.E4M3.F32.PACK_AB_MERGE_C R9, R14, R15, RZ ;  /* 0x0000000f0e09723e */ /* 0x000fe400048070ff */
[----:B------:R-:W-:Y:S02]  /*17750*/  F2FP.SATFINITE.E4M3.F32.PACK_AB_MERGE_C R12, R225, R226, R193 ;  /* 0x000000e2e10c723e */ /* 0x000fe400048070c1 */
[----:B------:R-:W-:-:S02]  /*17760*/  F2FP.SATFINITE.E4M3.F32.PACK_AB_MERGE_C R13, R166, R10, R206 ;  /* 0x0000000aa60d723e */ /* 0x000fc400048070ce */
[----:B------:R-:W-:Y:S02]  /*17770*/  F2FP.SATFINITE.E4M3.F32.PACK_AB_MERGE_C R14, R25, R24, R28 ;  /* 0x00000018190e723e */ /* 0x000fe4000480701c */
[----:B------:R-:W-:-:S05]  /*17780*/  F2FP.SATFINITE.E4M3.F32.PACK_AB_MERGE_C R15, R27, R3, R30 ;  /* 0x000000031b0f723e */ /* 0x000fca000480701e */
[----:B------:R1:W-:Y:S01]  /*17790*/  STSM.16.M88.4 [R112], R12 ;  /* 0x0000000c70007844 */ /* 0x0003e20000000200 */
[----:B0-----:R-:W-:-:S04]  /*177a0*/  LOP3.LUT R3, R103, 0xff, RZ, 0xc0, !PT ;  /* 0x000000ff67037812 */ /* 0x001fc800078ec0ff */
[----:B------:R-:W-:Y:S01]  /*177b0*/  LEA R3, R3, UR5, 0x4 ;  /* 0x0000000503037c11 */ /* 0x000fe2000f8e20ff */
[----:B------:R-:W-:Y:S01]  /*177c0*/  BAR.SYNC.DEFER_BLOCKING 0x0 ;  /* 0x0000000000007b1d */ /* 0x000fe20000010000 */
[----:B------:R-:W-:Y:S02]  /*177d0*/  ISETP.GE.U32.AND P4, PT, R11, 0x7f800000, PT ;  /* 0x7f8000000b00780c */ /* 0x000fe40003f86070 */
[----:B------:R-:W-:Y:S02]  /*177e0*/  F2FP.SATFINITE.E4M3.F32.PACK_AB_MERGE_C R189, R189, R219, RZ ;  /* 0x000000dbbdbd723e */ /* 0x000fe400048070ff */
[----:B------:R-:W-:Y:S02]  /*177f0*/  F2FP.SATFINITE.E4M3.F32.PACK_AB_MERGE_C R192, R160, R161, RZ ;  /* 0x000000a1a0c0723e */ /* 0x000fe400048070ff */
[----:B------:R-:W-:Y:S01]  /*17800*/  F2FP.SATFINITE.E4M3.F32.PACK_AB_MERGE_C R181, R152, R153, RZ ;  /* 0x0000009998b5723e */ /* 0x000fe200048070ff */
[----:B------:R-:W0:Y:S01]  /*17810*/  LDS.128 R28, [R3] ;  /* 0x00000000031c7984 */ /* 0x000e220000000c00 */
[----:B------:R-:W-:-:S02]  /*17820*/  F2FP.SATFINITE.E4M3.F32.PACK_AB_MERGE_C R160, R124, R125, RZ ;  /* 0x0000007d7ca0723e */ /* 0x000fc400048070ff */
[----:B------:R-:W-:Y:S02]  /*17830*/  F2FP.SATFINITE.E4M3.F32.PACK_AB_MERGE_C R152, R104, R105, RZ ;  /* 0x000000696898723e */ /* 0x000fe400048070ff */
[----:B------:R-:W-:Y:S02]  /*17840*/  F2FP.SATFINITE.E4M3.F32.PACK_AB_MERGE_C R125, R56, R57, RZ ;  /* 0x00000039387d723e */ /* 0x000fe400048070ff */
[----:B------:R-:W-:Y:S02]  /*17850*/  F2FP.SATFINITE.E4M3.F32.PACK_AB_MERGE_C R105, R16, R17, RZ ;  /* 0x000000111069723e */ /* 0x000fe400048070ff */
[----:B------:R-:W-:Y:S02]  /*17860*/  F2FP.SATFINITE.E4M3.F32.PACK_AB_MERGE_C R56, R26, R19, RZ ;  /* 0x000000131a38723e */ /* 0x000fe400048070ff */
[----:B------:R-:W-:Y:S02]  /*17870*/  F2FP.SATFINITE.E4M3.F32.PACK_AB_MERGE_C R16, R45, R44, RZ ;  /* 0x0000002c2d10723e */ /* 0x000fe400048070ff */
[----:B------:R-:W-:-:S02]  /*17880*/  F2FP.SATFINITE.E4M3.F32.PACK_AB_MERGE_C R26, R77, R76, RZ ;  /* 0x0000004c4d1a723e */ /* 0x000fc400048070ff */
[----:B-1----:R-:W-:Y:S02]  /*17890*/  F2FP.SATFINITE.E4M3.F32.PACK_AB_MERGE_C R12, R220, R221, R189 ;  /* 0x000000dddc0c723e */ /* 0x002fe400048070bd */
[----:B------:R-:W-:Y:S02]  /*178a0*/  F2FP.SATFINITE.E4M3.F32.PACK_AB_MERGE_C R13, R162, R163, R192 ;  /* 0x000000a3a20d723e */ /* 0x000fe400048070c0 */
[----:B------:R-:W-:Y:S02]  /*178b0*/  F2FP.SATFINITE.E4M3.F32.PACK_AB_MERGE_C R14, R33, R32, R8 ;  /* 0x00000020210e723e */ /* 0x000fe40004807008 */
[----:B------:R-:W-:Y:S01]  /*178c0*/  F2FP.SATFINITE.E4M3.F32.PACK_AB_MERGE_C R15, R35, R34, R9 ;  /* 0x00000022230f723e */ /* 0x000fe20004807009 */
[----:B------:R-:W-:Y:S01]  /*178d0*/  BAR.SYNC.DEFER_BLOCKING 0x0 ;  /* 0x0000000000007b1d */ /* 0x000fe20000010000 */
[----:B------:R-:W-:Y:S01]  /*178e0*/  F2FP.SATFINITE.E4M3.F32.PACK_AB_MERGE_C R44, R85, R84, RZ ;  /* 0x00000054552c723e */ /* 0x000fe200048070ff */
[----:B------:R-:W-:Y:S01]  /*178f0*/  @P4 IMAD.MOV.U32 R10, RZ, RZ, 0x7f800000 ;  /* 0x7f800000ff0a4424 */ /* 0x000fe200078e00ff */
[----:B------:R-:W-:-:S02]  /*17900*/  F2FP.SATFINITE.E4M3.F32.PACK_AB_MERGE_C R46, R47, R46, RZ ;  /* 0x0000002e2f2e723e */ /* 0x000fc400048070ff */
[----:B------:R-:W-:Y:S01]  /*17910*/  F2FP.SATFINITE.E4M3.F32.PACK_AB_MERGE_C R231, R232, R231, RZ ;  /* 0x000000e7e8e7723e */ /* 0x000fe200048070ff */
[C---:B------:R-:W-:Y:S01]  /*17920*/  @P4 FFMA.FTZ R0, R11.reuse, R10, +INF ;  /* 0x7f8000000b004423 */ /* 0x040fe2000001000a */
[----:B------:R-:W-:Y:S02]  /*17930*/  F2FP.SATFINITE.E4M3.F32.PACK_AB_MERGE_C R34, R4, R7, R44 ;  /* 0x000000070422723e */ /* 0x000fe4000480702c */
[----:B------:R-:W-:Y:S02]  /*17940*/  FSETP.NEU.AND P2, PT, R11, RZ, PT ;  /* 0x000000ff0b00720b */ /* 0x000fe40003f4d000 */
[----:B------:R-:W-:Y:S01]  /*17950*/  F2FP.SATFINITE.E4M3.F32.PACK_AB_MERGE_C R11, R43, R42, R46 ;  /* 0x0000002a2b0b723e */ /* 0x000fe2000480702e */
[----:B------:R1:W-:Y:S01]  /*17960*/  STSM.16.M88.4 [R112], R12 ;  /* 0x0000000c70007844 */ /* 0x0003e20000000200 */
[----:B------:R-:W-:Y:S02]  /*17970*/  F2FP.SATFINITE.E4M3.F32.PACK_AB_MERGE_C R180, R180, R211, RZ ;  /* 0x000000d3b4b4723e */ /* 0x000fe400048070ff */
[----:B------:R-:W-:-:S02]  /*17980*/  F2FP.SATFINITE.E4M3.F32.PACK_AB_MERGE_C R113, R182, R183, RZ ;  /* 0x000000b7b671723e */ /* 0x000fc400048070ff */
[----:B-1----:R-:W-:Y:S02]  /*17990*/  F2FP.SATFINITE.E4M3.F32.PACK_AB_MERGE_C R12, R212, R213, R180 ;  /* 0x000000d5d40c723e */ /* 0x002fe400048070b4 */
[----:B------:R-:W-:Y:S01]  /*179a0*/  F2FP.SATFINITE.E4M3.F32.PACK_AB_MERGE_C R13, R154, R155, R181 ;  /* 0x0000009b9a0d723e */ /* 0x000fe200048070b5 */
[----:B------:R-:W-:Y:S01]  /*179b0*/  BAR.SYNC.DEFER_BLOCKING 0x0 ;  /* 0x0000000000007b1d */ /* 0x000fe20000010000 */
[----:B------:R-:W-:Y:S02]  /*179c0*/  F2FP.SATFINITE.E4M3.F32.PACK_AB_MERGE_C R185, R185, R215, RZ ;  /* 0x000000d7b9b9723e */ /* 0x000fe400048070ff */
[----:B------:R-:W-:-:S03]  /*179d0*/  F2FP.SATFINITE.E4M3.F32.PACK_AB_MERGE_C R9, R158, R159, R188 ;  /* 0x0000009f9e09723e */ /* 0x000fc600048070bc */
[----:B------:R-:W-:Y:S01]  /*179e0*/  LDS.128 R180, [R3] ;  /* 0x0000000003b47984 */ /* 0x000fe20000000c00 */
[----:B------:R-:W-:Y:S02]  /*179f0*/  F2FP.SATFINITE.E4M3.F32.PACK_AB_MERGE_C R8, R216, R217, R185 ;  /* 0x000000d9d808723e */ /* 0x000fe400048070b9 */
[----:B------:R-:W-:Y:S01]  /*17a00*/  F2FP.SATFINITE.E4M3.F32.PACK_AB_MERGE_C R10, R41, R40, R16 ;  /* 0x00000028290a723e */ /* 0x000fe20004807010 */
[----:B------:R-:W-:Y:S01]  /*17a10*/  BAR.SYNC.DEFER_BLOCKING 0x0 ;  /* 0x0000000000007b1d */ /* 0x000fe20000010000 */
[----:B------:R-:W-:Y:S02]  /*17a20*/  F2FP.SATFINITE.E4M3.F32.PACK_AB_MERGE_C R52, R53, R52, RZ ;  /* 0x000000343534723e */ /* 0x000fe400048070ff */
[----:B------:R-:W-:-:S03]  /*17a30*/  F2FP.SATFINITE.E4M3.F32.PACK_AB_MERGE_C R54, R55, R54, RZ ;  /* 0x000000363736723e */ /* 0x000fc600048070ff */
[----:B------:R-:W-:Y:S02]  /*17a40*/  STSM.16.M88.4 [R112], R8 ;  /* 0x0000000870007844 */ /* 0x000fe40000000200 */
[----:B------:R-:W-:Y:S01]  /*17a50*/  BAR.SYNC.DEFER_BLOCKING 0x0 ;  /* 0x0000000000007b1d */ /* 0x000fe20000010000 */
[----:B------:R-:W-:Y:S02]  /*17a60*/  F2FP.SATFINITE.E4M3.F32.PACK_AB_MERGE_C R14, R49, R48, R52 ;  /* 0x00000030310e723e */ /* 0x000fe40004807034 */
[----:B------:R-:W-:-:S03]  /*17a70*/  F2FP.SATFINITE.E4M3.F32.PACK_AB_MERGE_C R15, R51, R50, R54 ;  /* 0x00000032330f723e */ /* 0x000fc60004807036 */
[----:B------:R-:W-:Y:S02]  /*17a80*/  LDS.128 R52, [R3] ;  /* 0x0000000003347984 */ /* 0x000fe40000000c00 */
[----:B------:R-:W-:Y:S01]  /*17a90*/  BAR.SYNC.DEFER_BLOCKING 0x0 ;  /* 0x0000000000007b1d */ /* 0x000fe20000010000 */
[----:B--2---:R-:W-:-:S05]  /*17aa0*/  F2FP.SATFINITE.E4M3.F32.PACK_AB_MERGE_C R26, R6, R214, R26 ;  /* 0x000000d6061a723e */ /* 0x004fca000480701a */
[----:B------:R-:W2:Y:S04]  /*17ab0*/  LDL.LU R6, [R1+0x6b8] ;  /* 0x0006b80001067983 */ /* 0x000ea80000300800 */
[----:B------:R-:W2:Y:S01]  /*17ac0*/  LDL.LU R7, [R1+0x6b4] ;  /* 0x0006b40001077983 */ /* 0x000ea20000300800 */
[----:B---3--:R-:W-:-:S03]  /*17ad0*/  F2FP.SATFINITE.E4M3.F32.PACK_AB_MERGE_C R42, R210, R5, R231 ;  /* 0x00000005d22a723e */ /* 0x008fc600048070e7 */
[----:B------:R-:W3:Y:S04]  /*17ae0*/  LDL.LU R4, [R1+0x6b0] ;  /* 0x0006b00001047983 */ /* 0x000ee80000300800 */
[----:B------:R-:W4:Y:S04]  /*17af0*/  LDL.LU R214, [R1+0x214] ;  /* 0x0002140001d67983 */ /* 0x000f280000300800 */
[----:B------:R-:W3:Y:S04]  /*17b00*/  LDL.LU R5, [R1+0x6ac] ;  /* 0x0006ac0001057983 */ /* 0x000ee80000300800 */
[----:B------:R-:W-:Y:S01]  /*17b10*/  STSM.16.M88.4 [R112], R12 ;  /* 0x0000000c70007844 */ /* 0x000fe20000000200 */
[----:B------:R-:W-:Y:S01]  /*17b20*/  BAR.SYNC.DEFER_BLOCKING 0x0 ;  /* 0x0000000000007b1d */ /* 0x000fe20000010000 */
[----:B------:R-:W-:-:S02]  /*17b30*/  F2FP.SATFINITE.E4M3.F32.PACK_AB_MERGE_C R45, R87, R86, RZ ;  /* 0x00000056572d723e */ /* 0x000fc400048070ff */
[----:B------:R-:W-:Y:S02]  /*17b40*/  F2FP.SATFINITE.E4M3.F32.PACK_AB_MERGE_C R18, R242, R207, RZ ;  /* 0x000000cff212723e */ /* 0x000fe400048070ff */
[----:B------:R-:W-:Y:S02]  /*17b50*/  F2FP.SATFINITE.E4M3.F32.PACK_AB_MERGE_C R60, R61, R60, RZ ;  /* 0x0000003c3d3c723e */ /* 0x000fe400048070ff */
[----:B------:R-:W-:Y:S01]  /*17b60*/  F2FP.SATFINITE.E4M3.F32.PACK_AB_MERGE_C R19, R63, R62, RZ ;  /* 0x0000003e3f13723e */ /* 0x000fe200048070ff */
[----:B------:R-:W-:Y:S01]  /*17b70*/  LDS.128 R84, [R3] ;  /* 0x0000000003547984 */ /* 0x000fe20000000c00 */
[----:B------:R-:W-:Y:S02]  /*17b80*/  F2FP.SATFINITE.E4M3.F32.PACK_AB_MERGE_C R16, R208, R209, R18 ;  /* 0x000000d1d010723e */ /* 0x000fe40004807012 */
[----:B------:R-:W-:Y:S02]  /*17b90*/  F2FP.SATFINITE.E4M3.F32.PACK_AB_MERGE_C R17, R148, R149, R165 ;  /* 0x000000959411723e */ /* 0x000fe400048070a5 */
[----:B------:R-:W-:Y:S01]  /*17ba0*/  F2FP.SATFINITE.E4M3.F32.PACK_AB_MERGE_C R18, R243, R240, R60 ;  /* 0x000000f0f312723e */ /* 0x000fe2000480703c */
[----:B------:R-:W-:Y:S01]  /*17bb0*/  BAR.SYNC.DEFER_BLOCKING 0x0 ;  /* 0x0000000000007b1d */ /* 0x000fe20000010000 */
[----:B------:R-:W-:-:S05]  /*17bc0*/  F2FP.SATFINITE.E4M3.F32.PACK_AB_MERGE_C R19, R59, R58, R19 ;  /* 0x0000003a3b13723e */ /* 0x000fca0004807013 */
[----:B------:R-:W-:Y:S02]  /*17bd0*/  STSM.16.M88.4 [R112], R16 ;  /* 0x0000001070007844 */ /* 0x000fe40000000200 */
[----:B------:R-:W-:Y:S01]  /*17be0*/  BAR.SYNC.DEFER_BLOCKING 0x0 ;  /* 0x0000000000007b1d */ /* 0x000fe20000010000 */
[----:B------:R-:W-:Y:S02]  /*17bf0*/  F2FP.SATFINITE.E4M3.F32.PACK_AB_MERGE_C R57, R22, R23, RZ ;  /* 0x000000171639723e */ /* 0x000fe400048070ff */
[----:B------:R-:W-:Y:S02]  /*17c00*/  F2FP.SATFINITE.E4M3.F32.PACK_AB_MERGE_C R161, R202, R203, RZ ;  /* 0x000000cbcaa1723e */ /* 0x000fe400048070ff */
[----:B------:R-:W-:Y:S02]  /*17c10*/  F2FP.SATFINITE.E4M3.F32.PACK_AB_MERGE_C R164, R136, R137, RZ ;  /* 0x0000008988a4723e */ /* 0x000fe400048070ff */
[----:B------:R-:W-:Y:S01]  /*17c20*/  F2FP.SATFINITE.E4M3.F32.PACK_AB_MERGE_C R22, R69, R68, RZ ;  /* 0x000000444516723e */ /* 0x000fe200048070ff */
[----:B------:R-:W-:Y:S01]  /*17c30*/  LDS.128 R8, [R3] ;  /* 0x0000000003087984 */ /* 0x000fe20000000c00 */
[----:B------:R-:W-:Y:S01]  /*17c40*/  F2FP.SATFINITE.E4M3.F32.PACK_AB_MERGE_C R23, R71, R70, RZ ;  /* 0x000000464717723e */ /* 0x000fe200048070ff */
[----:B------:R-:W-:Y:S01]  /*17c50*/  BAR.SYNC.DEFER_BLOCKING 0x0 ;  /* 0x0000000000007b1d */ /* 0x000fe20000010000 */
[----:B------:R-:W-:-:S02]  /*17c60*/  F2FP.SATFINITE.E4M3.F32.PACK_AB_MERGE_C R136, R72, R73, RZ ;  /* 0x000000494888723e */ /* 0x000fc400048070ff */
[----:B------:R-:W-:Y:S02]  /*17c70*/  F2FP.SATFINITE.E4M3.F32.PACK_AB_MERGE_C R73, R20, R21, RZ ;  /* 0x000000151449723e */ /* 0x000fe400048070ff */
[----:B------:R-:W-:Y:S02]  /*17c80*/  F2FP.SATFINITE.E4M3.F32.PACK_AB_MERGE_C R20, R204, R205, R161 ;  /* 0x000000cdcc14723e */ /* 0x000fe400048070a1 */
[----:B------:R-:W-:Y:S02]  /*17c90*/  F2FP.SATFINITE.E4M3.F32.PACK_AB_MERGE_C R21, R140, R141, R164 ;  /* 0x0000008d8c15723e */ /* 0x000fe400048070a4 */
[----:B------:R-:W-:Y:S02]  /*17ca0*/  F2FP.SATFINITE.E4M3.F32.PACK_AB_MERGE_C R22, R251, R247, R22 ;  /* 0x000000f7fb16723e */ /* 0x000fe40004807016 */
[----:B------:R-:W-:-:S05]  /*17cb0*/  F2FP.SATFINITE.E4M3.F32.PACK_AB_MERGE_C R23, R67, R66, R23 ;  /* 0x000000424317723e */ /* 0x000fca0004807017 */
[----:B------:R-:W-:Y:S01]  /*17cc0*/  STSM.16.M88.4 [R112], R20 ;  /* 0x0000001470007844 */ /* 0x000fe20000000200 */
[----:B------:R-:W-:Y:S01]  /*17cd0*/  BAR.SYNC.DEFER_BLOCKING 0x0 ;  /* 0x0000000000007b1d */ /* 0x000fe20000010000 */
[----:B------:R-:W-:Y:S02]  /*17ce0*/  F2FP.SATFINITE.E4M3.F32.PACK_AB_MERGE_C R157, R198, R199, RZ ;  /* 0x000000c7c69d723e */ /* 0x000fe400048070ff */
[----:B------:R-:W-:-:S03]  /*17cf0*/  F2FP.SATFINITE.E4M3.F32.PACK_AB_MERGE_C R78, R79, R78, RZ ;  /* 0x0000004e4f4e723e */ /* 0x000fc600048070ff */
[----:B------:R-:W-:Y:S01]  /*17d00*/  LDS.128 R12, [R3] ;  /* 0x00000000030c7984 */ /* 0x000fe20000000c00 */
[----:B------:R-:W-:Y:S02]  /*17d10*/  F2FP.SATFINITE.E4M3.F32.PACK_AB_MERGE_C R24, R200, R201, R157 ;  /* 0x000000c9c818723e */ /* 0x000fe4000480709d */
[----:B------:R-:W-:Y:S02]  /*17d20*/  F2FP.SATFINITE.E4M3.F32.PACK_AB_MERGE_C R25, R128, R132, R160 ;  /* 0x000000848019723e */ /* 0x000fe400048070a0 */
[----:B------:R-:W-:Y:S01]  /*17d30*/  F2FP.SATFINITE.E4M3.F32.PACK_AB_MERGE_C R27, R75, R74, R78 ;  /* 0x0000004a4b1b723e */ /* 0x000fe2000480704e */
[----:B------:R-:W-:Y:S06]  /*17d40*/  BAR.SYNC.DEFER_BLOCKING 0x0 ;  /* 0x0000000000007b1d */ /* 0x000fec0000010000 */
[----:B------:R-:W-:Y:S02]  /*17d50*/  STSM.16.M88.4 [R112], R24 ;  /* 0x0000001870007844 */ /* 0x000fe40000000200 */
[----:B------:R-:W-:Y:S01]  /*17d60*/  BAR.SYNC.DEFER_BLOCKING 0x0 ;  /* 0x0000000000007b1d */ /* 0x000fe20000010000 */
[----:B------:R-:W-:-:S02]  /*17d70*/  F2FP.SATFINITE.E4M3.F32.PACK_AB_MERGE_C R153, R194, R195, RZ ;  /* 0x000000c3c299723e */ /* 0x000fc400048070ff */
[----:B------:R-:W-:-:S03]  /*17d80*/  F2FP.SATFINITE.E4M3.F32.PACK_AB_MERGE_C R33, R116, R120, R156 ;  /* 0x000000787421723e */ /* 0x000fc6000480709c */
[----:B------:R-:W-:Y:S01]  /*17d90*/  LDS.128 R16, [R3] ;  /* 0x0000000003107984 */ /* 0x000fe20000000c00 */
[----:B------:R-:W-:Y:S01]  /*17da0*/  F2FP.SATFINITE.E4M3.F32.PACK_AB_MERGE_C R32, R196, R197, R153 ;  /* 0x000000c5c420723e */ /* 0x000fe20004807099 */
[----:B------:R-:W1:Y:S01]  /*17db0*/  LDC R156, c[0x0][0x278] ;  /* 0x00009e00ff9c7b82 */ /* 0x000e620000000800 */
[----:B------:R-:W-:-:S07]  /*17dc0*/  F2FP.SATFINITE.E4M3.F32.PACK_AB_MERGE_C R35, R83, R82, R45 ;  /* 0x000000525323723e */ /* 0x000fce000480702d */
[----:B------:R-:W-:Y:S01]  /*17dd0*/  BAR.SYNC.DEFER_BLOCKING 0x0 ;  /* 0x0000000000007b1d */ /* 0x000fe20000010000 */
[----:B------:R-:W-:Y:S02]  /*17de0*/  F2FP.SATFINITE.E4M3.F32.PACK_AB_MERGE_C R233, R236, R233, RZ ;  /* 0x000000e9ece9723e */ /* 0x000fe400048070ff */
[----:B------:R-:W-:Y:S02]  /*17df0*/  F2FP.SATFINITE.E4M3.F32.PACK_AB_MERGE_C R137, R186, R187, RZ ;  /* 0x000000bbba89723e */ /* 0x000fe400048070ff */
[----:B------:R-:W-:Y:S01]  /*17e00*/  F2FP.SATFINITE.E4M3.F32.PACK_AB_MERGE_C R237, R238, R237, RZ ;  /* 0x000000edeeed723e */ /* 0x000fe200048070ff */
[----:B------:R5:W-:Y:S02]  /*17e10*/  STSM.16.M88.4 [R112], R32 ;  /* 0x0000002070007844 */ /* 0x000be40000000200 */
[----:B------:R-:W-:Y:S01]  /*17e20*/  BAR.SYNC.DEFER_BLOCKING 0x0 ;  /* 0x0000000000007b1d */ /* 0x000fe20000010000 */
[----:B-----5:R-:W-:-:S05]  /*17e30*/  F2FP.SATFINITE.E4M3.F32.PACK_AB_MERGE_C R32, R177, R178, R137 ;  /* 0x000000b2b120723e */ /* 0x020fca0004807089 */
[----:B------:R-:W-:Y:S01]  /*17e40*/  LDS.128 R20, [R3] ;  /* 0x0000000003147984 */ /* 0x000fe20000000c00 */
[----:B--2---:R-:W-:-:S03]  /*17e50*/  F2FP.SATFINITE.E4M3.F32.PACK_AB_MERGE_C R34, R7, R6, R233 ;  /* 0x000000060722723e */ /* 0x004fc600048070e9 */
[----:B------:R-:W4:Y:S04]  /*17e60*/  LDL.LU R6, [R1+0x6a8] ;  /* 0x0006a80001067983 */ /* 0x000f280000300800 */
[----:B------:R-:W2:Y:S04]  /*17e70*/  LDL.LU R7, [R1+0x6a4] ;  /* 0x0006a40001077983 */ /* 0x000ea80000300800 */
[----:B------:R-:W5:Y:S01]  /*17e80*/  LDL.LU R210, [R1+0x218] ;  /* 0x0002180001d27983 */ /* 0x000f620000300800 */
[----:B---3--:R-:W-:-:S03]  /*17e90*/  F2FP.SATFINITE.E4M3.F32.PACK_AB_MERGE_C R178, R5, R4, R237 ;  /* 0x0000000405b2723e */ /* 0x008fc600048070ed */
[----:B------:R-:W2:Y:S04]  /*17ea0*/  LDL.LU R4, [R1+0x6a0] ;  /* 0x0006a00001047983 */ /* 0x000ea80000300800 */
[----:B------:R-:W5:Y:S01]  /*17eb0*/  LDL.LU R5, [R1+0x69c] ;  /* 0x00069c0001057983 */ /* 0x000f620000300800 */
[----:B------:R-:W-:Y:S02]  /*17ec0*/  F2FP.SATFINITE.E4M3.F32.PACK_AB_MERGE_C R144, R190, R191, RZ ;  /* 0x000000bfbe90723e */ /* 0x000fe400048070ff */
[----:B------:R-:W-:Y:S02]  /*17ed0*/  F2FP.SATFINITE.E4M3.F32.PACK_AB_MERGE_C R94, R95, R94, RZ ;  /* 0x0000005e5f5e723e */ /* 0x000fe400048070ff */
[----:B------:R-:W-:Y:S02]  /*17ee0*/  F2FP.SATFINITE.E4M3.F32.PACK_AB_MERGE_C R40, R179, R184, R144 ;  /* 0x000000b8b328723e */ /* 0x000fe40004807090 */
[----:B------:R-:W-:-:S02]  /*17ef0*/  F2FP.SATFINITE.E4M3.F32.PACK_AB_MERGE_C R41, R108, R109, R152 ;  /* 0x0000006d6c29723e */ /* 0x000fc40004807098 */
[----:B------:R-:W-:Y:S01]  /*17f00*/  F2FP.SATFINITE.E4M3.F32.PACK_AB_MERGE_C R43, R91, R90, R94 ;  /* 0x0000005a5b2b723e */ /* 0x000fe2000480705e */
[----:B------:R-:W-:Y:S06]  /*17f10*/  BAR.SYNC.DEFER_BLOCKING 0x0 ;  /* 0x0000000000007b1d */ /* 0x000fec0000010000 */
[----:B------:R-:W-:Y:S02]  /*17f20*/  STSM.16.M88.4 [R112], R40 ;  /* 0x0000002870007844 */ /* 0x000fe40000000200 */
[----:B------:R-:W-:Y:S01]  /*17f30*/  BAR.SYNC.DEFER_BLOCKING 0x0 ;  /* 0x0000000000007b1d */ /* 0x000fe20000010000 */
[----:B------:R-:W-:-:S02]  /*17f40*/  F2FP.SATFINITE.E4M3.F32.PACK_AB_MERGE_C R33, R100, R101, R145 ;  /* 0x000000656421723e */ /* 0x000fc40004807091 */
[----:B------:R-:W-:-:S03]  /*17f50*/  F2FP.SATFINITE.E4M3.F32.PACK_AB_MERGE_C R35, R99, R98, R102 ;  /* 0x000000626323723e */ /* 0x000fc60004807066 */
[----:B------:R-:W-:Y:S02]  /*17f60*/  LDS.128 R24, [R3] ;  /* 0x0000000003187984 */ /* 0x000fe40000000c00 */
[----:B------:R-:W-:Y:S01]  /*17f70*/  BAR.SYNC.DEFER_BLOCKING 0x0 ;  /* 0x0000000000007b1d */ /* 0x000fe20000010000 */
[----:B------:R-:W-:Y:S02]  /*17f80*/  F2FP.SATFINITE.E4M3.F32.PACK_AB_MERGE_C R124, R234, R235, RZ ;  /* 0x000000ebea7c723e */ /* 0x000fe400048070ff */
[----:B------:R-:W-:Y:S02]  /*17f90*/  F2FP.SATFINITE.E4M3.F32.PACK_AB_MERGE_C R239, R241, R239, RZ ;  /* 0x000000eff1ef723e */ /* 0x000fe400048070ff */
[----:B------:R-:W-:Y:S01]  /*17fa0*/  F2FP.SATFINITE.E4M3.F32.PACK_AB_MERGE_C R244, R245, R244, RZ ;  /* 0x000000f4f5f4723e */ /* 0x000fe200048070ff */
[----:B------:R3:W-:Y:S02]  /*17fb0*/  STSM.16.M88.4 [R112], R32 ;  /* 0x0000002070007844 */ /* 0x0007e40000000200 */
[----:B---3--:R-:W-:-:S02]  /*17fc0*/  F2FP.SATFINITE.E4M3.F32.PACK_AB_MERGE_C R32, R173, R174, R124 ;  /* 0x000000aead20723e */ /* 0x008fc4000480707c */
[----:B------:R-:W-:Y:S02]  /*17fd0*/  F2FP.SATFINITE.E4M3.F32.PACK_AB_MERGE_C R110, R111, R110, RZ ;  /* 0x0000006e6f6e723e */ /* 0x000fe400048070ff */
[----:B------:R-:W-:Y:S02]  /*17fe0*/  F2FP.SATFINITE.E4M3.F32.PACK_AB_MERGE_C R246, R248, R246, RZ ;  /* 0x000000f6f8f6723e */ /* 0x000fe400048070ff */
[----:B------:R-:W-:Y:S02]  /*17ff0*/  F2FP.SATFINITE.E4M3.F32.PACK_AB_MERGE_C R179, R107, R106, R110 ;  /* 0x0000006a6bb3723e */ /* 0x000fe4000480706e */
[----:B------:R-:W-:Y:S01]  /*18000*/  F2FP.SATFINITE.E4M3.F32.PACK_AB_MERGE_C R177, R80, R81, R136 ;  /* 0x0000005150b1723e */ /* 0x000fe20004807088 */
[----:B------:R-:W-:Y:S01]  /*18010*/  BAR.SYNC.DEFER_BLOCKING 0x0 ;  /* 0x0000000000007b1d */ /* 0x000fe20000010000 */
[----:B------:R-:W-:Y:S02]  /*18020*/  F2FP.SATFINITE.E4M3.F32.PACK_AB_MERGE_C R176, R175, R176, R113 ;  /* 0x000000b0afb0723e */ /* 0x000fe40004807071 */
[----:B------:R-:W-:-:S02]  /*18030*/  F2FP.SATFINITE.E4M3.F32.PACK_AB_MERGE_C R118, R119, R118, RZ ;  /* 0x000000767776723e */ /* 0x000fc400048070ff */
[----:B------:R-:W-:Y:S02]  /*18040*/  F2FP.SATFINITE.E4M3.F32.PACK_AB_MERGE_C R33, R64, R65, R125 ;  /* 0x000000414021723e */ /* 0x000fe4000480707d */
[----:B------:R-:W-:Y:S02]  /*18050*/  F2FP.SATFINITE.E4M3.F32.PACK_AB_MERGE_C R72, R229, R230, RZ ;  /* 0x000000e6e548723e */ /* 0x000fe400048070ff */
[----:B----4-:R-:W-:Y:S01]  /*18060*/  F2FP.SATFINITE.E4M3.F32.PACK_AB_MERGE_C R34, R6, R214, R239 ;  /* 0x000000d60622723e */ /* 0x010fe200048070ef */
[----:B------:R-:W-:Y:S01]  /*18070*/  LDS.128 R80, [R3] ;  /* 0x0000000003507984 */ /* 0x000fe20000000c00 */
[----:B------:R-:W-:Y:S02]  /*18080*/  F2FP.SATFINITE.E4M3.F32.PACK_AB_MERGE_C R173, R129, R133, R73 ;  /* 0x0000008581ad723e */ /* 0x000fe40004807049 */
[----:B------:R-:W-:Y:S01]  /*18090*/  F2FP.SATFINITE.E4M3.F32.PACK_AB_MERGE_C R126, R127, R126, RZ ;  /* 0x0000007e7f7e723e */ /* 0x000fe200048070ff */
[----:B------:R-:W3:Y:S01]  /*180a0*/  LDL.LU R6, [R1+0x698] ;  /* 0x0006980001067983 */ /* 0x000ee20000300800 */
[----:B------:R-:W-:Y:S01]  /*180b0*/  F2FP.SATFINITE.E4M3.F32.PACK_AB_MERGE_C R104, R227, R228, RZ ;  /* 0x000000e4e368723e */ /* 0x000fe200048070ff */
[----:B------:R-:W4:Y:S08]  /*180c0*/  LDC R129, c[0x0][0x278] ;  /* 0x00009e00ff817b82 */ /* 0x000f300000000800 */
[----:B------:R-:W-:Y:S01]  /*180d0*/  BAR.SYNC.DEFER_BLOCKING 0x0 ;  /* 0x0000000000007b1d */ /* 0x000fe20000010000 */
[----:B--2---:R-:W-:-:S02]  /*180e0*/  F2FP.SATFINITE.E4M3.F32.PACK_AB_MERGE_C R174, R4, R7, R244 ;  /* 0x0000000704ae723e */ /* 0x004fc400048070f4 */
[----:B------:R-:W-:Y:S02]  /*180f0*/  F2FP.SATFINITE.E4M3.F32.PACK_AB_MERGE_C R134, R135, R134, RZ ;  /* 0x000000868786723e */ /* 0x000fe400048070ff */
[----:B------:R-:W-:Y:S01]  /*18100*/  F2FP.SATFINITE.E4M3.F32.PACK_AB_MERGE_C R105, R117, R121, R105 ;  /* 0x000000797569723e */ /* 0x000fe20004807069 */
[----:B------:R-:W3:Y:S01]  /*18110*/  LDL.LU R7, [R1+0x694] ;  /* 0x0006940001077983 */ /* 0x000ee20000300800 */
[----:B-----5:R-:W-:Y:S01]  /*18120*/  F2FP.SATFINITE.E4M3.F32.PACK_AB_MERGE_C R106, R210, R5, R246 ;  /* 0x00000005d26a723e */ /* 0x020fe200048070f6 */
[----:B------:R-:W2:Y:S02]  /*18130*/  LDC.64 R116, c[0x0][0x228] ;  /* 0x00008a00ff747b82 */ /* 0x000ea40000000a00 */
[----:B------:R-:W5:Y:S04]  /*18140*/  LDL.LU R4, [R1+0x690] ;  /* 0x0006900001047983 */ /* 0x000f680000300800 */
[----:B------:R-:W5:Y:S01]  /*18150*/  LDL.LU R5, [R1+0x68c] ;  /* 0x00068c0001057983 */ /* 0x000f620000300800 */
[----:B------:R-:W-:-:S02]  /*18160*/  F2FP.SATFINITE.E4M3.F32.PACK_AB_MERGE_C R36, R250, R249, RZ ;  /* 0x000000f9fa24723e */ /* 0x000fc400048070ff */
[----:B------:R-:W-:Y:S02]  /*18170*/  F2FP.SATFINITE.E4M3.F32.PACK_AB_MERGE_C R142, R143, R142, RZ ;  /* 0x0000008e8f8e723e */ /* 0x000fe400048070ff */
[----:B------:R-:W-:Y:S01]  /*18180*/  F2FP.SATFINITE.E4M3.F32.PACK_AB_MERGE_C R168, R167, R168, R56 ;  /* 0x000000a8a7a8723e */ /* 0x000fe20004807038 */
[----:B------:R-:W4:Y:S01]  /*18190*/  S2R R111, SR_CTAID.X ;  /* 0x00000000006f7919 */ /* 0x000f220000002500 */
[----:B------:R-:W-:Y:S02]  /*181a0*/  F2FP.SATFINITE.E4M3.F32.PACK_AB_MERGE_C R150, R151, R150, RZ ;  /* 0x000000969796723e */ /* 0x000fe400048070ff */
[----:B------:R-:W-:Y:S01]  /*181b0*/  F2FP.SATFINITE.E4M3.F32.PACK_AB_MERGE_C R97, R88, R89, R97 ;  /* 0x000000595861723e */ /* 0x000fe20004807061 */
[----:B------:R-:W-:Y:S01]  /*181c0*/  STSM.16.M88.4 [R112], R176 ;  /* 0x000000b070007844 */ /* 0x000fe20000000200 */
[----:B------:R-:W-:Y:S01]  /*181d0*/  F2FP.SATFINITE.E4M3.F32.PACK_AB_MERGE_C R35, R115, R114, R118 ;  /* 0x000000727323723e */ /* 0x000fe20004807076 */
[----:B------:R-:W-:Y:S01]  /*181e0*/  UIMAD UR6, UR4, UR8, URZ ;  /* 0x00000008040672a4 */ /* 0x000fe2000f8e023f */
[----:B------:R-:W-:Y:S01]  /*181f0*/  F2FP.SATFINITE.E4M3.F32.PACK_AB_MERGE_C R172, R171, R172, R72 ;  /* 0x000000acabac723e */ /* 0x000fe20004807048 */
[----:B------:R-:W-:Y:S01]  /*18200*/  BAR.SYNC.DEFER_BLOCKING 0x0 ;  /* 0x0000000000007b1d */ /* 0x000fe20000010000 */
[----:B------:R-:W-:-:S02]  /*18210*/  F2FP.SATFINITE.E4M3.F32.PACK_AB_MERGE_C R175, R123, R122, R126 ;  /* 0x0000007a7baf723e */ /* 0x000fc4000480707e */
[----:B------:R-:W-:Y:S02]  /*18220*/  F2FP.SATFINITE.E4M3.F32.PACK_AB_MERGE_C R104, R169, R170, R104 ;  /* 0x000000aaa968723e */ /* 0x000fe40004807068 */
[----:B------:R-:W-:Y:S01]  /*18230*/  F2FP.SATFINITE.E4M3.F32.PACK_AB_MERGE_C R107, R131, R130, R134 ;  /* 0x00000082836b723e */ /* 0x000fe20004807086 */
[C---:B-1----:R-:W-:Y:S02]  /*18240*/  IMAD.SHL.U32 R158, R156.reuse, 0x2, RZ ;  /* 0x000000029c9e7824 */ /* 0x042fe400078e00ff */
[----:B------:R-:W-:Y:S01]  /*18250*/  IMAD R157, R156, 0x3, RZ ;  /* 0x000000039c9d7824 */ /* 0x000fe200078e02ff */
[----:B0-----:R-:W-:Y:S02]  /*18260*/  PRMT R132, R28, 0x7770, RZ ;  /* 0x000077701c847816 */ /* 0x001fe400000000ff */
[----:B------:R-:W-:Y:S02]  /*18270*/  PRMT R155, R29, 0x7771, RZ ;  /* 0x000077711d9b7816 */ /* 0x000fe400000000ff */
[----:B------:R-:W-:-:S02]  /*18280*/  PRMT R154, R30, 0x7770, RZ ;  /* 0x000077701e9a7816 */ /* 0x000fc400000000ff */
[----:B------:R-:W-:Y:S01]  /*18290*/  PRMT R153, R31, 0x7770, RZ ;  /* 0x000077701f997816 */ /* 0x000fe200000000ff */
[----:B------:R-:W-:Y:S01]  /*182a0*/  IMAD R247, R156, 0xa, RZ ;  /* 0x0000000a9cf77824 */ /* 0x000fe200078e02ff */
[----:B------:R-:W-:Y:S01]  /*182b0*/  PRMT R133, R29, 0x7770, RZ ;  /* 0x000077701d857816 */ /* 0x000fe200000000ff */
[----:B------:R-:W0:Y:S01]  /*182c0*/  LDC R246, c[0x0][0x278] ;  /* 0x00009e00fff67b82 */ /* 0x000e220000000800 */
[----:B------:R-:W-:Y:S01]  /*182d0*/  LDS.128 R76, [R3] ;  /* 0x00000000034c7984 */ /* 0x000fe20000000c00 */
[----:B------:R-:W-:-:S06]  /*182e0*/  PRMT R152, R31, 0x7771, RZ ;  /* 0x000077711f987816 */ /* 0x000fcc00000000ff */
[----:B------:R-:W1:Y:S08]  /*182f0*/  LDC R250, c[0x0][0x278] ;  /* 0x00009e00fffa7b82 */ /* 0x000e700000000800 */
[----:B------:R-:W-:Y:S01]  /*18300*/  BAR.SYNC.DEFER_BLOCKING 0x0 ;  /* 0x0000000000007b1d */ /* 0x000fe20000010000 */
[----:B------:R-:W-:Y:S02]  /*18310*/  PRMT R149, R28, 0x7773, RZ ;  /* 0x000077731c957816 */ /* 0x000fe400000000ff */
[----:B------:R-:W-:-:S02]  /*18320*/  PRMT R145, R29, 0x7773, RZ ;  /* 0x000077731d917816 */ /* 0x000fc400000000ff */
[----:B------:R-:W-:-:S03]  /*18330*/  PRMT R148, R30, 0x7773, RZ ;  /* 0x000077731e947816 */ /* 0x000fc600000000ff */
[----:B------:R-:W1:Y:S01]  /*18340*/  LDC R248, c[0x0][0x278] ;  /* 0x00009e00fff87b82 */ /* 0x000e620000000800 */
[----:B------:R-:W-:Y:S07]  /*18350*/  STSM.16.M88.4 [R112], R32 ;  /* 0x0000002070007844 */ /* 0x000fee0000000200 */
[----:B------:R-:W-:Y:S06]  /*18360*/  BAR.SYNC.DEFER_BLOCKING 0x0 ;  /* 0x0000000000007b1d */ /* 0x000fec0000010000 */
[----:B------:R-:W-:Y:S02]  /*18370*/  LDS.128 R72, [R3] ;  /* 0x0000000003487984 */ /* 0x000fe40000000c00 */
[----:B------:R-:W-:Y:S06]  /*18380*/  BAR.SYNC.DEFER_BLOCKING 0x0 ;  /* 0x0000000000007b1d */ /* 0x000fec0000010000 */
[----:B------:R-:W-:Y:S02]  /*18390*/  STSM.16.M88.4 [R112], R172 ;  /* 0x000000ac70007844 */ /* 0x000fe40000000200 */
[----:B------:R-:W-:Y:S06]  /*183a0*/  BAR.SYNC.DEFER_BLOCKING 0x0 ;  /* 0x0000000000007b1d */ /* 0x000fec0000010000 */
[----:B------:R-:W-:Y:S02]  /*183b0*/  LDS.128 R68, [R3] ;  /* 0x0000000003447984 */ /* 0x000fe40000000c00 */
[----:B------:R-:W-:Y:S06]  /*183c0*/  BAR.SYNC.DEFER_BLOCKING 0x0 ;  /* 0x0000000000007b1d */ /* 0x000fec0000010000 */
[----:B------:R-:W-:Y:S02]  /*183d0*/  STSM.16.M88.4 [R112], R104 ;  /* 0x0000006870007844 */ /* 0x000fe40000000200 */
[----:B------:R-:W-:Y:S01]  /*183e0*/  BAR.SYNC.DEFER_BLOCKING 0x0 ;  /* 0x0000000000007b1d */ /* 0x000fe20000010000 */
[----:B------:R-:W-:-:S02]  /*183f0*/  F2FP.SATFINITE.E4M3.F32.PACK_AB_MERGE_C R169, R92, R96, R93 ;  /* 0x000000605ca9723e */ /* 0x000fc4000480705d */
[----:B------:R-:W-:-:S03]  /*18400*/  F2FP.SATFINITE.E4M3.F32.PACK_AB_MERGE_C R171, R139, R138, R142 ;  /* 0x0000008a8bab723e */ /* 0x000fc6000480708e */
[----:B------:R-:W0:Y:S01]  /*18410*/  LDS.128 R64, [R3] ;  /* 0x0000000003407984 */ /* 0x000e220000000c00 */
[----:B------:R-:W-:Y:S02]  /*18420*/  F2FP.SATFINITE.E4M3.F32.PACK_AB_MERGE_C R96, R38, R39, R57 ;  /* 0x000000272660723e */ /* 0x000fe40004807039 */
[----:B------:R-:W-:Y:S02]  /*18430*/  F2FP.SATFINITE.E4M3.F32.PACK_AB_MERGE_C R99, R147, R146, R150 ;  /* 0x000000929363723e */ /* 0x000fe40004807096 */
[----:B----4-:R-:W-:Y:S01]  /*18440*/  PRMT R252, R103, 0x6540, R111 ;  /* 0x0000654067fc7816 */ /* 0x010fe2000000006f */
[----:B------:R-:W-:-:S04]  /*18450*/  USHF.R.S32.HI UR8, URZ, 0x1f, UR6 ;  /* 0x0000001f3f087899 */ /* 0x000fc80008011406 */
[----:B------:R-:W-:-:S05]  /*18460*/  IMAD R111, R252, UR9, RZ ;  /* 0x00000009fc6f7c24 */ /* 0x000fca000f8e02ff */
[----:B--2---:R-:W-:Y:S01]  /*18470*/  IADD3 R126, P4, P5, R111, UR6, R116 ;  /* 0x000000066f7e7c10 */ /* 0x004fe2000fd9e074 */
[----:B------:R-:W-:Y:S01]  /*18480*/  ULDC UR6, c[0x0][0x278] ;  /* 0x00009e0000067ab9 */ /* 0x000fe20000000800 */
[----:B------:R-:W-:Y:S02]  /*18490*/  SHF.R.S32.HI R124, RZ, 0x1f, R111 ;  /* 0x0000001fff7c7819 */ /* 0x000fe4000001146f */
[----:B---3--:R-:W-:Y:S01]  /*184a0*/  F2FP.SATFINITE.E4M3.F32.PACK_AB_MERGE_C R170, R7, R6, R36 ;  /* 0x0000000607aa723e */ /* 0x008fe20004807024 */
[----:B------:R-:W-:Y:S01]  /*184b0*/  BAR.SYNC.DEFER_BLOCKING 0x0 ;  /* 0x0000000000007b1d */ /* 0x000fe20000010000 */
[----:B-----5:R-:W-:Y:S01]  /*184c0*/  F2FP.SATFINITE.E4M3.F32.PACK_AB_MERGE_C R98, R5, R4, R37 ;  /* 0x000000040562723e */ /* 0x020fe20004807025 */
[----:B------:R-:W-:Y:S01]  /*184d0*/  IMAD R249, R156, 0xb, RZ ;  /* 0x0000000b9cf97824 */ /* 0x000fe200078e02ff */
[----:B------:R-:W-:-:S03]  /*184e0*/  IADD3.X R127, R124, UR8, R117, P4, P5 ;  /* 0x000000087c7f7c10 */ /* 0x000fc6000a7ea475 */
[----:B------:R-:W-:Y:S01]  /*184f0*/  ULDC.64 UR8, c[0x0][0x270] ;  /* 0x00009c0000087ab9 */ /* 0x000fe20000000a00 */
[----:B------:R-:W-:Y:S01]  /*18500*/  PRMT R131, R28, 0x7771, RZ ;  /* 0x000077711c837816 */ /* 0x000fe200000000ff */
[----:B------:R-:W2:Y:S04]  /*18510*/  LDL.LU R6, [R1+0x688] ;  /* 0x0006880001067983 */ /* 0x000ea80000300800 */
[----:B------:R3:W-:Y:S01]  /*18520*/  STSM.16.M88.4 [R112], R168 ;  /* 0x000000a870007844 */ /* 0x0007e20000000200 */
[----:B------:R-:W-:Y:S01]  /*18530*/  BAR.SYNC.DEFER_BLOCKING 0x0 ;  /* 0x0000000000007b1d */ /* 0x000fe20000010000 */
[----:B------:R-:W-:Y:S02]  /*18540*/  IADD3 R128, P4, R126, UR6, RZ ;  /* 0x000000067e807c10 */ /* 0x000fe4000ff9e0ff */
[----:B0-----:R-:W-:-:S02]  /*18550*/  PRMT R137, R66, 0x7773, RZ ;  /* 0x0000777342897816 */ /* 0x001fc400000000ff */
[C---:B------:R-:W-:Y:S02]  /*18560*/  PRMT R138, R66.reuse, 0x7772, RZ ;  /* 0x00007772428a7816 */ /* 0x040fe400000000ff */
[C---:B------:R-:W-:Y:S02]  /*18570*/  PRMT R139, R66.reuse, 0x7771, RZ ;  /* 0x00007771428b7816 */ /* 0x040fe400000000ff */
[----:B------:R-:W-:Y:S02]  /*18580*/  PRMT R143, R66, 0x7770, RZ ;  /* 0x00007770428f7816 */ /* 0x000fe400000000ff */
[----:B------:R-:W-:Y:S02]  /*18590*/  IADD3 R130, P6, R157, R126, RZ ;  /* 0x0000007e9d827210 */ /* 0x000fe40007fde0ff */
[C---:B------:R-:W-:Y:S02]  /*185a0*/  PRMT R140, R67.reuse, 0x7773, RZ ;  /* 0x00007773438c7816 */ /* 0x040fe400000000ff */
[----:B------:R-:W-:-:S02]  /*185b0*/  PRMT R141, R67, 0x7772, RZ ;  /* 0x00007772438d7816 */ /* 0x000fc400000000ff */
[C---:B------:R-:W-:Y:S02]  /*185c0*/  PRMT R142, R67.reuse, 0x7771, RZ ;  /* 0x00007771438e7816 */ /* 0x040fe400000000ff */
[----:B------:R-:W-:Y:S02]  /*185d0*/  PRMT R144, R67, 0x7770, RZ ;  /* 0x0000777043907816 */ /* 0x000fe400000000ff */
[----:B------:R-:W-:Y:S02]  /*185e0*/  PRMT R151, R30, 0x7771, RZ ;  /* 0x000077711e977816 */ /* 0x000fe400000000ff */
[----:B------:R-:W-:Y:S01]  /*185f0*/  PRMT R150, R28, 0x7772, RZ ;  /* 0x000077721c967816 */ /* 0x000fe200000000ff */
[----:B------:R-:W0:Y:S01]  /*18600*/  LDS.128 R60, [R3] ;  /* 0x00000000033c7984 */ /* 0x000e220000000c00 */
[----:B------:R-:W-:Y:S02]  /*18610*/  PRMT R146, R29, 0x7772, RZ ;  /* 0x000077721d927816 */ /* 0x000fe400000000ff */
[----:B------:R-:W-:Y:S01]  /*18620*/  PRMT R147, R30, 0x7772, RZ ;  /* 0x000077721e937816 */ /* 0x000fe200000000ff */
[----:B------:R-:W-:Y:S01]  /*18630*/  BAR.SYNC.DEFER_BLOCKING 0x0 ;  /* 0x0000000000007b1d */ /* 0x000fe20000010000 */
[----:B------:R-:W-:-:S02]  /*18640*/  LEA.HI.X.SX32 R129, R129, R127, 0x1, P4 ;  /* 0x0000007f81817211 */ /* 0x000fc400020f0eff */
[C---:B------:R-:W-:Y:S02]  /*18650*/  PRMT R178, R31.reuse, 0x7772, RZ ;  /* 0x000077721fb27816 */ /* 0x040fe400000000ff */
[----:B------:R-:W-:Y:S02]  /*18660*/  PRMT R179, R31, 0x7773, RZ ;  /* 0x000077731fb37816 */ /* 0x000fe400000000ff */
[----:B------:R-:W-:Y:S02]  /*18670*/  PRMT R176, R180, 0x7771, RZ ;  /* 0x00007771b4b07816 */ /* 0x000fe400000000ff */
[C---:B------:R-:W-:Y:S02]  /*18680*/  PRMT R173, R181.reuse, 0x7770, RZ ;  /* 0x00007770b5ad7816 */ /* 0x040fe400000000ff */
[----:B------:R-:W-:Y:S02]  /*18690*/  PRMT R172, R181, 0x7771, RZ ;  /* 0x00007771b5ac7816 */ /* 0x000fe400000000ff */
[----:B------:R-:W-:-:S02]  /*186a0*/  PRMT R175, R182, 0x7770, RZ ;  /* 0x00007770b6af7816 */ /* 0x000fc400000000ff */
[C---:B------:R-:W-:Y:S02]  /*186b0*/  PRMT R174, R182.reuse, 0x7771, RZ ;  /* 0x00007771b6ae7816 */ /* 0x040fe400000000ff */
[C---:B------:R-:W-:Y:S02]  /*186c0*/  PRMT R167, R181.reuse, 0x7772, RZ ;  /* 0x00007772b5a77816 */ /* 0x040fe400000000ff */
[----:B------:R-:W-:Y:S02]  /*186d0*/  PRMT R163, R181, 0x7773, RZ ;  /* 0x00007773b5a37816 */ /* 0x000fe400000000ff */
[C---:B------:R-:W-:Y:S02]  /*186e0*/  PRMT R165, R182.reuse, 0x7772, RZ ;  /* 0x00007772b6a57816 */ /* 0x040fe400000000ff */
[----:B------:R-:W-:Y:S01]  /*186f0*/  PRMT R164, R182, 0x7773, RZ ;  /* 0x00007773b6a47816 */ /* 0x000fe200000000ff */
[----:B------:R-:W-:Y:S01]  /*18700*/  STSM.16.M88.4 [R112], R96 ;  /* 0x0000006070007844 */ /* 0x000fe20000000200 */
[----:B---3--:R-:W-:-:S02]  /*18710*/  PRMT R168, R180, 0x7773, RZ ;  /* 0x00007773b4a87816 */ /* 0x008fc400000000ff */
[----:B------:R-:W-:Y:S01]  /*18720*/  PRMT R166, R183, 0x7772, RZ ;  /* 0x00007772b7a67816 */ /* 0x000fe200000000ff */
[----:B------:R-:W-:Y:S01]  /*18730*/  BAR.SYNC.DEFER_BLOCKING 0x0 ;  /* 0x0000000000007b1d */ /* 0x000fe20000010000 */
[----:B------:R-:W-:-:S04]  /*18740*/  IADD3 R66, P5, R158, R126, RZ ;  /* 0x0000007e9e427210 */ /* 0x000fc80007fbe0ff */
[----:B------:R-:W-:Y:S02]  /*18750*/  LEA.HI.X.SX32 R67, R158, R127, 0x1, P5 ;  /* 0x0000007f9e437211 */ /* 0x000fe400028f0eff */
[----:B------:R-:W-:Y:S02]  /*18760*/  PRMT R159, R183, 0x7773, RZ ;  /* 0x00007773b79f7816 */ /* 0x000fe400000000ff */
[C---:B------:R-:W-:Y:S02]  /*18770*/  PRMT R161, R52.reuse, 0x7770, RZ ;  /* 0x0000777034a17816 */ /* 0x040fe400000000ff */
[----:B------:R-:W-:Y:S02]  /*18780*/  PRMT R160, R52, 0x7771, RZ ;  /* 0x0000777134a07816 */ /* 0x000fe400000000ff */
[C---:B------:R-:W-:Y:S02]  /*18790*/  PRMT R162, R53.reuse, 0x7770, RZ ;  /* 0x0000777035a27816 */ /* 0x040fe400000000ff */
[----:B------:R-:W-:-:S02]  /*187a0*/  PRMT R56, R53, 0x7771, RZ ;  /* 0x0000777135387816 */ /* 0x000fc400000000ff */
[C---:B------:R-:W-:Y:S02]  /*187b0*/  PRMT R50, R53.reuse, 0x7773, RZ ;  /* 0x0000777335327816 */ /* 0x040fe400000000ff */
[----:B------:R-:W-:Y:S02]  /*187c0*/  PRMT R51, R53, 0x7772, RZ ;  /* 0x0000777235337816 */ /* 0x000fe400000000ff */
[C---:B------:R-:W-:Y:S02]  /*187d0*/  PRMT R48, R52.reuse, 0x7773, RZ ;  /* 0x0000777334307816 */ /* 0x040fe400000000ff */
[----:B------:R-:W-:Y:S01]  /*187e0*/  PRMT R49, R52, 0x7772, RZ ;  /* 0x0000777234317816 */ /* 0x000fe200000000ff */
[----:B------:R-:W-:Y:S01]  /*187f0*/  STG.E.U8 desc[UR52][R126.64], R132 ;  /* 0x000000847e007986 */ /* 0x000fe2000c101134 */
[----:B------:R-:W-:Y:S02]  /*18800*/  PRMT R169, R180, 0x7772, RZ ;  /* 0x00007772b4a97816 */ /* 0x000fe400000000ff */
[----:B------:R-:W-:Y:S01]  /*18810*/  PRMT R46, R54, 0x7773, RZ ;  /* 0x00007773362e7816 */ /* 0x000fe200000000ff */
[----:B------:R3:W-:Y:S01]  /*18820*/  STG.E.U8 desc[UR52][R128.64], R131 ;  /* 0x0000008380007986 */ /* 0x0007e2000c101134 */
[----:B------:R-:W-:-:S02]  /*18830*/  PRMT R171, R183, 0x7770, RZ ;  /* 0x00007770b7ab7816 */ /* 0x000fc400000000ff */
[----:B------:R-:W-:Y:S01]  /*18840*/  PRMT R47, R54, 0x7772, RZ ;  /* 0x00007772362f7816 */ /* 0x000fe200000000ff */
[----:B------:R4:W-:Y:S01]  /*18850*/  STG.E.U8 desc[UR52][R66.64], R133 ;  /* 0x0000008542007986 */ /* 0x0009e2000c101134 */
[----:B------:R-:W-:Y:S02]  /*18860*/  PRMT R170, R183, 0x7771, RZ ;  /* 0x00007771b7aa7816 */ /* 0x000fe400000000ff */
[C---:B------:R-:W-:Y:S02]  /*18870*/  PRMT R44, R55.reuse, 0x7773, RZ ;  /* 0x00007773372c7816 */ /* 0x040fe400000000ff */
[----:B------:R-:W-:Y:S02]  /*18880*/  PRMT R45, R55, 0x7772, RZ ;  /* 0x00007772372d7816 */ /* 0x000fe400000000ff */
[C---:B------:R-:W-:Y:S02]  /*18890*/  PRMT R43, R84.reuse, 0x7770, RZ ;  /* 0x00007770542b7816 */ /* 0x040fe400000000ff */
[----:B------:R-:W-:-:S02]  /*188a0*/  PRMT R37, R84, 0x7771, RZ ;  /* 0x0000777154257816 */ /* 0x000fc400000000ff */
[----:B------:R-:W-:Y:S02]  /*188b0*/  PRMT R42, R85, 0x7771, RZ ;  /* 0x00007771552a7816 */ /* 0x000fe400000000ff */
[C---:B------:R-:W-:Y:S02]  /*188c0*/  PRMT R41, R86.reuse, 0x7770, RZ ;  /* 0x0000777056297816 */ /* 0x040fe400000000ff */
[----:B------:R-:W-:Y:S02]  /*188d0*/  PRMT R39, R86, 0x7771, RZ ;  /* 0x0000777156277816 */ /* 0x000fe400000000ff */
[C---:B------:R-:W-:Y:S02]  /*188e0*/  PRMT R33, R87.reuse, 0x7770, RZ ;  /* 0x0000777057217816 */ /* 0x040fe400000000ff */
[----:B------:R-:W-:Y:S02]  /*188f0*/  PRMT R40, R87, 0x7771, RZ ;  /* 0x0000777157287816 */ /* 0x000fe400000000ff */
        /* <DEDUP_REMOVED lines=8> */
[----:B------:R-:W-:Y:S02]  /*18980*/  PRMT R185, R8, 0x7771, RZ ;  /* 0x0000777108b97816 */ /* 0x000fe400000000ff */
        /* <DEDUP_REMOVED lines=8> */
[----:B------:R-:W-:Y:S01]  /*18a10*/  PRMT R194, R9, 0x7773, RZ ;  /* 0x0000777309c27816 */ /* 0x000fe200000000ff */
[----:B------:R-:W-:Y:S01]  /*18a20*/  UIMAD UR8, UR4, UR8, URZ ;  /* 0x00000008040872a4 */ /* 0x000fe2000f8e023f */
[-C--:B---3--:R-:W-:Y:S01]  /*18a30*/  LEA.HI.X.SX32 R131, R157, R127.reuse, 0x1, P6 ;  /* 0x0000007f9d837211 */ /* 0x088fe200030f0eff */
[----:B------:R-:W-:Y:S01]  /*18a40*/  IMAD.SHL.U32 R157, R156, 0x4, RZ ;  /* 0x000000049c9d7824 */ /* 0x000fe200078e00ff */
[----:B------:R-:W-:Y:S01]  /*18a50*/  PRMT R197, R10, 0x7772, RZ ;  /* 0x000077720ac57816 */ /* 0x000fe200000000ff */
[----:B----4-:R-:W-:Y:S01]  /*18a60*/  IMAD R67, R156, 0x5, RZ ;  /* 0x000000059c437824 */ /* 0x010fe200078e02ff */
[----:B------:R-:W-:Y:S01]  /*18a70*/  PRMT R198, R10, 0x7773, RZ ;  /* 0x000077730ac67816 */ /* 0x000fe200000000ff */
[----:B------:R3:W-:Y:S01]  /*18a80*/  STG.E.U8 desc[UR52][R130.64], R155 ;  /* 0x0000009b82007986 */ /* 0x0007e2000c101134 */
[-C--:B------:R-:W-:Y:S01]  /*18a90*/  IADD3 R132, P5, R157, R126.reuse, RZ ;  /* 0x0000007e9d847210 */ /* 0x080fe20007fbe0ff */
[C---:B------:R-:W-:Y:S01]  /*18aa0*/  IMAD R129, R156.reuse, 0x6, RZ ;  /* 0x000000069c817824 */ /* 0x040fe200078e02ff */
[----:B------:R-:W-:Y:S01]  /*18ab0*/  PRMT R196, R11, 0x7772, RZ ;  /* 0x000077720bc47816 */ /* 0x000fe200000000ff */
[----:B------:R-:W-:Y:S01]  /*18ac0*/  ULDC UR6, c[0x0][0x278] ;  /* 0x00009e0000067ab9 */ /* 0x000fe20000000800 */
[----:B------:R-:W-:Y:S01]  /*18ad0*/  LEA.HI.X.SX32 R133, R157, R127, 0x1, P5 ;  /* 0x0000007f9d857211 */ /* 0x000fe200028f0eff */
[----:B------:R-:W4:Y:S01]  /*18ae0*/  LDL.LU R7, [R1+0x684] ;  /* 0x0006840001077983 */ /* 0x000f220000300800 */
[C---:B---3--:R-:W-:Y:S01]  /*18af0*/  IMAD R155, R156.reuse, 0x7, RZ ;  /* 0x000000079c9b7824 */ /* 0x048fe200078e02ff */
[-C--:B------:R-:W-:Y:S01]  /*18b00*/  IADD3 R130, P4, R67, R126.reuse, RZ ;  /* 0x0000007e43827210 */ /* 0x080fe20007f9e0ff */
[----:B------:R-:W-:Y:S01]  /*18b10*/  IMAD.SHL.U32 R157, R156, 0x8, RZ ;  /* 0x000000089c9d7824 */ /* 0x000fe200078e00ff */
[----:B------:R3:W-:Y:S02]  /*18b20*/  STG.E.U8 desc[UR52][R132.64], R154 ;  /* 0x0000009a84007986 */ /* 0x0007e4000c101134 */
[----:B------:R-:W-:-:S02]  /*18b30*/  IADD3 R66, P5, R155, R126, RZ ;  /* 0x0000007e9b427210 */ /* 0x000fc40007fbe0ff */
[-C--:B------:R-:W-:Y:S02]  /*18b40*/  LEA.HI.X.SX32 R131, R67, R127.reuse, 0x1, P4 ;  /* 0x0000007f43837211 */ /* 0x080fe400020f0eff */
[----:B------:R-:W-:Y:S02]  /*18b50*/  IADD3 R128, P6, R129, R126, RZ ;  /* 0x0000007e81807210 */ /* 0x000fe40007fde0ff */
[----:B------:R-:W-:Y:S02]  /*18b60*/  PRMT R180, R180, 0x7770, RZ ;  /* 0x00007770b4b47816 */ /* 0x000fe400000000ff */
[----:B0-----:R-:W-:Y:S02]  /*18b70*/  PRMT R158, R63, 0x7770, RZ ;  /* 0x000077703f9e7816 */ /* 0x001fe400000000ff */
[----:B------:R-:W-:Y:S01]  /*18b80*/  PRMT R53, R54, 0x7770, RZ ;  /* 0x0000777036357816 */ /* 0x000fe200000000ff */
[----:B---3--:R-:W0:Y:S01]  /*18b90*/  LDC R154, c[0x0][0x278] ;  /* 0x00009e00ff9a7b82 */ /* 0x008e220000000800 */
[----:B------:R-:W-:-:S02]  /*18ba0*/  LEA.HI.X.SX32 R67, R155, R127, 0x1, P5 ;  /* 0x0000007f9b437211 */ /* 0x000fc400028f0eff */
[----:B------:R-:W-:Y:S02]  /*18bb0*/  PRMT R52, R54, 0x7771, RZ ;  /* 0x0000777136347816 */ /* 0x000fe400000000ff */
[----:B------:R-:W-:Y:S02]  /*18bc0*/  PRMT R31, R85, 0x7770, RZ ;  /* 0x00007770551f7816 */ /* 0x000fe400000000ff */
[----:B------:R-:W-:Y:S01]  /*18bd0*/  PRMT R183, R8, 0x7770, RZ ;  /* 0x0000777008b77816 */ /* 0x000fe200000000ff */
[----:B------:R-:W3:Y:S01]  /*18be0*/  LDC R155, c[0x0][0x278] ;  /* 0x00009e00ff9b7b82 */ /* 0x000ee20000000800 */
[----:B------:R-:W-:Y:S02]  /*18bf0*/  IADD3 R132, P4, R157, R126, RZ ;  /* 0x0000007e9d847210 */ /* 0x000fe40007f9e0ff */
[----:B------:R-:W-:Y:S01]  /*18c00*/  PRMT R182, R9, 0x7770, RZ ;  /* 0x0000777009b67816 */ /* 0x000fe200000000ff */
[----:B------:R-:W-:Y:S01]  /*18c10*/  UIMAD UR6, UR6, 0x4f, URZ ;  /* 0x0000004f060678a4 */ /* 0x000fe2000f8e023f */
[-C--:B------:R-:W-:Y:S01]  /*18c20*/  LEA.HI.X.SX32 R129, R129, R127.reuse, 0x1, P6 ;  /* 0x0000007f81817211 */ /* 0x080fe200030f0eff */
[----:B------:R-:W5:Y:S01]  /*18c30*/  LDL.LU R4, [R1+0x680] ;  /* 0x0006800001047983 */ /* 0x000f620000300800 */
[----:B------:R-:W-:Y:S01]  /*18c40*/  LEA.HI.X.SX32 R133, R157, R127, 0x1, P4 ;  /* 0x0000007f9d857211 */ /* 0x000fe200020f0eff */
[----:B------:R-:W-:-:S02]  /*18c50*/  IMAD R157, R156, 0x9, RZ ;  /* 0x000000099c9d7824 */ /* 0x000fc400078e02ff */
[----:B------:R1:W-:Y:S04]  /*18c60*/  STG.E.U8 desc[UR52][R130.64], R151 ;  /* 0x0000009782007986 */ /* 0x0003e8000c101134 */
[----:B------:R1:W-:Y:S04]  /*18c70*/  STG.E.U8 desc[UR52][R128.64], R153 ;  /* 0x0000009980007986 */ /* 0x0003e8000c101134 */
[----:B------:R-:W-:Y:S04]  /*18c80*/  STG.E.U8 desc[UR52][R66.64], R152 ;  /* 0x0000009842007986 */ /* 0x000fe8000c101134 */
[----:B------:R3:W-:Y:S01]  /*18c90*/  STG.E.U8 desc[UR52][R132.64], R150 ;  /* 0x0000009684007986 */ /* 0x0007e2000c101134 */
[----:B-1----:R-:W-:Y:S01]  /*18ca0*/  IMAD R151, R156, 0xc, RZ ;  /* 0x0000000c9c977824 */ /* 0x002fe200078e02ff */
[----:B------:R-:W-:-:S02]  /*18cb0*/  IADD3 R130, P4, R247, R126, RZ ;  /* 0x0000007ef7827210 */ /* 0x000fc40007f9e0ff */
[-C--:B------:R-:W-:Y:S01]  /*18cc0*/  IADD3 R128, P6, R249, R126.reuse, RZ ;  /* 0x0000007ef9807210 */ /* 0x080fe20007fde0ff */
[----:B------:R-:W-:Y:S01]  /*18cd0*/  IMAD R153, R156, 0xd, RZ ;  /* 0x0000000d9c997824 */ /* 0x000fe200078e02ff */
[----:B------:R-:W-:Y:S01]  /*18ce0*/  LEA.HI.X.SX32 R131, R247, R127, 0x1, P4 ;  /* 0x0000007ff7837211 */ /* 0x000fe200020f0eff */
[----:B---3--:R-:W-:Y:S01]  /*18cf0*/  IMAD R155, R155, 0xf, RZ ;  /* 0x0000000f9b9b7824 */ /* 0x008fe200078e02ff */
[----:B------:R-:W-:Y:S01]  /*18d00*/  PRMT R54, R55, 0x7771, RZ ;  /* 0x0000777137367816 */ /* 0x000fe200000000ff */
[----:B------:R-:W1:Y:S01]  /*18d10*/  LDC R247, c[0x0][0x278] ;  /* 0x00009e00fff77b82 */ /* 0x000e620000000800 */
[----:B------:R-:W-:Y:S01]  /*18d20*/  PRMT R201, R11, 0x7773, RZ ;  /* 0x000077730bc97816 */ /* 0x000fe200000000ff */
[----:B------:R-:W3:Y:S01]  /*18d30*/  LDL.LU R5, [R1+0x67c] ;  /* 0x00067c0001057983 */ /* 0x000ee20000300800 */
[----:B------:R-:W-:-:S04]  /*18d40*/  IADD3 R132, P5, R157, R126, RZ ;  /* 0x0000007e9d847210 */ /* 0x000fc80007fbe0ff */
[-C--:B------:R-:W-:Y:S02]  /*18d50*/  LEA.HI.X.SX32 R133, R157, R127.reuse, 0x1, P5 ;  /* 0x0000007f9d857211 */ /* 0x080fe400028f0eff */
[-C--:B------:R-:W-:Y:S02]  /*18d60*/  IADD3 R66, P5, R151, R126.reuse, RZ ;  /* 0x0000007e97427210 */ /* 0x080fe40007fbe0ff */
[-C--:B------:R-:W-:Y:S01]  /*18d70*/  LEA.HI.X.SX32 R129, R249, R127.reuse, 0x1, P6 ;  /* 0x0000007ff9817211 */ /* 0x080fe200030f0eff */
[----:B------:R0:W-:Y:S01]  /*18d80*/  STG.E.U8 desc[UR52][R132.64], R149 ;  /* 0x0000009584007986 */ /* 0x0001e2000c101134 */
[-C--:B------:R-:W-:Y:S01]  /*18d90*/  LEA.HI.X.SX32 R67, R151, R127.reuse, 0x1, P5 ;  /* 0x0000007f97437211 */ /* 0x080fe200028f0eff */
[----:B------:R-:W2:Y:S02]  /*18da0*/  LDC R249, c[0x0][0x278] ;  /* 0x00009e00fff97b82 */ /* 0x000ea40000000800 */
[----:B------:R0:W-:Y:S04]  /*18db0*/  STG.E.U8 desc[UR52][R130.64], R146 ;  /* 0x0000009282007986 */ /* 0x0001e8000c101134 */
[----:B------:R0:W-:Y:S02]  /*18dc0*/  STG.E.U8 desc[UR52][R128.64], R145 ;  /* 0x0000009180007986 */ /* 0x0001e4000c101134 */
[C---:B0-----:R-:W-:Y:S01]  /*18dd0*/  IADD3 R132, P4, R153.reuse, R126, RZ ;  /* 0x0000007e99847210 */ /* 0x041fe20007f9e0ff */
[----:B------:R-:W-:Y:S01]  /*18de0*/  IMAD R149, R156, 0xe, RZ ;  /* 0x0000000e9c957824 */ /* 0x000fe200078e02ff */
[----:B------:R0:W-:Y:S01]  /*18df0*/  STG.E.U8 desc[UR52][R66.64], R147 ;  /* 0x0000009342007986 */ /* 0x0001e2000c101134 */
[----:B------:R-:W-:Y:S01]  /*18e00*/  IMAD.SHL.U32 R131, R154, 0x10, RZ ;  /* 0x000000109a837824 */ /* 0x000fe200078e00ff */
[----:B------:R-:W-:-:S02]  /*18e10*/  LEA.HI.X.SX32 R133, R153, R127, 0x1, P4 ;  /* 0x0000007f99857211 */ /* 0x000fc400020f0eff */
[-C--:B------:R-:W-:Y:S02]  /*18e20*/  IADD3 R128, P5, R155, R126.reuse, RZ ;  /* 0x0000007e9b807210 */ /* 0x080fe40007fbe0ff */
[-C--:B------:R-:W-:Y:S02]  /*18e30*/  IADD3 R130, P6, R131, R126.reuse, RZ ;  /* 0x0000007e83827210 */ /* 0x080fe40007fde0ff */
[----:B0-----:R-:W-:Y:S02]  /*18e40*/  IADD3 R66, P4, R149, R126, RZ ;  /* 0x0000007e95427210 */ /* 0x001fe40007f9e0ff */
[-C--:B------:R-:W-:Y:S02]  /*18e50*/  LEA.HI.X.SX32 R129, R155, R127.reuse, 0x1, P5 ;  /* 0x0000007f9b817211 */ /* 0x080fe400028f0eff */
[-C--:B------:R-:W-:Y:S02]  /*18e60*/  LEA.HI.X.SX32 R67, R149, R127.reuse, 0x1, P4 ;  /* 0x0000007f95437211 */ /* 0x080fe400020f0eff */
[----:B------:R-:W-:Y:S01]  /*18e70*/  LEA.HI.X.SX32 R131, R131, R127, 0x1, P6 ;  /* 0x0000007f83837211 */ /* 0x000fe200030f0eff */
[----:B------:R0:W-:Y:S04]  /*18e80*/  STG.E.U8 desc[UR52][R132.64], R148 ;  /* 0x0000009484007986 */ /* 0x0001e8000c101134 */
[----:B------:R-:W-:Y:S04]  /*18e90*/  STG.E.U8 desc[UR52][R66.64], R178 ;  /* 0x000000b242007986 */ /* 0x000fe8000c101134 */
[----:B------:R-:W-:Y:S01]  /*18ea0*/  STG.E.U8 desc[UR52][R128.64], R179 ;  /* 0x000000b380007986 */ /* 0x000fe2000c101134 */
[----:B------:R-:W-:-:S03]  /*18eb0*/  PRMT R145, R60, 0x7771, RZ ;  /* 0x000077713c917816 */ /* 0x000fc600000000ff */
[----:B------:R1:W-:Y:S01]  /*18ec0*/  STG.E.U8 desc[UR52][R130.64], R180 ;  /* 0x000000b482007986 */ /* 0x0003e2000c101134 */
[C---:B0-----:R-:W-:Y:S02]  /*18ed0*/  PRMT R132, R60.reuse, 0x7773, RZ ;  /* 0x000077733c847816 */ /* 0x041fe400000000ff */
[C---:B------:R-:W-:Y:S02]  /*18ee0*/  PRMT R133, R60.reuse, 0x7772, RZ ;  /* 0x000077723c857816 */ /* 0x040fe400000000ff */
[----:B------:R-:W-:Y:S01]  /*18ef0*/  PRMT R146, R60, 0x7770, RZ ;  /* 0x000077703c927816 */ /* 0x000fe200000000ff */
[----:B------:R-:W-:Y:S01]  /*18f00*/  IMAD R60, R246, 0x11, RZ ;  /* 0x00000011f63c7824 */ /* 0x000fe200078e02ff */
[C---:B------:R-:W-:Y:S01]  /*18f10*/  PRMT R155, R63.reuse, 0x7773, RZ ;  /* 0x000077733f9b7816 */ /* 0x040fe200000000ff */
[----:B------:R-:W0:Y:S01]  /*18f20*/  LDC R246, c[0x0][0x278] ;  /* 0x00009e00fff67b82 */ /* 0x000e220000000800 */
[----:B------:R-:W-:-:S07]  /*18f30*/  PRMT R156, R63, 0x7772, RZ ;  /* 0x000077723f9c7816 */ /* 0x000fce00000000ff */
[----:B-1----:R-:W1:Y:S01]  /*18f40*/  LDC R130, c[0x0][0x278] ;  /* 0x00009e00ff827b82 */ /* 0x002e620000000800 */
[----:B------:R-:W-:Y:S01]  /*18f50*/  PRMT R157, R63, 0x7771, RZ ;  /* 0x000077713f9d7816 */ /* 0x000fe200000000ff */
[----:B------:R-:W-:Y:S01]  /*18f60*/  IMAD R63, R247, 0x12, RZ ;  /* 0x00000012f73f7824 */ /* 0x000fe200078e02ff */
[----:B------:R-:W-:-:S05]  /*18f70*/  IADD3 R128, P5, R60, R126, RZ ;  /* 0x0000007e3c807210 */ /* 0x000fca0007fbe0ff */
[----:B------:R-:W0:Y:S01]  /*18f80*/  LDC R131, c[0x0][0x278] ;  /* 0x00009e00ff837b82 */ /* 0x000e220000000800 */
[----:B------:R-:W-:Y:S01]  /*18f90*/  LEA.HI.X.SX32 R129, R60, R127, 0x1, P5 ;  /* 0x0000007f3c817211 */ /* 0x000fe200028f0eff */
[----:B------:R-:W-:Y:S01]  /*18fa0*/  IMAD R179, R250, 0x15, RZ ;  /* 0x00000015fab37824 */ /* 0x000fe200078e02ff */
[----:B------:R-:W-:-:S05]  /*18fb0*/  IADD3 R66, P4, R63, R126, RZ ;  /* 0x0000007e3f427210 */ /* 0x000fca0007f9e0ff */
[----:B------:R-:W0:Y:S01]  /*18fc0*/  LDC R180, c[0x0][0x278] ;  /* 0x00009e00ffb47b82 */ /* 0x000e220000000800 */
[C---:B------:R-:W-:Y:S02]  /*18fd0*/  PRMT R147, R61.reuse, 0x7773, RZ ;  /* 0x000077733d937816 */ /* 0x040fe400000000ff */
[C---:B------:R-:W-:Y:S02]  /*18fe0*/  PRMT R148, R61.reuse, 0x7772, RZ ;  /* 0x000077723d947816 */ /* 0x040fe400000000ff */
[C---:B------:R-:W-:Y:S02]  /*18ff0*/  PRMT R149, R61.reuse, 0x7771, RZ ;  /* 0x000077713d957816 */ /* 0x040fe400000000ff */
[----:B------:R-:W-:Y:S01]  /*19000*/  PRMT R150, R61, 0x7770, RZ ;  /* 0x000077703d967816 */ /* 0x000fe200000000ff */
[----:B------:R-:W-:Y:S01]  /*19010*/  IMAD R61, R248, 0x13, RZ ;  /* 0x00000013f83d7824 */ /* 0x000fe200078e02ff */
[----:B------:R-:W-:Y:S01]  /*19020*/  LEA.HI.X.SX32 R67, R63, R127, 0x1, P4 ;  /* 0x0000007f3f437211 */ /* 0x000fe200020f0eff */
[----:B--2---:R-:W-:Y:S01]  /*19030*/  IMAD R178, R249, 0x14, RZ ;  /* 0x00000014f9b27824 */ /* 0x004fe200078e02ff */
[----:B------:R2:W-:Y:S01]  /*19040*/  STG.E.U8 desc[UR52][R128.64], R176 ;  /* 0x000000b080007986 */ /* 0x0005e2000c101134 */
[----:B------:R-:W-:-:S02]  /*19050*/  PRMT R151, R62, 0x7773, RZ ;  /* 0x000077733e977816 */ /* 0x000fc400000000ff */
[C---:B------:R-:W-:Y:S01]  /*19060*/  PRMT R152, R62.reuse, 0x7772, RZ ;  /* 0x000077723e987816 */ /* 0x040fe200000000ff */
[----:B------:R-:W3:Y:S01]  /*19070*/  LDL.LU R248, [R1] ;  /* 0x0000000001f87983 */ /* 0x000ee20000300800 */
[C---:B------:R-:W-:Y:S02]  /*19080*/  PRMT R153, R62.reuse, 0x7771, RZ ;  /* 0x000077713e997816 */ /* 0x040fe400000000ff */
[----:B------:R-:W-:Y:S02]  /*19090*/  PRMT R154, R62, 0x7770, RZ ;  /* 0x000077703e9a7816 */ /* 0x000fe400000000ff */
[-C--:B------:R-:W-:Y:S02]  /*190a0*/  IADD3 R62, P6, R61, R126.reuse, RZ ;  /* 0x0000007e3d3e7210 */ /* 0x080fe40007fde0ff */
[CC--:B--2---:R-:W-:Y:S01]  /*190b0*/  IADD3 R128, P4, R179.reuse, R126.reuse, RZ ;  /* 0x0000007eb3807210 */ /* 0x0c4fe20007f9e0ff */
[----:B-1----:R-:W-:Y:S01]  /*190c0*/  IMAD R249, R130, 0x17, RZ ;  /* 0x0000001782f97824 */ /* 0x002fe200078e02ff */
[----:B------:R-:W-:Y:S01]  /*190d0*/  IADD3 R60, P5, R178, R126, RZ ;  /* 0x0000007eb23c7210 */ /* 0x000fe20007fbe0ff */
[----:B------:R-:W1:Y:S01]  /*190e0*/  LDC R130, c[0x0][0x278] ;  /* 0x00009e00ff827b82 */ /* 0x000e620000000800 */
[----:B------:R-:W-:-:S02]  /*190f0*/  LEA.HI.X.SX32 R129, R179, R127, 0x1, P4 ;  /* 0x0000007fb3817211 */ /* 0x000fc400020f0eff */
[-C--:B------:R-:W-:Y:S02]  /*19100*/  LEA.HI.X.SX32 R63, R61, R127.reuse, 0x1, P6 ;  /* 0x0000007f3d3f7211 */ /* 0x080fe400030f0eff */
[----:B------:R-:W-:-:S03]  /*19110*/  LEA.HI.X.SX32 R61, R178, R127, 0x1, P5 ;  /* 0x0000007fb23d7211 */ /* 0x000fc600028f0eff */
[----:B------:R-:W2:Y:S01]  /*19120*/  LDC R179, c[0x0][0x278] ;  /* 0x00009e00ffb37b82 */ /* 0x000ea20000000800 */
[----:B0-----:R-:W-:-:S07]  /*19130*/  IMAD R251, R131, 0x18, RZ ;  /* 0x0000001883fb7824 */ /* 0x001fce00078e02ff */
[----:B------:R-:W0:Y:S01]  /*19140*/  LDC R178, c[0x0][0x278] ;  /* 0x00009e00ffb27b82 */ /* 0x000e220000000800 */
[----:B------:R-:W-:-:S07]  /*19150*/  IMAD R247, R180, 0x16, RZ ;  /* 0x00000016b4f77824 */ /* 0x000fce00078e02ff */
[----:B------:R-:W1:Y:S01]  /*19160*/  LDC R176, c[0x0][0x278] ;  /* 0x00009e00ffb07b82 */ /* 0x000e620000000800 */
[----:B------:R2:W-:Y:S07]  /*19170*/  STG.E.U8 desc[UR52][R66.64], R173 ;  /* 0x000000ad42007986 */ /* 0x0005ee000c101134 */
[----:B------:R-:W1:Y:S01]  /*19180*/  LDC R131, c[0x0][0x278] ;  /* 0x00009e00ff837b82 */ /* 0x000e620000000800 */
[----:B------:R2:W-:Y:S04]  /*19190*/  STG.E.U8 desc[UR52][R62.64], R172 ;  /* 0x000000ac3e007986 */ /* 0x0005e8000c101134 */
[----:B------:R0:W-:Y:S01]  /*191a0*/  STG.E.U8 desc[UR52][R60.64], R175 ;  /* 0x000000af3c007986 */ /* 0x0001e2000c101134 */
[----:B--2---:R-:W-:Y:S01]  /*191b0*/  IMAD R173, R246, 0x19, RZ ;  /* 0x00000019f6ad7824 */ /* 0x004fe200078e02ff */
[----:B------:R-:W-:-:S02]  /*191c0*/  IADD3 R66, P4, R251, R126, RZ ;  /* 0x0000007efb427210 */ /* 0x000fc40007f9e0ff */
[----:B------:R2:W-:Y:S01]  /*191d0*/  STG.E.U8 desc[UR52][R128.64], R174 ;  /* 0x000000ae80007986 */ /* 0x0005e2000c101134 */
[-C--:B------:R-:W-:Y:S01]  /*191e0*/  IADD3 R62, P5, R249, R126.reuse, RZ ;  /* 0x0000007ef93e7210 */ /* 0x080fe20007fbe0ff */
[----:B------:R-:W-:Y:S01]  /*191f0*/  IMAD R179, R179, 0x1a, RZ ;  /* 0x0000001ab3b37824 */ /* 0x000fe200078e02ff */
[----:B------:R-:W4:Y:S01]  /*19200*/  LDC R172, c[0x0][0x278] ;  /* 0x00009e00ffac7b82 */ /* 0x000f220000000800 */
[----:B------:R-:W-:Y:S01]  /*19210*/  PRMT R55, R55, 0x7770, RZ ;  /* 0x0000777037377816 */ /* 0x000fe200000000ff */
[----:B------:R-:W5:Y:S01]  /*19220*/  LDL.LU R180, [R1+0x21c] ;  /* 0x00021c0001b47983 */ /* 0x000f620000300800 */
[-C--:B0-----:R-:W-:Y:S02]  /*19230*/  IADD3 R60, P6, R247, R126.reuse, RZ ;  /* 0x0000007ef73c7210 */ /* 0x081fe40007fde0ff */
[-C--:B------:R-:W-:Y:S01]  /*19240*/  LEA.HI.X.SX32 R63, R249, R127.reuse, 0x1, P5 ;  /* 0x0000007ff93f7211 */ /* 0x080fe200028f0eff */
[----:B------:R-:W3:Y:S01]  /*19250*/  LDL.LU R246, [R1+0x8] ;  /* 0x0000080001f67983 */ /* 0x000ee20000300800 */
[----:B------:R-:W-:Y:S01]  /*19260*/  LEA.HI.X.SX32 R61, R247, R127, 0x1, P6 ;  /* 0x0000007ff73d7211 */ /* 0x000fe200030f0eff */
[----:B--2---:R-:W0:Y:S01]  /*19270*/  LDC R174, c[0x0][0x278] ;  /* 0x00009e00ffae7b82 */ /* 0x004e220000000800 */
[----:B------:R-:W-:-:S02]  /*19280*/  IADD3 R128, P6, R173, R126, RZ ;  /* 0x0000007ead807210 */ /* 0x000fc40007fde0ff */
[-C--:B------:R-:W-:Y:S01]  /*19290*/  LEA.HI.X.SX32 R67, R251, R127.reuse, 0x1, P4 ;  /* 0x0000007ffb437211 */ /* 0x080fe200020f0eff */
[----:B------:R2:W-:Y:S01]  /*192a0*/  STG.E.U8 desc[UR52][R60.64], R171 ;  /* 0x000000ab3c007986 */ /* 0x0005e2000c101134 */
[----:B------:R-:W-:-:S03]  /*192b0*/  LEA.HI.X.SX32 R129, R173, R127, 0x1, P6 ;  /* 0x0000007fad817211 */ /* 0x000fc600030f0eff */
[----:B------:R-:W-:Y:S01]  /*192c0*/  STG.E.U8 desc[UR52][R62.64], R170 ;  /* 0x000000aa3e007986 */ /* 0x000fe2000c101134 */
[----:B------:R-:W4:Y:S01]  /*192d0*/  LDC R175, c[0x0][0x278] ;  /* 0x00009e00ffaf7b82 */ /* 0x000f220000000800 */
[----:B------:R-:W-:Y:S02]  /*192e0*/  IMAD R247, R178, 0x1b, RZ ;  /* 0x0000001bb2f77824 */ /* 0x000fe400078e02ff */
[----:B------:R2:W-:Y:S01]  /*192f0*/  STG.E.U8 desc[UR52][R66.64], R169 ;  /* 0x000000a942007986 */ /* 0x0005e2000c101134 */
[----:B-1----:R-:W-:-:S03]  /*19300*/  IMAD R131, R131, 0x1d, RZ ;  /* 0x0000001d83837824 */ /* 0x002fc600078e02ff */
[----:B------:R1:W-:Y:S01]  /*19310*/  STG.E.U8 desc[UR52][R128.64], R168 ;  /* 0x000000a880007986 */ /* 0x0003e2000c101134 */
[----:B--2---:R-:W-:Y:S01]  /*19320*/  IMAD R61, R176, 0x1c, RZ ;  /* 0x0000001cb03d7824 */ /* 0x004fe200078e02ff */
[----:B------:R-:W2:Y:S01]  /*19330*/  LDC R173, c[0x0][0x278] ;  /* 0x00009e00ffad7b82 */ /* 0x000ea20000000800 */
[----:B------:R-:W-:-:S07]  /*19340*/  IMAD R169, R130, 0x1e, RZ ;  /* 0x0000001e82a97824 */ /* 0x000fce00078e02ff */
[----:B------:R-:W2:Y:S01]  /*19350*/  LDC R130, c[0x0][0x278] ;  /* 0x00009e00ff827b82 */ /* 0x000ea20000000800 */
[-C--:B-1----:R-:W-:Y:S02]  /*19360*/  IADD3 R128, P5, R179, R126.reuse, RZ ;  /* 0x0000007eb3807210 */ /* 0x082fe40007fbe0ff */
[-C--:B------:R-:W-:Y:S02]  /*19370*/  IADD3 R66, P4, R247, R126.reuse, RZ ;  /* 0x0000007ef7427210 */ /* 0x080fe40007f9e0ff */
[-C--:B------:R-:W-:Y:S02]  /*19380*/  LEA.HI.X.SX32 R129, R179, R127.reuse, 0x1, P5 ;  /* 0x0000007fb3817211 */ /* 0x080fe400028f0eff */
[-C--:B------:R-:W-:Y:S01]  /*19390*/  IADD3 R62, P6, R61, R126.reuse, RZ ;  /* 0x0000007e3d3e7210 */ /* 0x080fe20007fde0ff */
[----:B------:R-:W1:Y:S01]  /*193a0*/  LDC R168, c[0x0][0x278] ;  /* 0x00009e00ffa87b82 */ /* 0x000e620000000800 */
[----:B------:R-:W-:Y:S02]  /*193b0*/  IADD3 R60, P5, R131, R126, RZ ;  /* 0x0000007e833c7210 */ /* 0x000fe40007fbe0ff */
[-C--:B------:R-:W-:Y:S01]  /*193c0*/  LEA.HI.X.SX32 R67, R247, R127.reuse, 0x1, P4 ;  /* 0x0000007ff7437211 */ /* 0x080fe200020f0eff */
[----:B------:R4:W-:Y:S01]  /*193d0*/  STG.E.U8 desc[UR52][R128.64], R167 ;  /* 0x000000a780007986 */ /* 0x0009e2000c101134 */
[----:B------:R-:W-:-:S02]  /*193e0*/  LEA.HI.X.SX32 R63, R61, R127, 0x1, P6 ;  /* 0x0000007f3d3f7211 */ /* 0x000fc400030f0eff */
[----:B------:R-:W-:Y:S01]  /*193f0*/  LEA.HI.X.SX32 R61, R131, R127, 0x1, P5 ;  /* 0x0000007f833d7211 */ /* 0x000fe200028f0eff */
[----:B------:R4:W-:Y:S01]  /*19400*/  STG.E.U8 desc[UR52][R66.64], R163 ;  /* 0x000000a342007986 */ /* 0x0009e2000c101134 */
[----:B0-----:R-:W-:-:S03]  /*19410*/  IMAD R131, R174, 0x1f, RZ ;  /* 0x0000001fae837824 */ /* 0x001fc600078e02ff */
[----:B------:R-:W-:Y:S01]  /*19420*/  STG.E.U8 desc[UR52][R62.64], R165 ;  /* 0x000000a53e007986 */ /* 0x000fe2000c101134 */
[C---:B----4-:R-:W-:Y:S01]  /*19430*/  IADD3 R128, P4, R169.reuse, R126, RZ ;  /* 0x0000007ea9807210 */ /* 0x050fe20007f9e0ff */
[----:B------:R-:W0:Y:S02]  /*19440*/  LDC R167, c[0x0][0x278] ;  /* 0x00009e00ffa77b82 */ /* 0x000e240000000800 */
[----:B------:R4:W-:Y:S01]  /*19450*/  STG.E.U8 desc[UR52][R60.64], R164 ;  /* 0x000000a43c007986 */ /* 0x0009e2000c101134 */
[----:B------:R-:W-:Y:S01]  /*19460*/  LEA.HI.X.SX32 R129, R169, R127, 0x1, P4 ;  /* 0x0000007fa9817211 */ /* 0x000fe200020f0eff */
[----:B------:R-:W-:-:S04]  /*19470*/  IMAD R163, R172, 0x22, RZ ;  /* 0x00000022aca37824 */ /* 0x000fc800078e02ff */
[----:B------:R-:W0:Y:S01]  /*19480*/  LDC R169, c[0x0][0x278] ;  /* 0x00009e00ffa97b82 */ /* 0x000e220000000800 */
[----:B------:R-:W-:Y:S01]  /*19490*/  IMAD.SHL.U32 R175, R175, 0x20, RZ ;  /* 0x00000020afaf7824 */ /* 0x000fe200078e00ff */
[----:B----4-:R-:W-:-:S06]  /*194a0*/  IADD3 R60, P6, R131, R126, RZ ;  /* 0x0000007e833c7210 */ /* 0x010fcc0007fde0ff */
[----:B------:R-:W4:Y:S01]  /*194b0*/  LDC R164, c[0x0][0x278] ;  /* 0x00009e00ffa47b82 */ /* 0x000f220000000800 */
[----:B------:R-:W-:Y:S01]  /*194c0*/  LEA.HI.X.SX32 R61, R131, R127, 0x1, P6 ;  /* 0x0000007f833d7211 */ /* 0x000fe200030f0eff */
[----:B--2---:R-:W-:Y:S01]  /*194d0*/  IMAD R131, R130, 0x23, RZ ;  /* 0x0000002382837824 */ /* 0x004fe200078e02ff */
[----:B------:R2:W-:Y:S01]  /*194e0*/  STG.E.U8 desc[UR52][R128.64], R166 ;  /* 0x000000a680007986 */ /* 0x0005e2000c101134 */
[----:B------:R-:W-:Y:S01]  /*194f0*/  IMAD R173, R173, 0x21, RZ ;  /* 0x00000021adad7824 */ /* 0x000fe200078e02ff */
[----:B------:R-:W-:-:S03]  /*19500*/  IADD3 R62, P5, R175, R126, RZ ;  /* 0x0000007eaf3e7210 */ /* 0x000fc60007fbe0ff */
[----:B------:R-:W4:Y:S01]  /*19510*/  LDC R130, c[0x0][0x278] ;  /* 0x00009e00ff827b82 */ /* 0x000f220000000800 */
[-C--:B------:R-:W-:Y:S02]  /*19520*/  IADD3 R66, P4, R173, R126.reuse, RZ ;  /* 0x0000007ead427210 */ /* 0x080fe40007f9e0ff */
[----:B--2---:R-:W-:-:S05]  /*19530*/  IADD3 R128, P6, R163, R126, RZ ;  /* 0x0000007ea3807210 */ /* 0x004fca0007fde0ff */
[----:B------:R-:W2:Y:S01]  /*19540*/  LDC R165, c[0x0][0x278] ;  /* 0x00009e00ffa57b82 */ /* 0x000ea20000000800 */
[-C--:B------:R-:W-:Y:S02]  /*19550*/  LEA.HI.X.SX32 R63, R175, R127.reuse, 0x1, P5 ;  /* 0x0000007faf3f7211 */ /* 0x080fe400028f0eff */
[-C--:B------:R-:W-:Y:S01]  /*19560*/  LEA.HI.X.SX32 R129, R163, R127.reuse, 0x1, P6 ;  /* 0x0000007fa3817211 */ /* 0x080fe200030f0eff */
[----:B-1----:R-:W-:Y:S01]  /*19570*/  IMAD R163, R168, 0x24, RZ ;  /* 0x00000024a8a37824 */ /* 0x002fe200078e02ff */
[----:B------:R1:W-:Y:S03]  /*19580*/  STG.E.U8 desc[UR52][R60.64], R159 ;  /* 0x0000009f3c007986 */ /* 0x0003e6000c101134 */
[----:B------:R-:W2:Y:S01]  /*19590*/  LDC R166, c[0x0][0x278] ;  /* 0x00009e00ffa67b82 */ /* 0x000ea20000000800 */
[----:B------:R-:W-:-:S07]  /*195a0*/  LEA.HI.X.SX32 R67, R173, R127, 0x1, P4 ;  /* 0x0000007fad437211 */ /* 0x000fce00020f0eff */
[----:B------:R-:W2:Y:S01]  /*195b0*/  LDC R168, c[0x0][0x278] ;  /* 0x00009e00ffa87b82 */ /* 0x000ea20000000800 */
[-C--:B-1----:R-:W-:Y:S01]  /*195c0*/  IADD3 R60, P5, R131, R126.reuse, RZ ;  /* 0x0000007e833c7210 */ /* 0x082fe20007fbe0ff */
[----:B0-----:R-:W-:Y:S01]  /*195d0*/  IMAD R159, R167, 0x25, RZ ;  /* 0x00000025a79f7824 */ /* 0x001fe200078e02ff */
[----:B------:R0:W-:Y:S02]  /*195e0*/  STG.E.U8 desc[UR52][R62.64], R161 ;  /* 0x000000a13e007986 */ /* 0x0001e4000c101134 */
[----:B------:R-:W-:Y:S01]  /*195f0*/  LEA.HI.X.SX32 R61, R131, R127, 0x1, P5 ;  /* 0x0000007f833d7211 */ /* 0x000fe200028f0eff */
[----:B----4-:R-:W-:Y:S01]  /*19600*/  IMAD R131, R164, 0x27, RZ ;  /* 0x00000027a4837824 */ /* 0x010fe200078e02ff */
[----:B------:R1:W-:Y:S04]  /*19610*/  STG.E.U8 desc[UR52][R66.64], R160 ;  /* 0x000000a042007986 */ /* 0x0003e8000c101134 */
[----:B------:R4:W-:Y:S01]  /*19620*/  STG.E.U8 desc[UR52][R128.64], R162 ;  /* 0x000000a280007986 */ /* 0x0009e2000c101134 */
[----:B0-----:R-:W-:Y:S01]  /*19630*/  IADD3 R62, P4, R163, R126, RZ ;  /* 0x0000007ea33e7210 */ /* 0x001fe20007f9e0ff */
[----:B------:R-:W-:-:S02]  /*19640*/  IMAD R161, R169, 0x26, RZ ;  /* 0x00000026a9a17824 */ /* 0x000fc400078e02ff */
[----:B------:R0:W-:Y:S01]  /*19650*/  STG.E.U8 desc[UR52][R60.64], R56 ;  /* 0x000000383c007986 */ /* 0x0001e2000c101134 */
[----:B-1----:R-:W-:Y:S01]  /*19660*/  IADD3 R66, P6, R159, R126, RZ ;  /* 0x0000007e9f427210 */ /* 0x002fe20007fde0ff */
[----:B------:R-:W1:Y:S01]  /*19670*/  LDC R160, c[0x0][0x278] ;  /* 0x00009e00ffa07b82 */ /* 0x000e620000000800 */
[-C--:B------:R-:W-:Y:S02]  /*19680*/  LEA.HI.X.SX32 R63, R163, R127.reuse, 0x1, P4 ;  /* 0x0000007fa33f7211 */ /* 0x080fe400020f0eff */
[----:B------:R-:W-:-:S05]  /*19690*/  LEA.HI.X.SX32 R67, R159, R127, 0x1, P6 ;  /* 0x0000007f9f437211 */ /* 0x000fca00030f0eff */
[----:B----4-:R-:W4:Y:S01]  /*196a0*/  LDC R162, c[0x0][0x278] ;  /* 0x00009e00ffa27b82 */ /* 0x010f220000000800 */
[-C--:B------:R-:W-:Y:S02]  /*196b0*/  IADD3 R128, P5, R161, R126.reuse, RZ ;  /* 0x0000007ea1807210 */ /* 0x080fe40007fbe0ff */
[----:B0-----:R-:W-:-:S05]  /*196c0*/  IADD3 R60, P4, R131, R126, RZ ;  /* 0x0000007e833c7210 */ /* 0x001fca0007f9e0ff */
[----:B------:R-:W0:Y:S01]  /*196d0*/  LDC R56, c[0x0][0x278] ;  /* 0x00009e00ff387b82 */ /* 0x000e220000000800 */
[----:B------:R2:W-:Y:S01]  /*196e0*/  STG.E.U8 desc[UR52][R62.64], R53 ;  /* 0x000000353e007986 */ /* 0x0005e2000c101134 */
[----:B------:R-:W-:Y:S01]  /*196f0*/  IMAD R159, R130, 0x29, RZ ;  /* 0x00000029829f7824 */ /* 0x000fe200078e02ff */
[-C--:B------:R-:W-:Y:S02]  /*19700*/  LEA.HI.X.SX32 R129, R161, R127.reuse, 0x1, P5 ;  /* 0x0000007fa1817211 */ /* 0x080fe400028f0eff */
[----:B------:R-:W-:Y:S01]  /*19710*/  LEA.HI.X.SX32 R61, R131, R127, 0x1, P4 ;  /* 0x0000007f833d7211 */ /* 0x000fe200020f0eff */
[----:B------:R2:W-:Y:S02]  /*19720*/  STG.E.U8 desc[UR52][R66.64], R52 ;  /* 0x0000003442007986 */ /* 0x0005e4000c101134 */
[----:B--2---:R-:W-:Y:S01]  /*19730*/  IMAD R131, R165, 0x28, RZ ;  /* 0x00000028a5837824 */ /* 0x004fe200078e02ff */
[----:B------:R-:W2:Y:S01]  /*19740*/  LDC R130, c[0x0][0x278] ;  /* 0x00009e00ff827b82 */ /* 0x000ea20000000800 */
[----:B------:R-:W-:Y:S01]  /*19750*/  IMAD R161, R166, 0x2a, RZ ;  /* 0x0000002aa6a17824 */ /* 0x000fe200078e02ff */
[----:B------:R1:W-:Y:S01]  /*19760*/  STG.E.U8 desc[UR52][R128.64], R55 ;  /* 0x0000003780007986 */ /* 0x0003e2000c101134 */
[----:B------:R-:W-:-:S05]  /*19770*/  IMAD R63, R168, 0x2b, RZ ;  /* 0x0000002ba83f7824 */ /* 0x000fca00078e02ff */
[----:B------:R-:W2:Y:S01]  /*19780*/  LDC R66, c[0x0][0x278] ;  /* 0x00009e00ff427b82 */ /* 0x000ea20000000800 */
[----:B------:R1:W-:Y:S01]  /*19790*/  STG.E.U8 desc[UR52][R60.64], R54 ;  /* 0x000000363c007986 */ /* 0x0003e2000c101134 */
[----:B------:R-:W-:-:S04]  /*197a0*/  IADD3 R52, P6, R131, R126, RZ ;  /* 0x0000007e83347210 */ /* 0x000fc80007fde0ff */
[----:B------:R-:W-:Y:S02]  /*197b0*/  LEA.HI.X.SX32 R53, R131, R127, 0x1, P6 ;  /* 0x0000007f83357211 */ /* 0x000fe400030f0eff */
[----:B-1----:R-:W1:Y:S01]  /*197c0*/  LDC R128, c[0x0][0x278] ;  /* 0x00009e00ff807b82 */ /* 0x002e620000000800 */
[-C--:B------:R-:W-:Y:S02]  /*197d0*/  IADD3 R62, P6, R63, R126.reuse, RZ ;  /* 0x0000007e3f3e7210 */ /* 0x080fe40007fde0ff */
[-C--:B------:R-:W-:Y:S02]  /*197e0*/  IADD3 R54, P5, R159, R126.reuse, RZ ;  /* 0x0000007e9f367210 */ /* 0x080fe40007fbe0ff */
[----:B------:R-:W-:-:S03]  /*197f0*/  IADD3 R60, P4, R161, R126, RZ ;  /* 0x0000007ea13c7210 */ /* 0x000fc60007f9e0ff */
[----:B------:R-:W1:Y:S01]  /*19800*/  LDC R131, c[0x0][0x278] ;  /* 0x00009e00ff837b82 */ /* 0x000e620000000800 */
[-C--:B------:R-:W-:Y:S01]  /*19810*/  LEA.HI.X.SX32 R55, R159, R127.reuse, 0x1, P5 ;  /* 0x0000007f9f377211 */ /* 0x080fe200028f0eff */
[----:B------:R-:W-:Y:S01]  /*19820*/  IMAD R67, R160, 0x2c, RZ ;  /* 0x0000002ca0437824 */ /* 0x000fe200078e02ff */
[-C--:B------:R-:W-:Y:S01]  /*19830*/  LEA.HI.X.SX32 R61, R161, R127.reuse, 0x1, P4 ;  /* 0x0000007fa13d7211 */ /* 0x080fe200020f0eff */
[----:B------:R0:W-:Y:S01]  /*19840*/  STG.E.U8 desc[UR52][R52.64], R49 ;  /* 0x0000003134007986 */ /* 0x0001e2000c101134 */
[----:B------:R-:W-:-:S03]  /*19850*/  LEA.HI.X.SX32 R63, R63, R127, 0x1, P6 ;  /* 0x0000007f3f3f7211 */ /* 0x000fc600030f0eff */
[----:B------:R-:W1:Y:S01]  /*19860*/  LDC R159, c[0x0][0x278] ;  /* 0x00009e00ff9f7b82 */ /* 0x000e620000000800 */
[----:B----4-:R-:W-:Y:S01]  /*19870*/  IMAD R129, R162, 0x2d, RZ ;  /* 0x0000002da2817824 */ /* 0x010fe200078e02ff */
[----:B------:R4:W-:Y:S06]  /*19880*/  STG.E.U8 desc[UR52][R54.64], R48 ;  /* 0x0000003036007986 */ /* 0x0009ec000c101134 */
[----:B------:R-:W1:Y:S01]  /*19890*/  LDC R160, c[0x0][0x278] ;  /* 0x00009e00ffa07b82 */ /* 0x000e620000000800 */
[----:B0-----:R-:W-:Y:S01]  /*198a0*/  IMAD R53, R56, 0x2e, RZ ;  /* 0x0000002e38357824 */ /* 0x001fe200078e02ff */
[----:B------:R0:W-:Y:S04]  /*198b0*/  STG.E.U8 desc[UR52][R60.64], R51 ;  /* 0x000000333c007986 */ /* 0x0001e8000c101134 */
[----:B------:R0:W-:Y:S01]  /*198c0*/  STG.E.U8 desc[UR52][R62.64], R50 ;  /* 0x000000323e007986 */ /* 0x0001e2000c101134 */
[-C--:B----4-:R-:W-:Y:S01]  /*198d0*/  IADD3 R48, P5, R67, R126.reuse, RZ ;  /* 0x0000007e43307210 */ /* 0x090fe20007fbe0ff */
[----:B------:R-:W4:Y:S01]  /*198e0*/  LDC R56, c[0x0][0x278] ;  /* 0x00009e00ff387b82 */ /* 0x000f220000000800 */
[----:B------:R-:W-:Y:S01]  /*198f0*/  IADD3 R52, P6, R53, R126, RZ ;  /* 0x0000007e35347210 */ /* 0x000fe20007fde0ff */
[----:B--2---:R-:W-:Y:S01]  /*19900*/  IMAD R55, R130, 0x2f, RZ ;  /* 0x0000002f82377824 */ /* 0x004fe200078e02ff */
[----:B------:R-:W-:-:S05]  /*19910*/  LEA.HI.X.SX32 R49, R67, R127, 0x1, P5 ;  /* 0x0000007f43317211 */ /* 0x000fca00028f0eff */
[----:B0-----:R-:W0:Y:S01]  /*19920*/  LDC R60, c[0x0][0x278] ;  /* 0x00009e00ff3c7b82 */ /* 0x001e220000000800 */
[----:B------:R-:W-:Y:S01]  /*19930*/  IADD3 R50, P4, R129, R126, RZ ;  /* 0x0000007e81327210 */ /* 0x000fe20007f9e0ff */
[----:B------:R-:W-:Y:S01]  /*19940*/  IMAD R61, R66, 0x30, RZ ;  /* 0x00000030423d7824 */ /* 0x000fe200078e02ff */
[-C--:B------:R-:W-:Y:S02]  /*19950*/  LEA.HI.X.SX32 R53, R53, R127.reuse, 0x1, P6 ;  /* 0x0000007f35357211 */ /* 0x080fe400030f0eff */
[----:B------:R-:W-:-:S03]  /*19960*/  LEA.HI.X.SX32 R51, R129, R127, 0x1, P4 ;  /* 0x0000007f81337211 */ /* 0x000fc600020f0eff */
[----:B------:R-:W2:Y:S01]  /*19970*/  LDC R62, c[0x0][0x278] ;  /* 0x00009e00ff3e7b82 */ /* 0x000ea20000000800 */
[C---:B------:R-:W-:Y:S01]  /*19980*/  IADD3 R54, P5, R55.reuse, R126, RZ ;  /* 0x0000007e37367210 */ /* 0x040fe20007fbe0ff */
[----:B------:R1:W-:Y:S04]  /*19990*/  STG.E.U8 desc[UR52][R48.64], R47 ;  /* 0x0000002f30007986 */ /* 0x0003e8000c101134 */
[----:B------:R-:W-:Y:S02]  /*199a0*/  STG.E.U8 desc[UR52][R50.64], R46 ;  /* 0x0000002e32007986 */ /* 0x000fe4000c101134 */
[----:B------:R-:W2:Y:S02]  /*199b0*/  LDC R66, c[0x0][0x278] ;  /* 0x00009e00ff427b82 */ /* 0x000ea40000000800 */
[----:B------:R1:W-:Y:S01]  /*199c0*/  STG.E.U8 desc[UR52][R52.64], R45 ;  /* 0x0000002d34007986 */ /* 0x0003e2000c101134 */
[----:B------:R-:W-:-:S02]  /*199d0*/  LEA.HI.X.SX32 R55, R55, R127, 0x1, P5 ;  /* 0x0000007f37377211 */ /* 0x000fc400028f0eff */
[----:B-1----:R-:W-:Y:S01]  /*199e0*/  IADD3 R48, P4, R61, R126, RZ ;  /* 0x0000007e3d307210 */ /* 0x002fe20007f9e0ff */
[----:B------:R-:W-:-:S03]  /*199f0*/  IMAD R47, R128, 0x31, RZ ;  /* 0x00000031802f7824 */ /* 0x000fc600078e02ff */
[----:B------:R-:W-:Y:S01]  /*19a00*/  LEA.HI.X.SX32 R49, R61, R127, 0x1, P4 ;  /* 0x0000007f3d317211 */ /* 0x000fe200020f0eff */
[----:B------:R-:W-:Y:S01]  /*19a10*/  IMAD R61, R131, 0x32, RZ ;  /* 0x00000032833d7824 */ /* 0x000fe200078e02ff */
[----:B------:R-:W1:Y:S01]  /*19a20*/  LDC R52, c[0x0][0x278] ;  /* 0x00009e00ff347b82 */ /* 0x000e620000000800 */
[----:B------:R-:W-:Y:S01]  /*19a30*/  IMAD R63, R159, 0x33, RZ ;  /* 0x000000339f3f7824 */ /* 0x000fe200078e02ff */
[----:B------:R4:W-:Y:S01]  /*19a40*/  STG.E.U8 desc[UR52][R54.64], R44 ;  /* 0x0000002c36007986 */ /* 0x0009e2000c101134 */
[----:B------:R-:W-:Y:S01]  /*19a50*/  IMAD R51, R160, 0x34, RZ ;  /* 0x00000034a0337824 */ /* 0x000fe200078e02ff */
[-C--:B------:R-:W-:Y:S02]  /*19a60*/  IADD3 R46, P5, R61, R126.reuse, RZ ;  /* 0x0000007e3d2e7210 */ /* 0x080fe40007fbe0ff */
[----:B------:R4:W-:Y:S01]  /*19a70*/  STG.E.U8 desc[UR52][R48.64], R43 ;  /* 0x0000002b30007986 */ /* 0x0009e2000c101134 */
[----:B0-----:R-:W-:Y:S02]  /*19a80*/  IMAD R53, R60, 0x36, RZ ;  /* 0x000000363c357824 */ /* 0x001fe400078e02ff */
[----:B------:R-:W0:Y:S01]  /*19a90*/  LDC R60, c[0x0][0x278] ;  /* 0x00009e00ff3c7b82 */ /* 0x000e220000000800 */
[----:B----4-:R-:W-:-:S07]  /*19aa0*/  IADD3 R44, P6, R47, R126, RZ ;  /* 0x0000007e2f2c7210 */ /* 0x010fce0007fde0ff */
[----:B------:R-:W4:Y:S01]  /*19ab0*/  LDC R54, c[0x0][0x278] ;  /* 0x00009e00ff367b82 */ /* 0x000f220000000800 */
[-C--:B------:R-:W-:Y:S02]  /*19ac0*/  IADD3 R48, P4, R63, R126.reuse, RZ ;  /* 0x0000007e3f307210 */ /* 0x080fe40007f9e0ff */
[-C--:B------:R-:W-:Y:S01]  /*19ad0*/  LEA.HI.X.SX32 R45, R47, R127.reuse, 0x1, P6 ;  /* 0x0000007f2f2d7211 */ /* 0x080fe200030f0eff */
[----:B------:R-:W-:Y:S01]  /*19ae0*/  IMAD R43, R56, 0x35, RZ ;  /* 0x00000035382b7824 */ /* 0x000fe200078e02ff */
[-C--:B------:R-:W-:Y:S02]  /*19af0*/  LEA.HI.X.SX32 R47, R61, R127.reuse, 0x1, P5 ;  /* 0x0000007f3d2f7211 */ /* 0x080fe400028f0eff */
[----:B------:R-:W-:Y:S01]  /*19b00*/  IADD3 R50, P6, R51, R126, RZ ;  /* 0x0000007e33327210 */ /* 0x000fe20007fde0ff */
[----:B------:R-:W5:Y:S01]  /*19b10*/  LDC R55, c[0x0][0x278] ;  /* 0x00009e00ff377b82 */ /* 0x000f620000000800 */
[-C--:B------:R-:W-:Y:S01]  /*19b20*/  LEA.HI.X.SX32 R49, R63, R127.reuse, 0x1, P4 ;  /* 0x0000007f3f317211 */ /* 0x080fe200020f0eff */
[----:B------:R2:W-:Y:S01]  /*19b30*/  STG.E.U8 desc[UR52][R44.64], R37 ;  /* 0x000000252c007986 */ /* 0x0005e2000c101134 */
[----:B------:R-:W-:-:S05]  /*19b40*/  LEA.HI.X.SX32 R51, R51, R127, 0x1, P6 ;  /* 0x0000007f33337211 */ /* 0x000fca00030f0eff */
[----:B------:R-:W3:Y:S01]  /*19b50*/  LDC R56, c[0x0][0x278] ;  /* 0x00009e00ff387b82 */ /* 0x000ee20000000800 */
[----:B------:R1:W-:Y:S04]  /*19b60*/  STG.E.U8 desc[UR52][R46.64], R31 ;  /* 0x0000001f2e007986 */ /* 0x0003e8000c101134 */
[----:B------:R1:W-:Y:S01]  /*19b70*/  STG.E.U8 desc[UR52][R48.64], R42 ;  /* 0x0000002a30007986 */ /* 0x0003e2000c101134 */
[----:B--2---:R-:W-:Y:S01]  /*19b80*/  IMAD R37, R62, 0x37, RZ ;  /* 0x000000373e257824 */ /* 0x004fe200078e02ff */
[-C--:B------:R-:W-:Y:S02]  /*19b90*/  IADD3 R44, P4, R53, R126.reuse, RZ ;  /* 0x0000007e352c7210 */ /* 0x080fe40007f9e0ff */
[----:B------:R2:W-:Y:S01]  /*19ba0*/  STG.E.U8 desc[UR52][R50.64], R41 ;  /* 0x0000002932007986 */ /* 0x0005e2000c101134 */
[----:B-1----:R-:W-:Y:S01]  /*19bb0*/  IMAD R31, R66, 0x38, RZ ;  /* 0x00000038421f7824 */ /* 0x002fe200078e02ff */
[----:B------:R-:W-:-:S02]  /*19bc0*/  IADD3 R42, P5, R43, R126, RZ ;  /* 0x0000007e2b2a7210 */ /* 0x000fc40007fbe0ff */
[-C--:B------:R-:W-:Y:S02]  /*19bd0*/  IADD3 R46, P6, R37, R126.reuse, RZ ;  /* 0x0000007e252e7210 */ /* 0x080fe40007fde0ff */
[-C--:B------:R-:W-:Y:S01]  /*19be0*/  LEA.HI.X.SX32 R43, R43, R127.reuse, 0x1, P5 ;  /* 0x0000007f2b2b7211 */ /* 0x080fe200028f0eff */
[----:B--2---:R-:W1:Y:S01]  /*19bf0*/  LDC R50, c[0x0][0x278] ;  /* 0x00009e00ff327b82 */ /* 0x004e620000000800 */
[----:B------:R-:W-:Y:S01]  /*19c00*/  IMAD R41, R52, 0x39, RZ ;  /* 0x0000003934297824 */ /* 0x000fe200078e02ff */
[-C--:B------:R-:W-:Y:S02]  /*19c10*/  LEA.HI.X.SX32 R45, R53, R127.reuse, 0x1, P4 ;  /* 0x0000007f352d7211 */ /* 0x080fe400020f0eff */
[-C--:B------:R-:W-:Y:S01]  /*19c20*/  LEA.HI.X.SX32 R47, R37, R127.reuse, 0x1, P6 ;  /* 0x0000007f252f7211 */ /* 0x080fe200030f0eff */
[----:B------:R2:W-:Y:S01]  /*19c30*/  STG.E.U8 desc[UR52][R42.64], R39 ;  /* 0x000000272a007986 */ /* 0x0005e2000c101134 */
[C---:B------:R-:W-:Y:S02]  /*19c40*/  IADD3 R48, P5, R31.reuse, R126, RZ ;  /* 0x0000007e1f307210 */ /* 0x040fe40007fbe0ff */
[----:B------:R-:W1:Y:S01]  /*19c50*/  LDC R51, c[0x0][0x278] ;  /* 0x00009e00ff337b82 */ /* 0x000e620000000800 */
[----:B------:R0:W-:Y:S01]  /*19c60*/  STG.E.U8 desc[UR52][R44.64], R33 ;  /* 0x000000212c007986 */ /* 0x0001e2000c101134 */
[----:B------:R-:W-:Y:S01]  /*19c70*/  LEA.HI.X.SX32 R49, R31, R127, 0x1, P5 ;  /* 0x0000007f1f317211 */ /* 0x000fe200028f0eff */
[----:B----4-:R-:W-:-:S02]  /*19c80*/  IMAD R31, R54, 0x3a, RZ ;  /* 0x0000003a361f7824 */ /* 0x010fc400078e02ff */
[----:B------:R4:W-:Y:S03]  /*19c90*/  STG.E.U8 desc[UR52][R46.64], R40 ;  /* 0x000000282e007986 */ /* 0x0009e6000c101134 */
[----:B------:R-:W1:Y:S01]  /*19ca0*/  LDC R52, c[0x0][0x278] ;  /* 0x00009e00ff347b82 */ /* 0x000e620000000800 */
[----:B--2---:R-:W-:-:S04]  /*19cb0*/  IADD3 R42, P4, R41, R126, RZ ;  /* 0x0000007e292a7210 */ /* 0x004fc80007f9e0ff */
[----:B------:R-:W-:-:S03]  /*19cc0*/  LEA.HI.X.SX32 R43, R41, R127, 0x1, P4 ;  /* 0x0000007f292b7211 */ /* 0x000fc600020f0eff */
[----:B0-----:R-:W0:Y:S01]  /*19cd0*/  LDC R44, c[0x0][0x278] ;  /* 0x00009e00ff2c7b82 */ /* 0x001e220000000800 */
[----:B------:R2:W-:Y:S01]  /*19ce0*/  STG.E.U8 desc[UR52][R48.64], R38 ;  /* 0x0000002630007986 */ /* 0x0005e2000c101134 */
[----:B-----5:R-:W-:-:S06]  /*19cf0*/  IMAD R39, R55, 0x3b, RZ ;  /* 0x0000003b37277824 */ /* 0x020fcc00078e02ff */
[----:B----4-:R-:W4:Y:S01]  /*19d00*/  LDC R46, c[0x0][0x278] ;  /* 0x00009e00ff2e7b82 */ /* 0x010f220000000800 */
[----:B------:R5:W-:Y:S01]  /*19d10*/  STG.E.U8 desc[UR52][R42.64], R36 ;  /* 0x000000242a007986 */ /* 0x000be2000c101134 */
[----:B---3--:R-:W-:Y:S02]  /*19d20*/  IMAD R41, R56, 0x3c, RZ ;  /* 0x0000003c38297824 */ /* 0x008fe400078e02ff */
[----:B------:R-:W-:Y:S01]  /*19d30*/  IMAD R33, R60, 0x3d, RZ ;  /* 0x0000003d3c217824 */ /* 0x000fe200078e02ff */
[-C--:B--2---:R-:W-:Y:S02]  /*19d40*/  IADD3 R38, P5, R39, R126.reuse, RZ ;  /* 0x0000007e27267210 */ /* 0x084fe40007fbe0ff */
[-C--:B------:R-:W-:Y:S01]  /*19d50*/  IADD3 R40, P4, R41, R126.reuse, RZ ;  /* 0x0000007e29287210 */ /* 0x080fe20007f9e0ff */
[----:B------:R-:W2:Y:S01]  /*19d60*/  LDC R48, c[0x0][0x278] ;  /* 0x00009e00ff307b82 */ /* 0x000ea20000000800 */
[----:B-----5:R-:W-:-:S07]  /*19d70*/  IADD3 R36, P6, R31, R126, RZ ;  /* 0x0000007e1f247210 */ /* 0x020fce0007fde0ff */
[----:B------:R-:W3:Y:S01]  /*19d80*/  LDC R49, c[0x0][0x278] ;  /* 0x00009e00ff317b82 */ /* 0x000ee20000000800 */
[-C--:B------:R-:W-:Y:S02]  /*19d90*/  LEA.HI.X.SX32 R37, R31, R127.reuse, 0x1, P6 ;  /* 0x0000007f1f257211 */ /* 0x080fe400030f0eff */
[----:B------:R-:W-:Y:S01]  /*19da0*/  IADD3 R42, P6, R33, R126, RZ ;  /* 0x0000007e212a7210 */ /* 0x000fe20007fde0ff */
[----:B-1----:R-:W-:Y:S01]  /*19db0*/  IMAD R31, R50, 0x3e, RZ ;  /* 0x0000003e321f7824 */ /* 0x002fe200078e02ff */
[-C--:B------:R-:W-:Y:S02]  /*19dc0*/  LEA.HI.X.SX32 R39, R39, R127.reuse, 0x1, P5 ;  /* 0x0000007f27277211 */ /* 0x080fe400028f0eff */
[-C--:B------:R-:W-:Y:S01]  /*19dd0*/  LEA.HI.X.SX32 R41, R41, R127.reuse, 0x1, P4 ;  /* 0x0000007f29297211 */ /* 0x080fe200020f0eff */
[----:B------:R-:W1:Y:S01]  /*19de0*/  LDC R50, c[0x0][0x278] ;  /* 0x00009e00ff327b82 */ /* 0x000e620000000800 */
[----:B------:R-:W-:Y:S01]  /*19df0*/  LEA.HI.X.SX32 R43, R33, R127, 0x1, P6 ;  /* 0x0000007f212b7211 */ /* 0x000fe200030f0eff */
[----:B------:R-:W-:Y:S01]  /*19e00*/  STG.E.U8 desc[UR52][R36.64], R32 ;  /* 0x0000002024007986 */ /* 0x000fe2000c101134 */
[----:B------:R-:W-:-:S03]  /*19e10*/  IMAD R33, R51, 0x3f, RZ ;  /* 0x0000003f33217824 */ /* 0x000fc600078e02ff */
[----:B------:R5:W-:Y:S02]  /*19e20*/  STG.E.U8 desc[UR52][R38.64], R177 ;  /* 0x000000b126007986 */ /* 0x000be4000c101134 */
[----:B------:R-:W1:Y:S02]  /*19e30*/  LDC R51, c[0x0][0x278] ;  /* 0x00009e00ff337b82 */ /* 0x000e640000000800 */
[----:B------:R0:W-:Y:S01]  /*19e40*/  STG.E.U8 desc[UR52][R40.64], R35 ;  /* 0x0000002328007986 */ /* 0x0001e2000c101134 */
[----:B------:R-:W-:-:S03]  /*19e50*/  IMAD.SHL.U32 R45, R52, 0x40, RZ ;  /* 0x00000040342d7824 */ /* 0x000fc600078e00ff */
[----:B------:R2:W-:Y:S01]  /*19e60*/  STG.E.U8 desc[UR52][R42.64], R34 ;  /* 0x000000222a007986 */ /* 0x0005e2000c101134 */
[CC--:B-----5:R-:W-:Y:S01]  /*19e70*/  IADD3 R38, P5, R31.reuse, R126.reuse, RZ ;  /* 0x0000007e1f267210 */ /* 0x0e0fe20007fbe0ff */
[----:B0-----:R-:W0:Y:S03]  /*19e80*/  LDC R40, c[0x0][0x278] ;  /* 0x00009e00ff287b82 */ /* 0x001e260000000800 */
[-C--:B------:R-:W-:Y:S01]  /*19e90*/  LEA.HI.X.SX32 R39, R31, R127.reuse, 0x1, P5 ;  /* 0x0000007f1f277211 */ /* 0x080fe200028f0eff */
[----:B------:R-:W-:Y:S01]  /*19ea0*/  IMAD R47, R44, 0x41, RZ ;  /* 0x000000412c2f7824 */ /* 0x000fe200078e02ff */
[-C--:B------:R-:W-:Y:S01]  /*19eb0*/  IADD3 R36, P4, R33, R126.reuse, RZ ;  /* 0x0000007e21247210 */ /* 0x080fe20007f9e0ff */
[----:B----4-:R-:W-:Y:S02]  /*19ec0*/  IMAD R31, R46, 0x42, RZ ;  /* 0x000000422e1f7824 */ /* 0x010fe400078e02ff */
[----:B--2---:R-:W2:Y:S01]  /*19ed0*/  LDC R42, c[0x0][0x278] ;  /* 0x00009e00ff2a7b82 */ /* 0x004ea20000000800 */
[----:B------:R-:W-:Y:S01]  /*19ee0*/  IADD3 R34, P6, R45, R126, RZ ;  /* 0x0000007e2d227210 */ /* 0x000fe20007fde0ff */
[----:B------:R4:W-:Y:S01]  /*19ef0*/  STG.E.U8 desc[UR52][R38.64], R184 ;  /* 0x000000b826007986 */ /* 0x0009e2000c101134 */
[----:B------:R-:W-:-:S02]  /*19f00*/  LEA.HI.X.SX32 R37, R33, R127, 0x1, P4 ;  /* 0x0000007f21257211 */ /* 0x000fc400020f0eff */
[----:B------:R-:W-:-:S03]  /*19f10*/  IADD3 R32, P5, R47, R126, RZ ;  /* 0x0000007e2f207210 */ /* 0x000fc60007fbe0ff */
[----:B------:R-:W5:Y:S01]  /*19f20*/  LDC R44, c[0x0][0x278] ;  /* 0x00009e00ff2c7b82 */ /* 0x000f620000000800 */
[-C--:B------:R-:W-:Y:S02]  /*19f30*/  LEA.HI.X.SX32 R35, R45, R127.reuse, 0x1, P6 ;  /* 0x0000007f2d237211 */ /* 0x080fe400030f0eff */
[----:B----4-:R-:W-:Y:S02]  /*19f40*/  IADD3 R38, P4, R31, R126, RZ ;  /* 0x0000007e1f267210 */ /* 0x010fe40007f9e0ff */
[-C--:B------:R-:W-:Y:S01]  /*19f50*/  LEA.HI.X.SX32 R33, R47, R127.reuse, 0x1, P5 ;  /* 0x0000007f2f217211 */ /* 0x080fe200028f0eff */
[----:B---3--:R-:W-:Y:S01]  /*19f60*/  IMAD R41, R49, 0x44, RZ ;  /* 0x0000004431297824 */ /* 0x008fe200078e02ff */
[----:B------:R-:W-:Y:S01]  /*19f70*/  LEA.HI.X.SX32 R39, R31, R127, 0x1, P4 ;  /* 0x0000007f1f277211 */ /* 0x000fe200020f0eff */
[----:B------:R-:W-:Y:S01]  /*19f80*/  IMAD R31, R48, 0x43, RZ ;  /* 0x00000043301f7824 */ /* 0x000fe200078e02ff */
[----:B------:R-:W3:Y:S01]  /*19f90*/  LDC R46, c[0x0][0x278] ;  /* 0x00009e00ff2e7b82 */ /* 0x000ee20000000800 */
[----:B------:R-:W-:Y:S01]  /*19fa0*/  STG.E.U8 desc[UR52][R36.64], R186 ;  /* 0x000000ba24007986 */ /* 0x000fe2000c101134 */
[----:B-1----:R-:W-:-:S03]  /*19fb0*/  IMAD R43, R50, 0x45, RZ ;  /* 0x00000045322b7824 */ /* 0x002fc600078e02ff */
[----:B------:R1:W-:Y:S03]  /*19fc0*/  STG.E.U8 desc[UR52][R34.64], R183 ;  /* 0x000000b722007986 */ /* 0x0003e6000c101134 */
[----:B------:R-:W4:Y:S01]  /*19fd0*/  LDC R47, c[0x0][0x278] ;  /* 0x00009e00ff2f7b82 */ /* 0x000f220000000800 */
[----:B------:R0:W-:Y:S01]  /*19fe0*/  STG.E.U8 desc[UR52][R32.64], R185 ;  /* 0x000000b920007986 */ /* 0x0001e2000c101134 */
[----:B------:R-:W-:Y:S01]  /*19ff0*/  IMAD R45, R51, 0x46, RZ ;  /* 0x00000046332d7824 */ /* 0x000fe200078e02ff */
[C---:B------:R-:W-:Y:S02]  /*1a000*/  PRMT R199, R12.reuse, 0x7770, RZ ;  /* 0x000077700cc77816 */ /* 0x040fe400000000ff */
[----:B------:R-:W-:Y:S02]  /*1a010*/  PRMT R200, R12, 0x7771, RZ ;  /* 0x000077710cc87816 */ /* 0x000fe400000000ff */
[----:B------:R-:W-:Y:S01]  /*1a020*/  PRMT R203, R13, 0x7770, RZ ;  /* 0x000077700dcb7816 */ /* 0x000fe200000000ff */
[----:B------:R-:W4:Y:S01]  /*1a030*/  LDC R48, c[0x0][0x278] ;  /* 0x00009e00ff307b82 */ /* 0x000f220000000800 */
[----:B-1----:R-:W-:-:S02]  /*1a040*/  IADD3 R34, P6, R41, R126, RZ ;  /* 0x0000007e29227210 */ /* 0x002fc40007fde0ff */
[----:B0-----:R-:W-:Y:S02]  /*1a050*/  IADD3 R32, P5, R31, R126, RZ ;  /* 0x0000007e1f207210 */ /* 0x001fe40007fbe0ff */
[----:B------:R-:W-:-:S03]  /*1a060*/  LEA.HI.X.SX32 R35, R41, R127, 0x1, P6 ;  /* 0x0000007f29237211 */ /* 0x000fc600030f0eff */
[----:B------:R-:W0:Y:S01]  /*1a070*/  LDC R49, c[0x0][0x278] ;  /* 0x00009e00ff317b82 */ /* 0x000e220000000800 */
[----:B------:R-:W-:Y:S01]  /*1a080*/  LEA.HI.X.SX32 R33, R31, R127, 0x1, P5 ;  /* 0x0000007f1f217211 */ /* 0x000fe200028f0eff */
[----:B------:R-:W-:Y:S01]  /*1a090*/  IMAD R31, R40, 0x47, RZ ;  /* 0x00000047281f7824 */ /* 0x000fe200078e02ff */
[----:B------:R-:W-:Y:S01]  /*1a0a0*/  IADD3 R36, P4, R43, R126, RZ ;  /* 0x0000007e2b247210 */ /* 0x000fe20007f9e0ff */
[----:B--2---:R-:W-:-:S04]  /*1a0b0*/  IMAD R41, R42, 0x48, RZ ;  /* 0x000000482a297824 */ /* 0x004fc800078e02ff */
[----:B------:R-:W1:Y:S01]  /*1a0c0*/  LDC R40, c[0x0][0x278] ;  /* 0x00009e00ff287b82 */ /* 0x000e620000000800 */
[----:B------:R2:W-:Y:S01]  /*1a0d0*/  STG.E.U8 desc[UR52][R38.64], R182 ;  /* 0x000000b626007986 */ /* 0x0005e2000c101134 */
[----:B------:R-:W-:Y:S01]  /*1a0e0*/  LEA.HI.X.SX32 R37, R43, R127, 0x1, P4 ;  /* 0x0000007f2b257211 */ /* 0x000fe200020f0eff */
[----:B-----5:R-:W-:-:S05]  /*1a0f0*/  IMAD R43, R44, 0x49, RZ ;  /* 0x000000492c2b7824 */ /* 0x020fca00078e02ff */
[----:B------:R-:W5:Y:S01]  /*1a100*/  LDC R42, c[0x0][0x278] ;  /* 0x00009e00ff2a7b82 */ /* 0x000f620000000800 */
[----:B------:R3:W-:Y:S01]  /*1a110*/  STG.E.U8 desc[UR52][R32.64], R190 ;  /* 0x000000be20007986 */ /* 0x0007e2000c101134 */
[----:B--2---:R-:W-:-:S06]  /*1a120*/  IADD3 R38, P5, R45, R126, RZ ;  /* 0x0000007e2d267210 */ /* 0x004fcc0007fbe0ff */
[----:B------:R-:W2:Y:S01]  /*1a130*/  LDC R44, c[0x0][0x278] ;  /* 0x00009e00ff2c7b82 */ /* 0x000ea20000000800 */
[----:B------:R4:W-:Y:S01]  /*1a140*/  STG.E.U8 desc[UR52][R34.64], R188 ;  /* 0x000000bc22007986 */ /* 0x0009e2000c101134 */
[-C--:B------:R-:W-:Y:S02]  /*1a150*/  LEA.HI.X.SX32 R39, R45, R127.reuse, 0x1, P5 ;  /* 0x0000007f2d277211 */ /* 0x080fe400028f0eff */
[CC--:B---3--:R-:W-:Y:S01]  /*1a160*/  IADD3 R32, P4, R31.reuse, R126.reuse, RZ ;  /* 0x0000007e1f207210 */ /* 0x0c8fe20007f9e0ff */
[----:B------:R3:W-:Y:S03]  /*1a170*/  STG.E.U8 desc[UR52][R36.64], R189 ;  /* 0x000000bd24007986 */ /* 0x0007e6000c101134 */
[----:B------:R-:W0:Y:S01]  /*1a180*/  LDC R45, c[0x0][0x278] ;  /* 0x00009e00ff2d7b82 */ /* 0x000e220000000800 */
[----:B------:R-:W-:Y:S02]  /*1a190*/  LEA.HI.X.SX32 R33, R31, R127, 0x1, P4 ;  /* 0x0000007f1f217211 */ /* 0x000fe400020f0eff */
[----:B----4-:R-:W-:Y:S01]  /*1a1a0*/  IADD3 R34, P5, R41, R126, RZ ;  /* 0x0000007e29227210 */ /* 0x010fe20007fbe0ff */
[----:B------:R4:W-:Y:S01]  /*1a1b0*/  STG.E.U8 desc[UR52][R38.64], R187 ;  /* 0x000000bb26007986 */ /* 0x0009e2000c101134 */
[----:B------:R-:W-:-:S02]  /*1a1c0*/  IMAD R31, R46, 0x4a, RZ ;  /* 0x0000004a2e1f7824 */ /* 0x000fc400078e02ff */
[-C--:B------:R-:W-:Y:S02]  /*1a1d0*/  LEA.HI.X.SX32 R35, R41, R127.reuse, 0x1, P5 ;  /* 0x0000007f29237211 */ /* 0x080fe400028f0eff */
[-C--:B---3--:R-:W-:Y:S01]  /*1a1e0*/  IADD3 R36, P4, R43, R126.reuse, RZ ;  /* 0x0000007e2b247210 */ /* 0x088fe20007f9e0ff */
[----:B------:R3:W-:Y:S01]  /*1a1f0*/  STG.E.U8 desc[UR52][R32.64], R191 ;  /* 0x000000bf20007986 */ /* 0x0007e2000c101134 */
[----:B------:R-:W0:Y:S01]  /*1a200*/  LDC R46, c[0x0][0x228] ;  /* 0x00008a00ff2e7b82 */ /* 0x000e220000000800 */
[----:B----4-:R-:W-:Y:S01]  /*1a210*/  IMAD R39, R47, 0x4b, RZ ;  /* 0x0000004b2f277824 */ /* 0x010fe200078e02ff */
[----:B------:R-:W-:Y:S01]  /*1a220*/  LEA.HI.X.SX32 R37, R43, R127, 0x1, P4 ;  /* 0x0000007f2b257211 */ /* 0x000fe200020f0eff */
[----:B------:R4:W-:Y:S05]  /*1a230*/  STG.E.U8 desc[UR52][R34.64], R192 ;  /* 0x000000c022007986 */ /* 0x0009ea000c101134 */
[----:B------:R-:W0:Y:S01]  /*1a240*/  LDC R38, c[0x0][0x278] ;  /* 0x00009e00ff267b82 */ /* 0x000e220000000800 */
[----:B---3--:R-:W-:-:S04]  /*1a250*/  IADD3 R32, P5, R31, R126, RZ ;  /* 0x0000007e1f207210 */ /* 0x008fc80007fbe0ff */
[----:B------:R-:W-:Y:S01]  /*1a260*/  LEA.HI.X.SX32 R33, R31, R127, 0x1, P5 ;  /* 0x0000007f1f217211 */ /* 0x000fe200028f0eff */
[----:B--2---:R-:W-:Y:S02]  /*1a270*/  IMAD R41, R44, 0x4e, RZ ;  /* 0x0000004e2c297824 */ /* 0x004fe400078e02ff */
[----:B------:R-:W2:Y:S01]  /*1a280*/  LDC R43, c[0x0][0x278] ;  /* 0x00009e00ff2b7b82 */ /* 0x000ea20000000800 */
[----:B----4-:R-:W-:Y:S01]  /*1a290*/  IADD3 R34, P4, R39, R126, RZ ;  /* 0x0000007e27227210 */ /* 0x010fe20007f9e0ff */
[----:B-1----:R-:W-:-:S03]  /*1a2a0*/  IMAD R31, R40, 0x4c, RZ ;  /* 0x0000004c281f7824 */ /* 0x002fc600078e02ff */
[----:B------:R-:W-:Y:S01]  /*1a2b0*/  LEA.HI.X.SX32 R35, R39, R127, 0x1, P4 ;  /* 0x0000007f27237211 */ /* 0x000fe200020f0eff */
[----:B-----5:R-:W-:Y:S02]  /*1a2c0*/  IMAD R39, R42, 0x4d, RZ ;  /* 0x0000004d2a277824 */ /* 0x020fe400078e02ff */
[----:B------:R-:W1:Y:S01]  /*1a2d0*/  LDC R40, c[0x0][0x278] ;  /* 0x00009e00ff287b82 */ /* 0x000e620000000800 */
[----:B------:R-:W-:Y:S04]  /*1a2e0*/  STG.E.U8 desc[UR52][R36.64], R195 ;  /* 0x000000c324007986 */ /* 0x000fe8000c101134 */
[----:B------:R3:W-:Y:S03]  /*1a2f0*/  STG.E.U8 desc[UR52][R32.64], R193 ;  /* 0x000000c120007986 */ /* 0x0007e6000c101134 */
[----:B------:R-:W4:Y:S01]  /*1a300*/  LDC R42, c[0x0][0x278] ;  /* 0x00009e00ff2a7b82 */ /* 0x000f220000000800 */
[----:B------:R5:W-:Y:S01]  /*1a310*/  STG.E.U8 desc[UR52][R34.64], R194 ;  /* 0x000000c222007986 */ /* 0x000be2000c101134 */
[----:B------:R-:W-:-:S02]  /*1a320*/  PRMT R204, R13, 0x7771, RZ ;  /* 0x000077710dcc7816 */ /* 0x000fc400000000ff */
[----:B------:R-:W-:-:S04]  /*1a330*/  PRMT R202, R14, 0x7770, RZ ;  /* 0x000077700eca7816 */ /* 0x000fc800000000ff */
[----:B------:R-:W2:Y:S01]  /*1a340*/  LDC R44, c[0x0][0x278] ;  /* 0x00009e00ff2c7b82 */ /* 0x000ea20000000800 */
[-C--:B---3--:R-:W-:Y:S02]  /*1a350*/  IADD3 R32, P4, R31, R126.reuse, RZ ;  /* 0x0000007e1f207210 */ /* 0x088fe40007f9e0ff */
[-C--:B------:R-:W-:Y:S02]  /*1a360*/  IADD3 R36, P5, R41, R126.reuse, RZ ;  /* 0x0000007e29247210 */ /* 0x080fe40007fbe0ff */
[-C--:B------:R-:W-:Y:S02]  /*1a370*/  LEA.HI.X.SX32 R33, R31, R127.reuse, 0x1, P4 ;  /* 0x0000007f1f217211 */ /* 0x080fe400020f0eff */
[----:B-----5:R-:W-:Y:S01]  /*1a380*/  IADD3 R34, P4, R39, R126, RZ ;  /* 0x0000007e27227210 */ /* 0x020fe20007f9e0ff */
[----:B------:R-:W3:Y:S01]  /*1a390*/  LDC R47, c[0x0][0x278] ;  /* 0x00009e00ff2f7b82 */ /* 0x000ee20000000800 */
[-C--:B------:R-:W-:Y:S02]  /*1a3a0*/  LEA.HI.X.SX32 R37, R41, R127.reuse, 0x1, P5 ;  /* 0x0000007f29257211 */ /* 0x080fe400028f0eff */
[----:B------:R-:W-:-:S05]  /*1a3b0*/  LEA.HI.X.SX32 R35, R39, R127, 0x1, P4 ;  /* 0x0000007f27237211 */ /* 0x000fca00020f0eff */
[----:B------:R-:W5:Y:S01]  /*1a3c0*/  LDC R39, c[0x0][0x278] ;  /* 0x00009e00ff277b82 */ /* 0x000f620000000800 */
[----:B------:R-:W-:Y:S01]  /*1a3d0*/  IMAD R31, R252, UR9, RZ ;  /* 0x00000009fc1f7c24 */ /* 0x000fe2000f8e02ff */
[----:B------:R1:W-:Y:S01]  /*1a3e0*/  STG.E.U8 desc[UR52][R32.64], R197 ;  /* 0x000000c520007986 */ /* 0x0003e2000c101134 */
[----:B------:R-:W-:-:S05]  /*1a3f0*/  ULDC UR9, c[0x0][0x278] ;  /* 0x00009e0000097ab9 */ /* 0x000fca0000000800 */
[----:B------:R-:W2:Y:S01]  /*1a400*/  LDC R41, c[0x0][0x278] ;  /* 0x00009e00ff297b82 */ /* 0x000ea20000000800 */
[----:B------:R4:W-:Y:S01]  /*1a410*/  STG.E.U8 desc[UR52][R34.64], R198 ;  /* 0x000000c622007986 */ /* 0x0009e2000c101134 */
[----:B0-----:R-:W-:Y:S01]  /*1a420*/  IADD3 R31, R31, UR8, R46 ;  /* 0x000000081f1f7c10 */ /* 0x001fe2000fffe02e */
[----:B------:R-:W-:Y:S02]  /*1a430*/  ULDC UR8, c[0x0][0x278] ;  /* 0x00009e0000087ab9 */ /* 0x000fe40000000800 */
[----:B------:R0:W-:Y:S01]  /*1a440*/  STG.E.U8 desc[UR52][R36.64], R196 ;  /* 0x000000c424007986 */ /* 0x0001e2000c101134 */
[----:B-1----:R-:W-:Y:S01]  /*1a450*/  IMAD R33, R38, 0x4f, RZ ;  /* 0x0000004f26217824 */ /* 0x002fe200078e02ff */
[----:B------:R-:W-:Y:S01]  /*1a460*/  UIMAD UR8, UR8, 0x50, URZ ;  /* 0x00000050080878a4 */ /* 0x000fe2000f8e023f */
[----:B------:R-:W1:Y:S01]  /*1a470*/  LDC R38, c[0x0][0x278] ;  /* 0x00009e00ff267b82 */ /* 0x000e620000000800 */
[----:B------:R-:W-:Y:S01]  /*1a480*/  UIMAD UR9, UR9, 0x51, URZ ;  /* 0x00000051090978a4 */ /* 0x000fe2000f8e023f */
[----:B----4-:R-:W-:Y:S01]  /*1a490*/  IMAD R35, R40, 0x50, RZ ;  /* 0x0000005028237824 */ /* 0x010fe200078e02ff */
[----:B------:R-:W-:-:S05]  /*1a4a0*/  IADD3 RZ, P4, R33, R126, RZ ;  /* 0x0000007e21ff7210 */ /* 0x000fca0007f9e0ff */
[----:B------:R-:W4:Y:S01]  /*1a4b0*/  LDC R40, c[0x0][0x278] ;  /* 0x00009e00ff287b82 */ /* 0x000f220000000800 */
[----:B0-----:R-:W-:Y:S01]  /*1a4c0*/  IMAD R37, R42, 0x51, RZ ;  /* 0x000000512a257824 */ /* 0x001fe200078e02ff */
[-C--:B------:R-:W-:Y:S01]  /*1a4d0*/  IADD3 RZ, P5, R35, R126.reuse, RZ ;  /* 0x0000007e23ff7210 */ /* 0x080fe20007fbe0ff */
[----:B------:R-:W-:Y:S01]  /*1a4e0*/  VIADD R32, R31, UR6 ;  /* 0x000000061f207c36 */ /* 0x000fe20008000000 */
[-C--:B------:R-:W-:Y:S01]  /*1a4f0*/  LEA.HI.X.SX32 R33, R33, R127.reuse, 0x1, P4 ;  /* 0x0000007f21217211 */ /* 0x080fe200020f0eff */
[----:B------:R-:W-:Y:S01]  /*1a500*/  VIADD R34, R31, UR8 ;  /* 0x000000081f227c36 */ /* 0x000fe20008000000 */
[-C--:B------:R-:W-:Y:S01]  /*1a510*/  IADD3 RZ, P6, R37, R126.reuse, RZ ;  /* 0x0000007e25ff7210 */ /* 0x080fe20007fde0ff */
[----:B------:R-:W-:Y:S01]  /*1a520*/  VIADD R36, R31, UR9 ;  /* 0x000000091f247c36 */ /* 0x000fe20008000000 */
[----:B------:R-:W0:Y:S01]  /*1a530*/  LDC R42, c[0x0][0x278] ;  /* 0x00009e00ff2a7b82 */ /* 0x000e220000000800 */
[-C--:B------:R-:W-:Y:S01]  /*1a540*/  LEA.HI.X.SX32 R35, R35, R127.reuse, 0x1, P5 ;  /* 0x0000007f23237211 */ /* 0x080fe200028f0eff */
[----:B------:R-:W-:Y:S01]  /*1a550*/  STG.E.U8 desc[UR52][R32.64], R201 ;  /* 0x000000c920007986 */ /* 0x000fe2000c101134 */
[----:B------:R-:W-:Y:S01]  /*1a560*/  LEA.HI.X.SX32 R37, R37, R127, 0x1, P6 ;  /* 0x0000007f25257211 */ /* 0x000fe200030f0eff */
[----:B-----5:R-:W-:Y:S01]  /*1a570*/  IMAD R39, R39, 0x52, RZ ;  /* 0x0000005227277824 */ /* 0x020fe200078e02ff */
[----:B------:R-:W-:Y:S01]  /*1a580*/  ULDC UR6, c[0x0][0x278] ;  /* 0x00009e0000067ab9 */ /* 0x000fe20000000800 */
[----:B------:R-:W-:Y:S01]  /*1a590*/  STG.E.U8 desc[UR52][R34.64], R199 ;  /* 0x000000c722007986 */ /* 0x000fe2000c101134 */
[----:B--2---:R-:W-:Y:S01]  /*1a5a0*/  IMAD R41, R41, 0x53, RZ ;  /* 0x0000005329297824 */ /* 0x004fe200078e02ff */
[----:B------:R-:W-:Y:S01]  /*1a5b0*/  ULDC UR8, c[0x0][0x278] ;  /* 0x00009e0000087ab9 */ /* 0x000fe20000000800 */
[----:B------:R-:W-:Y:S01]  /*1a5c0*/  ULDC UR9, c[0x0][0x278] ;  /* 0x00009e0000097ab9 */ /* 0x000fe20000000800 */
[----:B------:R2:W-:Y:S01]  /*1a5d0*/  STG.E.U8 desc[UR52][R36.64], R200 ;  /* 0x000000c824007986 */ /* 0x0005e2000c101134 */
[----:B------:R-:W-:Y:S01]  /*1a5e0*/  UIMAD UR6, UR6, 0x52, URZ ;  /* 0x00000052060678a4 */ /* 0x000fe2000f8e023f */
[-C--:B------:R-:W-:Y:S01]  /*1a5f0*/  IADD3 RZ, P4, R39, R126.reuse, RZ ;  /* 0x0000007e27ff7210 */ /* 0x080fe20007f9e0ff */
[----:B------:R-:W-:Y:S01]  /*1a600*/  UIMAD UR8, UR8, 0x53, URZ ;  /* 0x00000053080878a4 */ /* 0x000fe2000f8e023f */
[----:B------:R-:W-:Y:S01]  /*1a610*/  IADD3 RZ, P5, R41, R126, RZ ;  /* 0x0000007e29ff7210 */ /* 0x000fe20007fbe0ff */
[----:B------:R-:W-:Y:S01]  /*1a620*/  UIMAD UR9, UR9, 0x54, URZ ;  /* 0x00000054090978a4 */ /* 0x000fe2000f8e023f */
[----:B------:R-:W-:Y:S01]  /*1a630*/  PRMT R207, R14, 0x7771, RZ ;  /* 0x000077710ecf7816 */ /* 0x000fe200000000ff */
[----:B------:R-:W5:Y:S01]  /*1a640*/  LDC R46, c[0x0][0x278] ;  /* 0x00009e00ff2e7b82 */ /* 0x000f620000000800 */
[----:B--2---:R-:W-:-:S07]  /*1a650*/  IMAD R37, R43, 0x54, RZ ;  /* 0x000000542b257824 */ /* 0x004fce00078e02ff */
[----:B------:R-:W2:Y:S01]  /*1a660*/  LDC R43, c[0x0][0x278] ;  /* 0x00009e00ff2b7b82 */ /* 0x000ea20000000800 */
[-C--:B------:R-:W-:Y:S01]  /*1a670*/  IADD3 RZ, P6, R37, R126.reuse, RZ ;  /* 0x0000007e25ff7210 */ /* 0x080fe20007fde0ff */
[----:B------:R-:W-:Y:S01]  /*1a680*/  VIADD R32, R31, UR6 ;  /* 0x000000061f207c36 */ /* 0x000fe20008000000 */
[-C--:B------:R-:W-:Y:S01]  /*1a690*/  LEA.HI.X.SX32 R33, R39, R127.reuse, 0x1, P4 ;  /* 0x0000007f27217211 */ /* 0x080fe200020f0eff */
[----:B------:R-:W-:Y:S01]  /*1a6a0*/  VIADD R34, R31, UR8 ;  /* 0x000000081f227c36 */ /* 0x000fe20008000000 */
[-C--:B------:R-:W-:Y:S01]  /*1a6b0*/  LEA.HI.X.SX32 R35, R41, R127.reuse, 0x1, P5 ;  /* 0x0000007f29237211 */ /* 0x080fe200028f0eff */
[----:B------:R-:W-:Y:S01]  /*1a6c0*/  VIADD R36, R31, UR9 ;  /* 0x000000091f247c36 */ /* 0x000fe20008000000 */
[----:B------:R-:W-:Y:S01]  /*1a6d0*/  LEA.HI.X.SX32 R37, R37, R127, 0x1, P6 ;  /* 0x0000007f25257211 */ /* 0x000fe200030f0eff */
[----:B------:R-:W-:Y:S01]  /*1a6e0*/  STG.E.U8 desc[UR52][R32.64], R203 ;  /* 0x000000cb20007986 */ /* 0x000fe2000c101134 */
[----:B-1----:R-:W-:Y:S01]  /*1a6f0*/  IMAD R39, R38, 0x55, RZ ;  /* 0x0000005526277824 */ /* 0x002fe200078e02ff */
[----:B------:R-:W-:Y:S01]  /*1a700*/  ULDC UR6, c[0x0][0x278] ;  /* 0x00009e0000067ab9 */ /* 0x000fe20000000800 */
[----:B----4-:R-:W-:Y:S01]  /*1a710*/  IMAD R41, R40, 0x56, RZ ;  /* 0x0000005628297824 */ /* 0x010fe200078e02ff */
[----:B------:R-:W-:Y:S01]  /*1a720*/  STG.E.U8 desc[UR52][R34.64], R204 ;  /* 0x000000cc22007986 */ /* 0x000fe2000c101134 */
[----:B------:R-:W-:Y:S01]  /*1a730*/  ULDC UR8, c[0x0][0x278] ;  /* 0x00009e0000087ab9 */ /* 0x000fe20000000800 */
[----:B------:R-:W-:Y:S01]  /*1a740*/  ULDC UR9, c[0x0][0x278] ;  /* 0x00009e0000097ab9 */ /* 0x000fe20000000800 */
[----:B------:R-:W-:Y:S01]  /*1a750*/  UIMAD UR6, UR6, 0x55, URZ ;  /* 0x00000055060678a4 */ /* 0x000fe2000f8e023f */
[----:B------:R0:W-:Y:S01]  /*1a760*/  STG.E.U8 desc[UR52][R36.64], R202 ;  /* 0x000000ca24007986 */ /* 0x0001e2000c101134 */
[----:B------:R-:W-:Y:S01]  /*1a770*/  UIMAD UR8, UR8, 0x56, URZ ;  /* 0x00000056080878a4 */ /* 0x000fe2000f8e023f */
[-C--:B------:R-:W-:Y:S01]  /*1a780*/  IADD3 RZ, P4, R39, R126.reuse, RZ ;  /* 0x0000007e27ff7210 */ /* 0x080fe20007f9e0ff */
[----:B------:R-:W-:Y:S01]  /*1a790*/  UIMAD UR9, UR9, 0x57, URZ ;  /* 0x00000057090978a4 */ /* 0x000fe2000f8e023f */
[----:B------:R-:W-:Y:S01]  /*1a7a0*/  IADD3 RZ, P5, R41, R126, RZ ;  /* 0x0000007e29ff7210 */ /* 0x000fe20007fbe0ff */
[----:B------:R-:W1:Y:S01]  /*1a7b0*/  LDC R38, c[0x0][0x278] ;  /* 0x00009e00ff267b82 */ /* 0x000e620000000800 */
[----:B0-----:R-:W-:-:S07]  /*1a7c0*/  IMAD R37, R42, 0x57, RZ ;  /* 0x000000572a257824 */ /* 0x001fce00078e02ff */
[----:B------:R-:W0:Y:S01]  /*1a7d0*/  LDC R40, c[0x0][0x278] ;  /* 0x00009e00ff287b82 */ /* 0x000e220000000800 */
[----:B------:R-:W-:Y:S01]  /*1a7e0*/  VIADD R32, R31, UR6 ;  /* 0x000000061f207c36 */ /* 0x000fe20008000000 */
[-C--:B------:R-:W-:Y:S02]  /*1a7f0*/  LEA.HI.X.SX32 R33, R39, R127.reuse, 0x1, P4 ;  /* 0x0000007f27217211 */ /* 0x080fe400020f0eff */
[-C--:B------:R-:W-:Y:S01]  /*1a800*/  IADD3 RZ, P6, R37, R126.reuse, RZ ;  /* 0x0000007e25ff7210 */ /* 0x080fe20007fde0ff */
[----:B------:R-:W-:Y:S01]  /*1a810*/  VIADD R34, R31, UR8 ;  /* 0x000000081f227c36 */ /* 0x000fe20008000000 */
[----:B------:R-:W-:Y:S02]  /*1a820*/  PRMT R205, R15, 0x7770, RZ ;  /* 0x000077700fcd7816 */ /* 0x000fe400000000ff */
[----:B------:R-:W4:Y:S01]  /*1a830*/  LDC R42, c[0x0][0x278] ;  /* 0x00009e00ff2a7b82 */ /* 0x000f220000000800 */
[-C--:B------:R-:W-:Y:S01]  /*1a840*/  LEA.HI.X.SX32 R35, R41, R127.reuse, 0x1, P5 ;  /* 0x0000007f29237211 */ /* 0x080fe200028f0eff */
[----:B------:R-:W-:Y:S01]  /*1a850*/  VIADD R36, R31, UR9 ;  /* 0x000000091f247c36 */ /* 0x000fe20008000000 */
[----:B------:R-:W-:Y:S01]  /*1a860*/  PRMT R206, R15, 0x7771, RZ ;  /* 0x000077710fce7816 */ /* 0x000fe200000000ff */
[----:B------:R-:W-:Y:S01]  /*1a870*/  ULDC UR6, c[0x0][0x278] ;  /* 0x00009e0000067ab9 */ /* 0x000fe20000000800 */
[----:B------:R-:W-:Y:S01]  /*1a880*/  LEA.HI.X.SX32 R37, R37, R127, 0x1, P6 ;  /* 0x0000007f25257211 */ /* 0x000fe200030f0eff */
[----:B------:R-:W-:Y:S01]  /*1a890*/  STG.E.U8 desc[UR52][R32.64], R207 ;  /* 0x000000cf20007986 */ /* 0x000fe2000c101134 */
[----:B--2---:R-:W-:Y:S01]  /*1a8a0*/  IMAD R39, R43, 0x58, RZ ;  /* 0x000000582b277824 */ /* 0x004fe200078e02ff */
[----:B------:R-:W-:Y:S01]  /*1a8b0*/  ULDC UR8, c[0x0][0x278] ;  /* 0x00009e0000087ab9 */ /* 0x000fe20000000800 */
[----:B------:R-:W-:Y:S01]  /*1a8c0*/  IMAD R41, R44, 0x59, RZ ;  /* 0x000000592c297824 */ /* 0x000fe200078e02ff */
[----:B------:R-:W-:Y:S01]  /*1a8d0*/  STG.E.U8 desc[UR52][R34.64], R205 ;  /* 0x000000cd22007986 */ /* 0x000fe2000c101134 */
[----:B------:R-:W-:Y:S01]  /*1a8e0*/  ULDC UR9, c[0x0][0x278] ;  /* 0x00009e0000097ab9 */ /* 0x000fe20000000800 */
[----:B------:R-:W-:Y:S01]  /*1a8f0*/  UIMAD UR6, UR6, 0x58, URZ ;  /* 0x00000058060678a4 */ /* 0x000fe2000f8e023f */
[-C--:B------:R-:W-:Y:S01]  /*1a900*/  IADD3 RZ, P4, R39, R126.reuse, RZ ;  /* 0x0000007e27ff7210 */ /* 0x080fe20007f9e0ff */
[----:B------:R2:W-:Y:S01]  /*1a910*/  STG.E.U8 desc[UR52][R36.64], R206 ;  /* 0x000000ce24007986 */ /* 0x0005e2000c101134 */
[----:B------:R-:W-:Y:S01]  /*1a920*/  UIMAD UR8, UR8, 0x59, URZ ;  /* 0x00000059080878a4 */ /* 0x000fe2000f8e023f */
[----:B------:R-:W-:Y:S01]  /*1a930*/  IADD3 RZ, P5, R41, R126, RZ ;  /* 0x0000007e29ff7210 */ /* 0x000fe20007fbe0ff */
[----:B------:R-:W-:Y:S01]  /*1a940*/  UIMAD UR9, UR9, 0x5a, URZ ;  /* 0x0000005a090978a4 */ /* 0x000fe2000f8e023f */
[----:B------:R-:W3:Y:S01]  /*1a950*/  LDC R43, c[0x0][0x278] ;  /* 0x00009e00ff2b7b82 */ /* 0x000ee20000000800 */
[----:B------:R-:W-:Y:S01]  /*1a960*/  PRMT R209, R12, 0x7772, RZ ;  /* 0x000077720cd17816 */ /* 0x000fe200000000ff */
[----:B--2---:R-:W-:-:S06]  /*1a970*/  IMAD R37, R45, 0x5a, RZ ;  /* 0x0000005a2d257824 */ /* 0x004fcc00078e02ff */
[----:B------:R-:W2:Y:S01]  /*1a980*/  LDC R44, c[0x0][0x278] ;  /* 0x00009e00ff2c7b82 */ /* 0x000ea20000000800 */
[----:B------:R-:W-:Y:S01]  /*1a990*/  VIADD R32, R31, UR6 ;  /* 0x000000061f207c36 */ /* 0x000fe20008000000 */
[-C--:B------:R-:W-:Y:S02]  /*1a9a0*/  LEA.HI.X.SX32 R33, R39, R127.reuse, 0x1, P4 ;  /* 0x0000007f27217211 */ /* 0x080fe400020f0eff */
[-C--:B------:R-:W-:Y:S01]  /*1a9b0*/  IADD3 RZ, P6, R37, R126.reuse, RZ ;  /* 0x0000007e25ff7210 */ /* 0x080fe20007fde0ff */
[----:B------:R-:W-:Y:S01]  /*1a9c0*/  VIADD R34, R31, UR8 ;  /* 0x000000081f227c36 */ /* 0x000fe20008000000 */
[----:B------:R-:W-:Y:S02]  /*1a9d0*/  PRMT R210, R12, 0x7773, RZ ;  /* 0x000077730cd27816 */ /* 0x000fe400000000ff */
[----:B------:R-:W5:Y:S01]  /*1a9e0*/  LDC R45, c[0x0][0x278] ;  /* 0x00009e00ff2d7b82 */ /* 0x000f620000000800 */
[-C--:B------:R-:W-:Y:S01]  /*1a9f0*/  LEA.HI.X.SX32 R35, R41, R127.reuse, 0x1, P5 ;  /* 0x0000007f29237211 */ /* 0x080fe200028f0eff */
[----:B------:R-:W-:Y:S01]  /*1aa00*/  VIADD R36, R31, UR9 ;  /* 0x000000091f247c36 */ /* 0x000fe20008000000 */
[----:B------:R-:W-:Y:S01]  /*1aa10*/  PRMT R208, R13, 0x7772, RZ ;  /* 0x000077720dd07816 */ /* 0x000fe200000000ff */
[----:B------:R-:W-:Y:S01]  /*1aa20*/  ULDC UR6, c[0x0][0x278] ;  /* 0x00009e0000067ab9 */ /* 0x000fe20000000800 */
[----:B------:R-:W-:Y:S01]  /*1aa30*/  LEA.HI.X.SX32 R37, R37, R127, 0x1, P6 ;  /* 0x0000007f25257211 */ /* 0x000fe200030f0eff */
[----:B------:R-:W-:Y:S01]  /*1aa40*/  STG.E.U8 desc[UR52][R32.64], R209 ;  /* 0x000000d120007986 */ /* 0x000fe2000c101134 */
[----:B-1----:R-:W-:Y:S01]  /*1aa50*/  IMAD R39, R38, 0x5b, RZ ;  /* 0x0000005b26277824 */ /* 0x002fe200078e02ff */
[----:B------:R-:W-:Y:S01]  /*1aa60*/  ULDC UR8, c[0x0][0x278] ;  /* 0x00009e0000087ab9 */ /* 0x000fe20000000800 */
[----:B0-----:R-:W-:Y:S01]  /*1aa70*/  IMAD R41, R40, 0x5c, RZ ;  /* 0x0000005c28297824 */ /* 0x001fe200078e02ff */
        /* <DEDUP_REMOVED lines=8> */
[----:B------:R-:W0:Y:S01]  /*1ab00*/  LDC R38, c[0x0][0x278] ;  /* 0x00009e00ff267b82 */ /* 0x000e220000000800 */
[----:B------:R-:W-:Y:S01]  /*1ab10*/  PRMT R213, R13, 0x7773, RZ ;  /* 0x000077730dd57816 */ /* 0x000fe200000000ff */
[----:B----4-:R-:W-:-:S06]  /*1ab20*/  IMAD R37, R42, 0x5d, RZ ;  /* 0x0000005d2a257824 */ /* 0x010fcc00078e02ff */
[----:B------:R-:W1:Y:S01]  /*1ab30*/  LDC R40, c[0x0][0x278] ;  /* 0x00009e00ff287b82 */ /* 0x000e620000000800 */
[----:B------:R-:W-:Y:S01]  /*1ab40*/  VIADD R32, R31, UR6 ;  /* 0x000000061f207c36 */ /* 0x000fe20008000000 */
[-C--:B------:R-:W-:Y:S02]  /*1ab50*/  LEA.HI.X.SX32 R33, R39, R127.reuse, 0x1, P4 ;  /* 0x0000007f27217211 */ /* 0x080fe400020f0eff */
[----:B------:R-:W-:Y:S01]  /*1ab60*/  IADD3 RZ, P6, R37, R126, RZ ;  /* 0x0000007e25ff7210 */ /* 0x000fe20007fde0ff */
[----:B------:R-:W-:Y:S01]  /*1ab70*/  VIADD R34, R31, UR8 ;  /* 0x000000081f227c36 */ /* 0x000fe20008000000 */
[C---:B------:R-:W-:Y:S02]  /*1ab80*/  PRMT R211, R14.reuse, 0x7772, RZ ;  /* 0x000077720ed37816 */ /* 0x040fe400000000ff */
[----:B------:R-:W4:Y:S01]  /*1ab90*/  LDC R42, c[0x0][0x278] ;  /* 0x00009e00ff2a7b82 */ /* 0x000f220000000800 */
[-C--:B------:R-:W-:Y:S01]  /*1aba0*/  LEA.HI.X.SX32 R35, R41, R127.reuse, 0x1, P5 ;  /* 0x0000007f29237211 */ /* 0x080fe200028f0eff */
[----:B------:R-:W-:Y:S01]  /*1abb0*/  VIADD R36, R31, UR9 ;  /* 0x000000091f247c36 */ /* 0x000fe20008000000 */
[----:B------:R-:W-:Y:S01]  /*1abc0*/  PRMT R212, R14, 0x7773, RZ ;  /* 0x000077730ed47816 */ /* 0x000fe200000000ff */
[----:B------:R-:W-:Y:S01]  /*1abd0*/  ULDC UR6, c[0x0][0x278] ;  /* 0x00009e0000067ab9 */ /* 0x000fe20000000800 */
[----:B------:R-:W-:Y:S01]  /*1abe0*/  LEA.HI.X.SX32 R37, R37, R127, 0x1, P6 ;  /* 0x0000007f25257211 */ /* 0x000fe200030f0eff */
[----:B------:R-:W-:Y:S01]  /*1abf0*/  STG.E.U8 desc[UR52][R32.64], R213 ;  /* 0x000000d520007986 */ /* 0x000fe2000c101134 */
[----:B---3--:R-:W-:Y:S01]  /*1ac00*/  IMAD R39, R43, 0x5e, RZ ;  /* 0x0000005e2b277824 */ /* 0x008fe200078e02ff */
[----:B------:R-:W-:Y:S01]  /*1ac10*/  ULDC UR8, c[0x0][0x278] ;  /* 0x00009e0000087ab9 */ /* 0x000fe20000000800 */
[----:B--2---:R-:W-:Y:S01]  /*1ac20*/  IMAD R41, R44, 0x5f, RZ ;  /* 0x0000005f2c297824 */ /* 0x004fe200078e02ff */
[----:B------:R-:W-:Y:S01]  /*1ac30*/  STG.E.U8 desc[UR52][R34.64], R211 ;  /* 0x000000d322007986 */ /* 0x000fe2000c101134 */
[----:B------:R-:W2:Y:S01]  /*1ac40*/  LDC R44, c[0x0][0x278] ;  /* 0x00009e00ff2c7b82 */ /* 0x000ea20000000800 */
[----:B------:R-:W-:-:S02]  /*1ac50*/  ULDC UR9, c[0x0][0x278] ;  /* 0x00009e0000097ab9 */ /* 0x000fc40000000800 */
[----:B------:R5:W-:Y:S01]  /*1ac60*/  STG.E.U8 desc[UR52][R36.64], R212 ;  /* 0x000000d424007986 */ /* 0x000be2000c101134 */
[----:B------:R-:W-:Y:S01]  /*1ac70*/  UIMAD UR6, UR6, 0x5e, URZ ;  /* 0x0000005e060678a4 */ /* 0x000fe2000f8e023f */
[-C--:B------:R-:W-:Y:S01]  /*1ac80*/  IADD3 RZ, P4, R39, R126.reuse, RZ ;  /* 0x0000007e27ff7210 */ /* 0x080fe20007f9e0ff */
[----:B------:R-:W-:Y:S01]  /*1ac90*/  UIMAD UR8, UR8, 0x5f, URZ ;  /* 0x0000005f080878a4 */ /* 0x000fe2000f8e023f */
[----:B------:R-:W-:Y:S01]  /*1aca0*/  IADD3 RZ, P5, R41, R126, RZ ;  /* 0x0000007e29ff7210 */ /* 0x000fe20007fbe0ff */
[----:B------:R-:W-:Y:S01]  /*1acb0*/  UIMAD UR9, UR9, 0x60, URZ ;  /* 0x00000060090978a4 */ /* 0x000fe2000f8e023f */
[----:B------:R-:W3:Y:S01]  /*1acc0*/  LDC R43, c[0x0][0x278] ;  /* 0x00009e00ff2b7b82 */ /* 0x000ee20000000800 */
[----:B-----5:R-:W-:Y:S01]  /*1acd0*/  IMAD R37, R45, 0x60, RZ ;  /* 0x000000602d257824 */ /* 0x020fe200078e02ff */
[----:B------:R-:W-:-:S06]  /*1ace0*/  PRMT R215, R15, 0x7772, RZ ;  /* 0x000077720fd77816 */ /* 0x000fcc00000000ff */
[----:B------:R-:W5:Y:S01]  /*1acf0*/  LDC R45, c[0x0][0x278] ;  /* 0x00009e00ff2d7b82 */ /* 0x000f620000000800 */
[----:B------:R-:W-:Y:S01]  /*1ad00*/  VIADD R32, R31, UR6 ;  /* 0x000000061f207c36 */ /* 0x000fe20008000000 */
[-C--:B------:R-:W-:Y:S02]  /*1ad10*/  LEA.HI.X.SX32 R33, R39, R127.reuse, 0x1, P4 ;  /* 0x0000007f27217211 */ /* 0x080fe400020f0eff */
[----:B------:R-:W-:Y:S01]  /*1ad20*/  IADD3 RZ, P6, R37, R126, RZ ;  /* 0x0000007e25ff7210 */ /* 0x000fe20007fde0ff */
[----:B------:R-:W-:Y:S01]  /*1ad30*/  VIADD R34, R31, UR8 ;  /* 0x000000081f227c36 */ /* 0x000fe20008000000 */
[----:B------:R-:W-:Y:S01]  /*1ad40*/  PRMT R216, R15, 0x7773, RZ ;  /* 0x000077730fd87816 */ /* 0x000fe200000000ff */
[----:B------:R-:W-:Y:S01]  /*1ad50*/  VIADD R36, R31, UR9 ;  /* 0x000000091f247c36 */ /* 0x000fe20008000000 */
[----:B------:R-:W-:Y:S01]  /*1ad60*/  LEA.HI.X.SX32 R35, R41, R127, 0x1, P5 ;  /* 0x0000007f29237211 */ /* 0x000fe200028f0eff */
[----:B------:R-:W-:Y:S01]  /*1ad70*/  ULDC UR6, c[0x0][0x278] ;  /* 0x00009e0000067ab9 */ /* 0x000fe20000000800 */
[----:B------:R-:W-:-:S02]  /*1ad80*/  PRMT R214, R16, 0x7770, RZ ;  /* 0x0000777010d67816 */ /* 0x000fc400000000ff */
[-C--:B------:R-:W-:Y:S01]  /*1ad90*/  LEA.HI.X.SX32 R37, R37, R127.reuse, 0x1, P6 ;  /* 0x0000007f25257211 */ /* 0x080fe200030f0eff */
[----:B------:R-:W-:Y:S01]  /*1ada0*/  STG.E.U8 desc[UR52][R32.64], R215 ;  /* 0x000000d720007986 */ /* 0x000fe2000c101134 */
[----:B0-----:R-:W-:Y:S01]  /*1adb0*/  IMAD R39, R38, 0x61, RZ ;  /* 0x0000006126277824 */ /* 0x001fe200078e02ff */
[----:B------:R-:W-:Y:S01]  /*1adc0*/  ULDC UR8, c[0x0][0x278] ;  /* 0x00009e0000087ab9 */ /* 0x000fe20000000800 */
[----:B-1----:R-:W-:Y:S01]  /*1add0*/  IMAD R41, R40, 0x62, RZ ;  /* 0x0000006228297824 */ /* 0x002fe200078e02ff */
        /* <DEDUP_REMOVED lines=10> */
[----:B----4-:R-:W-:Y:S01]  /*1ae80*/  IMAD R37, R42, 0x63, RZ ;  /* 0x000000632a257824 */ /* 0x010fe200078e02ff */
[----:B------:R-:W-:-:S05]  /*1ae90*/  LEA.HI.X.SX32 R33, R39, R127, 0x1, P4 ;  /* 0x0000007f27217211 */ /* 0x000fca00020f0eff */
[----:B------:R-:W1:Y:S01]  /*1aea0*/  LDC R42, c[0x0][0x278] ;  /* 0x00009e00ff2a7b82 */ /* 0x000e620000000800 */
[----:B------:R-:W-:Y:S01]  /*1aeb0*/  VIADD R32, R31, UR6 ;  /* 0x000000061f207c36 */ /* 0x000fe20008000000 */
[----:B------:R-:W-:Y:S02]  /*1aec0*/  PRMT R217, R17, 0x7770, RZ ;  /* 0x0000777011d97816 */ /* 0x000fe400000000ff */
[-C--:B------:R-:W-:Y:S01]  /*1aed0*/  IADD3 RZ, P6, R37, R126.reuse, RZ ;  /* 0x0000007e25ff7210 */ /* 0x080fe20007fde0ff */
[----:B------:R-:W-:Y:S01]  /*1aee0*/  VIADD R34, R31, UR8 ;  /* 0x000000081f227c36 */ /* 0x000fe20008000000 */
[-C--:B------:R-:W-:Y:S01]  /*1aef0*/  LEA.HI.X.SX32 R35, R41, R127.reuse, 0x1, P5 ;  /* 0x0000007f29237211 */ /* 0x080fe200028f0eff */
[----:B------:R-:W-:Y:S01]  /*1af00*/  VIADD R36, R31, UR9 ;  /* 0x000000091f247c36 */ /* 0x000fe20008000000 */
[----:B------:R-:W-:Y:S01]  /*1af10*/  PRMT R218, R17, 0x7771, RZ ;  /* 0x0000777111da7816 */ /* 0x000fe200000000ff */
[----:B------:R-:W4:Y:S01]  /*1af20*/  LDC R38, c[0x0][0x278] ;  /* 0x00009e00ff267b82 */ /* 0x000f220000000800 */
[----:B------:R-:W-:Y:S01]  /*1af30*/  LEA.HI.X.SX32 R37, R37, R127, 0x1, P6 ;  /* 0x0000007f25257211 */ /* 0x000fe200030f0eff */
[----:B--2---:R-:W-:Y:S01]  /*1af40*/  IMAD R41, R44, 0x65, RZ ;  /* 0x000000652c297824 */ /* 0x004fe200078e02ff */
[----:B------:R-:W-:Y:S01]  /*1af50*/  STG.E.U8 desc[UR52][R32.64], R219 ;  /* 0x000000db20007986 */ /* 0x000fe2000c101134 */
[----:B---3--:R-:W-:Y:S01]  /*1af60*/  IMAD R39, R43, 0x64, RZ ;  /* 0x000000642b277824 */ /* 0x008fe200078e02ff */
[----:B------:R-:W-:Y:S01]  /*1af70*/  ULDC UR6, c[0x0][0x278] ;  /* 0x00009e0000067ab9 */ /* 0x000fe20000000800 */
[----:B------:R-:W-:Y:S01]  /*1af80*/  ULDC UR8, c[0x0][0x278] ;  /* 0x00009e0000087ab9 */ /* 0x000fe20000000800 */
[----:B------:R2:W-:Y:S01]  /*1af90*/  STG.E.U8 desc[UR52][R34.64], R217 ;  /* 0x000000d922007986 */ /* 0x0005e2000c101134 */
[-C--:B------:R-:W-:Y:S01]  /*1afa0*/  IADD3 RZ, P5, R41, R126.reuse, RZ ;  /* 0x0000007e29ff7210 */ /* 0x080fe20007fbe0ff */
[----:B------:R-:W-:Y:S01]  /*1afb0*/  ULDC UR9, c[0x0][0x278] ;  /* 0x00009e0000097ab9 */ /* 0x000fe20000000800 */
[----:B------:R-:W3:Y:S01]  /*1afc0*/  LDC R43, c[0x0][0x278] ;  /* 0x00009e00ff2b7b82 */ /* 0x000ee20000000800 */
[----:B------:R5:W-:Y:S01]  /*1afd0*/  STG.E.U8 desc[UR52][R36.64], R218 ;  /* 0x000000da24007986 */ /* 0x000be2000c101134 */
[----:B------:R-:W-:Y:S01]  /*1afe0*/  UIMAD UR6, UR6, 0x64, URZ ;  /* 0x00000064060678a4 */ /* 0x000fe2000f8e023f */
[----:B------:R-:W-:Y:S01]  /*1aff0*/  IADD3 RZ, P4, R39, R126, RZ ;  /* 0x0000007e27ff7210 */ /* 0x000fe20007f9e0ff */
[----:B------:R-:W-:-:S02]  /*1b000*/  UIMAD UR8, UR8, 0x65, URZ ;  /* 0x00000065080878a4 */ /* 0x000fc4000f8e023f */
[----:B------:R-:W-:Y:S01]  /*1b010*/  UIMAD UR9, UR9, 0x66, URZ ;  /* 0x00000066090978a4 */ /* 0x000fe2000f8e023f */
[----:B------:R-:W-:Y:S01]  /*1b020*/  PRMT R220, R18, 0x7770, RZ ;  /* 0x0000777012dc7816 */ /* 0x000fe200000000ff */
[----:B------:R-:W3:Y:S01]  /*1b030*/  LDC R44, c[0x0][0x278] ;  /* 0x00009e00ff2c7b82 */ /* 0x000ee20000000800 */
[----:B--2---:R-:W-:Y:S01]  /*1b040*/  LEA.HI.X.SX32 R35, R41, R127, 0x1, P5 ;  /* 0x0000007f29237211 */ /* 0x004fe200028f0eff */
[----:B-----5:R-:W-:-:S06]  /*1b050*/  IMAD R37, R45, 0x66, RZ ;  /* 0x000000662d257824 */ /* 0x020fcc00078e02ff */
[----:B------:R-:W2:Y:S01]  /*1b060*/  LDC R41, c[0x0][0x278] ;  /* 0x00009e00ff297b82 */ /* 0x000ea20000000800 */
[----:B------:R-:W-:Y:S01]  /*1b070*/  IADD3 RZ, P6, R37, R126, RZ ;  /* 0x0000007e25ff7210 */ /* 0x000fe20007fde0ff */
[----:B------:R-:W-:Y:S01]  /*1b080*/  VIADD R32, R31, UR6 ;  /* 0x000000061f207c36 */ /* 0x000fe20008000000 */
[-C--:B------:R-:W-:Y:S01]  /*1b090*/  LEA.HI.X.SX32 R33, R39, R127.reuse, 0x1, P4 ;  /* 0x0000007f27217211 */ /* 0x080fe200020f0eff */
[C---:B------:R-:W-:Y:S01]  /*1b0a0*/  VIADD R34, R31.reuse, UR8 ;  /* 0x000000081f227c36 */ /* 0x040fe20008000000 */
[----:B------:R-:W-:Y:S01]  /*1b0b0*/  PRMT R222, R18, 0x7771, RZ ;  /* 0x0000777112de7816 */ /* 0x000fe200000000ff */
[----:B------:R-:W-:Y:S01]  /*1b0c0*/  VIADD R36, R31, UR9 ;  /* 0x000000091f247c36 */ /* 0x000fe20008000000 */
[----:B------:R-:W-:Y:S01]  /*1b0d0*/  PRMT R181, R19, 0x7770, RZ ;  /* 0x0000777013b57816 */ /* 0x000fe200000000ff */
[----:B------:R-:W5:Y:S01]  /*1b0e0*/  LDC R45, c[0x0][0x278] ;  /* 0x00009e00ff2d7b82 */ /* 0x000f620000000800 */
[----:B------:R-:W-:Y:S01]  /*1b0f0*/  LEA.HI.X.SX32 R37, R37, R127, 0x1, P6 ;  /* 0x0000007f25257211 */ /* 0x000fe200030f0eff */
[----:B------:R-:W-:Y:S01]  /*1b100*/  STG.E.U8 desc[UR52][R32.64], R220 ;  /* 0x000000dc20007986 */ /* 0x000fe2000c101134 */
[----:B----4-:R-:W-:Y:S01]  /*1b110*/  IMAD R39, R38, 0x67, RZ ;  /* 0x0000006726277824 */ /* 0x010fe200078e02ff */
[----:B------:R-:W-:Y:S01]  /*1b120*/  ULDC UR6, c[0x0][0x278] ;  /* 0x00009e0000067ab9 */ /* 0x000fe20000000800 */
[----:B------:R-:W-:Y:S01]  /*1b130*/  ULDC UR8, c[0x0][0x278] ;  /* 0x00009e0000087ab9 */ /* 0x000fe20000000800 */
[----:B------:R0:W-:Y:S01]  /*1b140*/  STG.E.U8 desc[UR52][R34.64], R222 ;  /* 0x000000de22007986 */ /* 0x0001e2000c101134 */
[----:B------:R-:W-:-:S03]  /*1b150*/  ULDC UR9, c[0x0][0x278] ;  /* 0x00009e0000097ab9 */ /* 0x000fc60000000800 */
[----:B------:R1:W-:Y:S01]  /*1b160*/  STG.E.U8 desc[UR52][R36.64], R181 ;  /* 0x000000b524007986 */ /* 0x0003e2000c101134 */
[----:B0-----:R-:W-:Y:S02]  /*1b170*/  IMAD R35, R40, 0x68, RZ ;  /* 0x0000006828237824 */ /* 0x001fe400078e02ff */
[----:B------:R-:W0:Y:S01]  /*1b180*/  LDC R40, c[0x0][0x278] ;  /* 0x00009e00ff287b82 */ /* 0x000e220000000800 */
[----:B-1----:R-:W-:-:S07]  /*1b190*/  IMAD R37, R42, 0x69, RZ ;  /* 0x000000692a257824 */ /* 0x002fce00078e02ff */
[----:B------:R-:W1:Y:S01]  /*1b1a0*/  LDC R42, c[0x0][0x278] ;  /* 0x00009e00ff2a7b82 */ /* 0x000e620000000800 */
[----:B------:R-:W-:Y:S01]  /*1b1b0*/  UIMAD UR6, UR6, 0x67, URZ ;  /* 0x00000067060678a4 */ /* 0x000fe2000f8e023f */
[-C--:B------:R-:W-:Y:S01]  /*1b1c0*/  IADD3 RZ, P4, R39, R126.reuse, RZ ;  /* 0x0000007e27ff7210 */ /* 0x080fe20007f9e0ff */
[----:B------:R-:W-:Y:S01]  /*1b1d0*/  UIMAD UR8, UR8, 0x68, URZ ;  /* 0x00000068080878a4 */ /* 0x000fe2000f8e023f */
[-C--:B------:R-:W-:Y:S01]  /*1b1e0*/  IADD3 RZ, P5, R35, R126.reuse, RZ ;  /* 0x0000007e23ff7210 */ /* 0x080fe20007fbe0ff */
[----:B------:R-:W-:Y:S01]  /*1b1f0*/  UIMAD UR9, UR9, 0x69, URZ ;  /* 0x00000069090978a4 */ /* 0x000fe2000f8e023f */
[-C--:B------:R-:W-:Y:S01]  /*1b200*/  LEA.HI.X.SX32 R33, R39, R127.reuse, 0x1, P4 ;  /* 0x0000007f27217211 */ /* 0x080fe200020f0eff */
[----:B--2---:R-:W-:Y:S01]  /*1b210*/  IMAD R39, R41, 0x6a, RZ ;  /* 0x0000006a29277824 */ /* 0x004fe200078e02ff */
[-C--:B------:R-:W-:Y:S01]  /*1b220*/  IADD3 RZ, P6, R37, R126.reuse, RZ ;  /* 0x0000007e25ff7210 */ /* 0x080fe20007fde0ff */
[----:B------:R-:W-:Y:S01]  /*1b230*/  VIADD R32, R31, UR6 ;  /* 0x000000061f207c36 */ /* 0x000fe20008000000 */
[----:B------:R-:W-:Y:S01]  /*1b240*/  PRMT R221, R19, 0x7771, RZ ;  /* 0x0000777113dd7816 */ /* 0x000fe200000000ff */
[----:B------:R-:W-:Y:S01]  /*1b250*/  VIADD R34, R31, UR8 ;  /* 0x000000081f227c36 */ /* 0x000fe20008000000 */
[----:B------:R-:W-:Y:S01]  /*1b260*/  ULDC UR6, c[0x0][0x278] ;  /* 0x00009e0000067ab9 */ /* 0x000fe20000000800 */
[----:B---3--:R-:W-:Y:S01]  /*1b270*/  IMAD R41, R43, 0x6b, RZ ;  /* 0x0000006b2b297824 */ /* 0x008fe200078e02ff */
[----:B------:R-:W-:Y:S01]  /*1b280*/  ULDC UR8, c[0x0][0x278] ;  /* 0x00009e0000087ab9 */ /* 0x000fe20000000800 */
[----:B------:R-:W-:Y:S01]  /*1b290*/  IMAD R43, R44, 0x6c, RZ ;  /* 0x0000006c2c2b7824 */ /* 0x000fe200078e02ff */
[C---:B------:R-:W-:Y:S01]  /*1b2a0*/  PRMT R223, R16.reuse, 0x7772, RZ ;  /* 0x0000777210df7816 */ /* 0x040fe200000000ff */
[----:B------:R-:W2:Y:S01]  /*1b2b0*/  LDC R44, c[0x0][0x278] ;  /* 0x00009e00ff2c7b82 */ /* 0x000ea20000000800 */
[-C--:B------:R-:W-:Y:S01]  /*1b2c0*/  LEA.HI.X.SX32 R35, R35, R127.reuse, 0x1, P5 ;  /* 0x0000007f23237211 */ /* 0x080fe200028f0eff */
[----:B------:R-:W-:Y:S01]  /*1b2d0*/  VIADD R36, R31, UR9 ;  /* 0x000000091f247c36 */ /* 0x000fe20008000000 */
[----:B------:R-:W-:Y:S01]  /*1b2e0*/  PRMT R224, R16, 0x7773, RZ ;  /* 0x0000777310e07816 */ /* 0x000fe200000000ff */
[----:B------:R-:W-:Y:S01]  /*1b2f0*/  UIMAD UR6, UR6, 0x6a, URZ ;  /* 0x0000006a060678a4 */ /* 0x000fe2000f8e023f */
[----:B------:R-:W-:Y:S01]  /*1b300*/  LEA.HI.X.SX32 R37, R37, R127, 0x1, P6 ;  /* 0x0000007f25257211 */ /* 0x000fe200030f0eff */
[----:B------:R-:W-:Y:S01]  /*1b310*/  UIMAD UR8, UR8, 0x6b, URZ ;  /* 0x0000006b080878a4 */ /* 0x000fe2000f8e023f */
[----:B------:R3:W-:Y:S01]  /*1b320*/  STG.E.U8 desc[UR52][R32.64], R221 ;  /* 0x000000dd20007986 */ /* 0x0007e2000c101134 */
[----:B------:R-:W-:-:S03]  /*1b330*/  IADD3 RZ, P5, R41, R126, RZ ;  /* 0x0000007e29ff7210 */ /* 0x000fc60007fbe0ff */
[----:B------:R4:W-:Y:S01]  /*1b340*/  STG.E.U8 desc[UR52][R34.64], R223 ;  /* 0x000000df22007986 */ /* 0x0009e2000c101134 */
[----:B-----5:R-:W-:-:S03]  /*1b350*/  IMAD R45, R45, 0x6d, RZ ;  /* 0x0000006d2d2d7824 */ /* 0x020fc600078e02ff */
[----:B------:R5:W-:Y:S01]  /*1b360*/  STG.E.U8 desc[UR52][R36.64], R224 ;  /* 0x000000e024007986 */ /* 0x000be2000c101134 */
[-C--:B------:R-:W-:Y:S01]  /*1b370*/  IADD3 RZ, P6, R39, R126.reuse, RZ ;  /* 0x0000007e27ff7210 */ /* 0x080fe20007fde0ff */
[----:B---3--:R-:W-:Y:S01]  /*1b380*/  VIADD R32, R31, UR6 ;  /* 0x000000061f207c36 */ /* 0x008fe20008000000 */
[----:B----4-:R-:W-:Y:S01]  /*1b390*/  IADD3 R34, P4, R43, R126, RZ ;  /* 0x0000007e2b227210 */ /* 0x010fe20007f9e0ff */
[----:B-----5:R-:W-:Y:S01]  /*1b3a0*/  VIADD R36, R31, UR8 ;  /* 0x000000081f247c36 */ /* 0x020fe20008000000 */
[----:B------:R-:W-:Y:S01]  /*1b3b0*/  LEA.HI.X.SX32 R37, R41, R127, 0x1, P5 ;  /* 0x0000007f29257211 */ /* 0x000fe200028f0eff */
[----:B0-----:R-:W-:Y:S02]  /*1b3c0*/  IMAD R31, R40, 0x6e, RZ ;  /* 0x0000006e281f7824 */ /* 0x001fe400078e02ff */
[----:B------:R-:W0:Y:S01]  /*1b3d0*/  LDC R40, c[0x0][0x278] ;  /* 0x00009e00ff287b82 */ /* 0x000e220000000800 */
[----:B-1----:R-:W-:Y:S01]  /*1b3e0*/  IMAD R41, R42, 0x6f, RZ ;  /* 0x0000006f2a297824 */ /* 0x002fe200078e02ff */
[----:B------:R-:W-:-:S02]  /*1b3f0*/  PRMT R227, R17, 0x7772, RZ ;  /* 0x0000777211e37816 */ /* 0x000fc400000000ff */
[----:B------:R-:W-:-:S04]  /*1b400*/  LEA.HI.X.SX32 R33, R39, R127, 0x1, P6 ;  /* 0x0000007f27217211 */ /* 0x000fc800030f0eff */
[----:B------:R-:W1:Y:S01]  /*1b410*/  LDC R42, c[0x0][0x278] ;  /* 0x00009e00ff2a7b82 */ /* 0x000e620000000800 */
[-C--:B------:R-:W-:Y:S01]  /*1b420*/  LEA.HI.X.SX32 R35, R43, R127.reuse, 0x1, P4 ;  /* 0x0000007f2b237211 */ /* 0x080fe200020f0eff */
[----:B------:R-:W-:Y:S01]  /*1b430*/  IMAD R43, R46, 0x70, RZ ;  /* 0x000000702e2b7824 */ /* 0x000fe200078e02ff */
[C---:B------:R-:W-:Y:S01]  /*1b440*/  IADD3 R38, P6, R45.reuse, R126, RZ ;  /* 0x0000007e2d267210 */ /* 0x040fe20007fde0ff */
[----:B------:R3:W-:Y:S04]  /*1b450*/  STG.E.U8 desc[UR52][R32.64], R227 ;  /* 0x000000e320007986 */ /* 0x0007e8000c101134 */
[----:B------:R-:W4:Y:S01]  /*1b460*/  LDC R46, c[0x0][0x278] ;  /* 0x00009e00ff2e7b82 */ /* 0x000f220000000800 */
[----:B------:R-:W-:Y:S02]  /*1b470*/  LEA.HI.X.SX32 R39, R45, R127, 0x1, P6 ;  /* 0x0000007f2d277211 */ /* 0x000fe400030f0eff */
[----:B------:R-:W-:-:S02]  /*1b480*/  PRMT R228, R17, 0x7773, RZ ;  /* 0x0000777311e47816 */ /* 0x000fc400000000ff */
[C---:B------:R-:W-:Y:S02]  /*1b490*/  PRMT R225, R18.reuse, 0x7772, RZ ;  /* 0x0000777212e17816 */ /* 0x040fe400000000ff */
[-C--:B---3--:R-:W-:Y:S01]  /*1b4a0*/  IADD3 R32, P6, R31, R126.reuse, RZ ;  /* 0x0000007e1f207210 */ /* 0x088fe20007fde0ff */
[----:B------:R-:W-:Y:S01]  /*1b4b0*/  IMAD R45, R47, 0x71, RZ ;  /* 0x000000712f2d7824 */ /* 0x000fe200078e02ff */
[----:B------:R-:W-:Y:S01]  /*1b4c0*/  PRMT R226, R18, 0x7773, RZ ;  /* 0x0000777312e27816 */ /* 0x000fe200000000ff */
[----:B------:R3:W-:Y:S01]  /*1b4d0*/  STG.E.U8 desc[UR52][R36.64], R228 ;  /* 0x000000e424007986 */ /* 0x0007e2000c101134 */
[----:B------:R-:W-:Y:S01]  /*1b4e0*/  LEA.HI.X.SX32 R33, R31, R127, 0x1, P6 ;  /* 0x0000007f1f217211 */ /* 0x000fe200030f0eff */
[----:B--2---:R-:W-:Y:S01]  /*1b4f0*/  IMAD R31, R44, 0x72, RZ ;  /* 0x000000722c1f7824 */ /* 0x004fe200078e02ff */
[----:B------:R-:W-:Y:S01]  /*1b500*/  PRMT R231, R19, 0x7772, RZ ;  /* 0x0000777213e77816 */ /* 0x000fe200000000ff */
[----:B------:R-:W2:Y:S01]  /*1b510*/  LDC R44, c[0x0][0x278] ;  /* 0x00009e00ff2c7b82 */ /* 0x000ea20000000800 */
[----:B------:R5:W-:Y:S04]  /*1b520*/  STG.E.U8 desc[UR52][R34.64], R225 ;  /* 0x000000e122007986 */ /* 0x000be8000c101134 */
[----:B------:R0:W-:Y:S01]  /*1b530*/  STG.E.U8 desc[UR52][R38.64], R226 ;  /* 0x000000e226007986 */ /* 0x0001e2000c101134 */
[----:B---3--:R-:W-:-:S03]  /*1b540*/  IADD3 R36, P4, R43, R126, RZ ;  /* 0x0000007e2b247210 */ /* 0x008fc60007f9e0ff */
[----:B------:R3:W-:Y:S01]  /*1b550*/  STG.E.U8 desc[UR52][R32.64], R231 ;  /* 0x000000e720007986 */ /* 0x0007e2000c101134 */
[----:B------:R-:W-:Y:S01]  /*1b560*/  PRMT R232, R19, 0x7773, RZ ;  /* 0x0000777313e87816 */ /* 0x000fe200000000ff */
[----:B------:R-:W2:Y:S01]  /*1b570*/  LDC R47, c[0x0][0x278] ;  /* 0x00009e00ff2f7b82 */ /* 0x000ea20000000800 */
[-C--:B-----5:R-:W-:Y:S02]  /*1b580*/  IADD3 R34, P5, R41, R126.reuse, RZ ;  /* 0x0000007e29227210 */ /* 0x0a0fe40007fbe0ff */
[-C--:B0-----:R-:W-:Y:S02]  /*1b590*/  IADD3 R38, P6, R45, R126.reuse, RZ ;  /* 0x0000007e2d267210 */ /* 0x081fe40007fde0ff */
[-C--:B------:R-:W-:Y:S01]  /*1b5a0*/  LEA.HI.X.SX32 R37, R43, R127.reuse, 0x1, P4 ;  /* 0x0000007f2b257211 */ /* 0x080fe200020f0eff */
[----:B------:R-:W-:Y:S01]  /*1b5b0*/  IMAD R43, R40, 0x74, RZ ;  /* 0x00000074282b7824 */ /* 0x000fe200078e02ff */
[-C--:B------:R-:W-:Y:S01]  /*1b5c0*/  LEA.HI.X.SX32 R35, R41, R127.reuse, 0x1, P5 ;  /* 0x0000007f29237211 */ /* 0x080fe200028f0eff */
[----:B------:R-:W-:Y:S01]  /*1b5d0*/  IMAD R41, R48, 0x73, RZ ;  /* 0x0000007330297824 */ /* 0x000fe200078e02ff */
[----:B------:R-:W-:Y:S01]  /*1b5e0*/  LEA.HI.X.SX32 R39, R45, R127, 0x1, P6 ;  /* 0x0000007f2d277211 */ /* 0x000fe200030f0eff */
[----:B-1----:R-:W-:Y:S01]  /*1b5f0*/  IMAD R45, R42, 0x75, RZ ;  /* 0x000000752a2d7824 */ /* 0x002fe200078e02ff */
[----:B---3--:R-:W-:Y:S01]  /*1b600*/  IADD3 R32, P5, R31, R126, RZ ;  /* 0x0000007e1f207210 */ /* 0x008fe20007fbe0ff */
[----:B------:R-:W0:Y:S01]  /*1b610*/  LDC R40, c[0x0][0x278] ;  /* 0x00009e00ff287b82 */ /* 0x000e220000000800 */
[C---:B------:R-:W-:Y:S01]  /*1b620*/  PRMT R229, R20.reuse, 0x7770, RZ ;  /* 0x0000777014e57816 */ /* 0x040fe200000000ff */
[----:B------:R1:W-:Y:S01]  /*1b630*/  STG.E.U8 desc[UR52][R34.64], R232 ;  /* 0x000000e822007986 */ /* 0x0003e2000c101134 */
[----:B------:R-:W-:-:S02]  /*1b640*/  PRMT R230, R20, 0x7771, RZ ;  /* 0x0000777114e67816 */ /* 0x000fc400000000ff */
[----:B------:R-:W-:-:S03]  /*1b650*/  PRMT R233, R21, 0x7770, RZ ;  /* 0x0000777015e97816 */ /* 0x000fc600000000ff */
[----:B------:R-:W3:Y:S01]  /*1b660*/  LDC R42, c[0x0][0x278] ;  /* 0x00009e00ff2a7b82 */ /* 0x000ee20000000800 */
[----:B------:R-:W-:Y:S01]  /*1b670*/  LEA.HI.X.SX32 R33, R31, R127, 0x1, P5 ;  /* 0x0000007f1f217211 */ /* 0x000fe200028f0eff */
[----:B----4-:R-:W-:Y:S01]  /*1b680*/  IMAD R31, R46, 0x76, RZ ;  /* 0x000000762e1f7824 */ /* 0x010fe200078e02ff */
[----:B------:R4:W-:Y:S01]  /*1b690*/  STG.E.U8 desc[UR52][R36.64], R229 ;  /* 0x000000e524007986 */ /* 0x0009e2000c101134 */
[----:B-1----:R-:W-:-:S04]  /*1b6a0*/  IADD3 R34, P4, R41, R126, RZ ;  /* 0x0000007e29227210 */ /* 0x002fc80007f9e0ff */
[----:B------:R-:W1:Y:S01]  /*1b6b0*/  LDC R48, c[0x0][0x278] ;  /* 0x00009e00ff307b82 */ /* 0x000e620000000800 */
[----:B------:R5:W-:Y:S01]  /*1b6c0*/  STG.E.U8 desc[UR52][R38.64], R230 ;  /* 0x000000e626007986 */ /* 0x000be2000c101134 */
[----:B------:R-:W-:-:S03]  /*1b6d0*/  LEA.HI.X.SX32 R35, R41, R127, 0x1, P4 ;  /* 0x0000007f29237211 */ /* 0x000fc600020f0eff */
[----:B------:R2:W-:Y:S01]  /*1b6e0*/  STG.E.U8 desc[UR52][R32.64], R233 ;  /* 0x000000e920007986 */ /* 0x0005e2000c101134 */
[-C--:B----4-:R-:W-:Y:S02]  /*1b6f0*/  IADD3 R36, P6, R43, R126.reuse, RZ ;  /* 0x0000007e2b247210 */ /* 0x090fe40007fde0ff */
[----:B------:R-:W4:Y:S01]  /*1b700*/  LDC R46, c[0x0][0x278] ;  /* 0x00009e00ff2e7b82 */ /* 0x000f220000000800 */
[----:B------:R-:W-:Y:S02]  /*1b710*/  PRMT R237, R21, 0x7771, RZ ;  /* 0x0000777115ed7816 */ /* 0x000fe400000000ff */
[-C--:B-----5:R-:W-:Y:S02]  /*1b720*/  IADD3 R38, P5, R45, R126.reuse, RZ ;  /* 0x0000007e2d267210 */ /* 0x0a0fe40007fbe0ff */
[----:B------:R-:W-:Y:S02]  /*1b730*/  PRMT R234, R22, 0x7770, RZ ;  /* 0x0000777016ea7816 */ /* 0x000fe400000000ff */
[----:B--2---:R-:W-:-:S02]  /*1b740*/  IADD3 R32, P4, R31, R126, RZ ;  /* 0x0000007e1f207210 */ /* 0x004fc40007f9e0ff */
[-C--:B------:R-:W-:Y:S02]  /*1b750*/  LEA.HI.X.SX32 R37, R43, R127.reuse, 0x1, P6 ;  /* 0x0000007f2b257211 */ /* 0x080fe400030f0eff */
[----:B------:R-:W-:Y:S02]  /*1b760*/  PRMT R236, R22, 0x7771, RZ ;  /* 0x0000777116ec7816 */ /* 0x000fe400000000ff */
[-C--:B------:R-:W-:Y:S01]  /*1b770*/  LEA.HI.X.SX32 R39, R45, R127.reuse, 0x1, P5 ;  /* 0x0000007f2d277211 */ /* 0x080fe200028f0eff */
[----:B------:R-:W-:Y:S01]  /*1b780*/  IMAD R41, R44, 0x78, RZ ;  /* 0x000000782c297824 */ /* 0x000fe200078e02ff */
[----:B------:R-:W-:Y:S01]  /*1b790*/  PRMT R30, R23, 0x7770, RZ ;  /* 0x00007770171e7816 */ /* 0x000fe200000000ff */
[----:B------:R-:W2:Y:S01]  /*1b7a0*/  LDC R45, c[0x0][0x278] ;  /* 0x00009e00ff2d7b82 */ /* 0x000ea20000000800 */
[----:B------:R-:W-:Y:S01]  /*1b7b0*/  LEA.HI.X.SX32 R33, R31, R127, 0x1, P4 ;  /* 0x0000007f1f217211 */ /* 0x000fe200020f0eff */
[----:B------:R-:W-:Y:S04]  /*1b7c0*/  STG.E.U8 desc[UR52][R34.64], R237 ;  /* 0x000000ed22007986 */ /* 0x000fe8000c101134 */
[----:B------:R-:W-:Y:S02]  /*1b7d0*/  STG.E.U8 desc[UR52][R36.64], R234 ;  /* 0x000000ea24007986 */ /* 0x000fe4000c101134 */
[----:B------:R-:W5:Y:S02]  /*1b7e0*/  LDC R44, c[0x0][0x278] ;  /* 0x00009e00ff2c7b82 */ /* 0x000f640000000800 */
[----:B------:R0:W-:Y:S04]  /*1b7f0*/  STG.E.U8 desc[UR52][R38.64], R236 ;  /* 0x000000ec26007986 */ /* 0x0001e8000c101134 */
[----:B------:R3:W-:Y:S01]  /*1b800*/  STG.E.U8 desc[UR52][R32.64], R30 ;  /* 0x0000001e20007986 */ /* 0x0007e2000c101134 */
[----:B------:R-:W-:-:S02]  /*1b810*/  IMAD R31, R47, 0x77, RZ ;  /* 0x000000772f1f7824 */ /* 0x000fc400078e02ff */
[----:B------:R-:W4:Y:S08]  /*1b820*/  LDC R47, c[0x0][0x278] ;  /* 0x00009e00ff2f7b82 */ /* 0x000f300000000800 */
[----:B0-----:R-:W0:Y:S01]  /*1b830*/  LDC R38, c[0x0][0x278] ;  /* 0x00009e00ff267b82 */ /* 0x001e220000000800 */
[----:B---3--:R-:W-:Y:S01]  /*1b840*/  IADD3 R32, P5, R41, R126, RZ ;  /* 0x0000007e29207210 */ /* 0x008fe20007fbe0ff */
[----:B------:R-:W-:-:S03]  /*1b850*/  IMAD R39, R40, 0x7b, RZ ;  /* 0x0000007b28277824 */ /* 0x000fc600078e02ff */
[----:B------:R-:W-:Y:S01]  /*1b860*/  LEA.HI.X.SX32 R33, R41, R127, 0x1, P5 ;  /* 0x0000007f29217211 */ /* 0x000fe200028f0eff */
[----:B------:R-:W-:Y:S02]  /*1b870*/  IMAD R41, R42, 0x7c, RZ ;  /* 0x0000007c2a297824 */ /* 0x000fe400078e02ff */
[----:B------:R-:W3:Y:S01]  /*1b880*/  LDC R40, c[0x0][0x278] ;  /* 0x00009e00ff287b82 */ /* 0x000ee20000000800 */
[----:B------:R-:W-:Y:S01]  /*1b890*/  IMAD R43, R49, 0x79, RZ ;  /* 0x00000079312b7824 */ /* 0x000fe200078e02ff */
[----:B------:R-:W-:Y:S01]  /*1b8a0*/  IADD3 R30, P6, R31, R126, RZ ;  /* 0x0000007e1f1e7210 */ /* 0x000fe20007fde0ff */
[----:B-1----:R-:W-:-:S05]  /*1b8b0*/  IMAD R37, R48, 0x7a, RZ ;  /* 0x0000007a30257824 */ /* 0x002fca00078e02ff */
[----:B------:R-:W1:Y:S01]  /*1b8c0*/  LDC R42, c[0x0][0x278] ;  /* 0x00009e00ff2a7b82 */ /* 0x000e620000000800 */
[----:B------:R-:W-:Y:S02]  /*1b8d0*/  PRMT R235, R23, 0x7771, RZ ;  /* 0x0000777117eb7816 */ /* 0x000fe400000000ff */
[----:B------:R-:W-:Y:S02]  /*1b8e0*/  LEA.HI.X.SX32 R31, R31, R127, 0x1, P6 ;  /* 0x0000007f1f1f7211 */ /* 0x000fe400030f0eff */
[-C--:B------:R-:W-:Y:S02]  /*1b8f0*/  IADD3 R34, P4, R43, R126.reuse, RZ ;  /* 0x0000007e2b227210 */ /* 0x080fe40007f9e0ff */
[----:B------:R-:W-:Y:S01]  /*1b900*/  IADD3 R36, P6, R37, R126, RZ ;  /* 0x0000007e25247210 */ /* 0x000fe20007fde0ff */
[----:B------:R4:W-:Y:S01]  /*1b910*/  STG.E.U8 desc[UR52][R30.64], R235 ;  /* 0x000000eb1e007986 */ /* 0x0009e2000c101134 */
[C---:B------:R-:W-:Y:S01]  /*1b920*/  PRMT R240, R20.reuse, 0x7772, RZ ;  /* 0x0000777214f07816 */ /* 0x040fe200000000ff */
[----:B------:R-:W1:Y:S01]  /*1b930*/  LDC R48, c[0x0][0x278] ;  /* 0x00009e00ff307b82 */ /* 0x000e620000000800 */
[----:B------:R-:W-:-:S02]  /*1b940*/  PRMT R241, R20, 0x7773, RZ ;  /* 0x0000777314f17816 */ /* 0x000fc400000000ff */
[-C--:B------:R-:W-:Y:S01]  /*1b950*/  LEA.HI.X.SX32 R35, R43, R127.reuse, 0x1, P4 ;  /* 0x0000007f2b237211 */ /* 0x080fe200020f0eff */
[----:B--2---:R-:W-:Y:S01]  /*1b960*/  IMAD R43, R45, 0x7d, RZ ;  /* 0x0000007d2d2b7824 */ /* 0x004fe200078e02ff */
[----:B------:R-:W-:Y:S01]  /*1b970*/  PRMT R239, R21, 0x7772, RZ ;  /* 0x0000777215ef7816 */ /* 0x000fe200000000ff */
[----:B-----5:R-:W-:Y:S01]  /*1b980*/  IMAD R45, R44, 0x7e, RZ ;  /* 0x0000007e2c2d7824 */ /* 0x020fe200078e02ff */
[-C--:B------:R-:W-:Y:S02]  /*1b990*/  LEA.HI.X.SX32 R37, R37, R127.reuse, 0x1, P6 ;  /* 0x0000007f25257211 */ /* 0x080fe400030f0eff */
[C---:B----4-:R-:W-:Y:S01]  /*1b9a0*/  IADD3 R30, P5, R39.reuse, R126, RZ ;  /* 0x0000007e271e7210 */ /* 0x050fe20007fbe0ff */
[----:B------:R2:W-:Y:S01]  /*1b9b0*/  STG.E.U8 desc[UR52][R32.64], R240 ;  /* 0x000000f020007986 */ /* 0x0005e2000c101134 */
[----:B------:R-:W4:Y:S02]  /*1b9c0*/  LDC R44, c[0x0][0x278] ;  /* 0x00009e00ff2c7b82 */ /* 0x000f240000000800 */
[----:B------:R-:W-:Y:S01]  /*1b9d0*/  LEA.HI.X.SX32 R31, R39, R127, 0x1, P5 ;  /* 0x0000007f271f7211 */ /* 0x000fe200028f0eff */
[----:B------:R5:W-:Y:S01]  /*1b9e0*/  STG.E.U8 desc[UR52][R34.64], R241 ;  /* 0x000000f122007986 */ /* 0x000be2000c101134 */
[----:B0-----:R-:W-:Y:S01]  /*1b9f0*/  IMAD R39, R38, 0x7f, RZ ;  /* 0x0000007f26277824 */ /* 0x001fe200078e02ff */
[----:B------:R-:W-:-:S02]  /*1ba00*/  PRMT R242, R21, 0x7773, RZ ;  /* 0x0000777315f27816 */ /* 0x000fc400000000ff */
[----:B------:R0:W-:Y:S01]  /*1ba10*/  STG.E.U8 desc[UR52][R36.64], R239 ;  /* 0x000000ef24007986 */ /* 0x0001e2000c101134 */
[----:B------:R-:W4:Y:S01]  /*1ba20*/  LDC R38, c[0x0][0x278] ;  /* 0x00009e00ff267b82 */ /* 0x000f220000000800 */
[-C--:B--2---:R-:W-:Y:S02]  /*1ba30*/  IADD3 R32, P4, R41, R126.reuse, RZ ;  /* 0x0000007e29207210 */ /* 0x084fe40007f9e0ff */
[----:B------:R2:W-:Y:S01]  /*1ba40*/  STG.E.U8 desc[UR52][R30.64], R242 ;  /* 0x000000f21e007986 */ /* 0x0005e2000c101134 */
[-C--:B-----5:R-:W-:Y:S02]  /*1ba50*/  IADD3 R34, P6, R43, R126.reuse, RZ ;  /* 0x0000007e2b227210 */ /* 0x0a0fe40007fde0ff */
[----:B0-----:R-:W-:Y:S02]  /*1ba60*/  IADD3 R36, P5, R45, R126, RZ ;  /* 0x0000007e2d247210 */ /* 0x001fe40007fbe0ff */
[-C--:B------:R-:W-:Y:S01]  /*1ba70*/  LEA.HI.X.SX32 R33, R41, R127.reuse, 0x1, P4 ;  /* 0x0000007f29217211 */ /* 0x080fe200020f0eff */
[----:B---3--:R-:W-:Y:S01]  /*1ba80*/  IMAD R41, R40, 0x81, RZ ;  /* 0x0000008128297824 */ /* 0x008fe200078e02ff */
[----:B------:R-:W-:Y:S01]  /*1ba90*/  LEA.HI.X.SX32 R37, R45, R127, 0x1, P5 ;  /* 0x0000007f2d257211 */ /* 0x000fe200028f0eff */
[----:B------:R-:W0:Y:S01]  /*1baa0*/  LDC R40, c[0x0][0x278] ;  /* 0x00009e00ff287b82 */ /* 0x000e220000000800 */
[----:B------:R-:W-:Y:S01]  /*1bab0*/  PRMT R244, R22, 0x7772, RZ ;  /* 0x0000777216f47816 */ /* 0x000fe200000000ff */
[----:B-1----:R-:W-:Y:S01]  /*1bac0*/  IMAD R45, R42, 0x83, RZ ;  /* 0x000000832a2d7824 */ /* 0x002fe200078e02ff */
[----:B------:R-:W-:-:S02]  /*1bad0*/  PRMT R245, R22, 0x7773, RZ ;  /* 0x0000777316f57816 */ /* 0x000fc400000000ff */
[-C--:B--2---:R-:W-:Y:S02]  /*1bae0*/  IADD3 R30, P4, R39, R126.reuse, RZ ;  /* 0x0000007e271e7210 */ /* 0x084fe40007f9e0ff */
[-C--:B------:R-:W-:Y:S01]  /*1baf0*/  LEA.HI.X.SX32 R35, R43, R127.reuse, 0x1, P6 ;  /* 0x0000007f2b237211 */ /* 0x080fe200030f0eff */
[----:B------:R-:W1:Y:S01]  /*1bb00*/  LDC R42, c[0x0][0x278] ;  /* 0x00009e00ff2a7b82 */ /* 0x000e620000000800 */
[----:B------:R-:W-:Y:S01]  /*1bb10*/  IMAD R43, R47, 0x82, RZ ;  /* 0x000000822f2b7824 */ /* 0x000fe200078e02ff */
[C---:B------:R-:W-:Y:S01]  /*1bb20*/  PRMT R238, R23.reuse, 0x7772, RZ ;  /* 0x0000777217ee7816 */ /* 0x040fe200000000ff */
[----:B------:R-:W-:Y:S01]  /*1bb30*/  STG.E.U8 desc[UR52][R32.64], R244 ;  /* 0x000000f420007986 */ /* 0x000fe2000c101134 */
[----:B------:R-:W-:Y:S02]  /*1bb40*/  PRMT R243, R23, 0x7773, RZ ;  /* 0x0000777317f37816 */ /* 0x000fe400000000ff */
[----:B------:R-:W-:Y:S01]  /*1bb50*/  LEA.HI.X.SX32 R31, R39, R127, 0x1, P4 ;  /* 0x0000007f271f7211 */ /* 0x000fe200020f0eff */
[----:B------:R2:W-:Y:S01]  /*1bb60*/  STG.E.U8 desc[UR52][R34.64], R245 ;  /* 0x000000f522007986 */ /* 0x0005e2000c101134 */
[----:B------:R-:W-:Y:S01]  /*1bb70*/  IMAD.SHL.U32 R39, R46, 0x80, RZ ;  /* 0x000000802e277824 */ /* 0x000fe200078e00ff */
[----:B------:R-:W-:Y:S01]  /*1bb80*/  PRMT R16, R24, 0x7773, RZ ;  /* 0x0000777318107816 */ /* 0x000fe200000000ff */
[----:B------:R-:W3:Y:S01]  /*1bb90*/  LDC R46, c[0x0][0x278] ;  /* 0x00009e00ff2e7b82 */ /* 0x000ee20000000800 */
[----:B------:R-:W-:Y:S04]  /*1bba0*/  STG.E.U8 desc[UR52][R36.64], R238 ;  /* 0x000000ee24007986 */ /* 0x000fe8000c101134 */
[----:B------:R5:W-:Y:S01]  /*1bbb0*/  STG.E.U8 desc[UR52][R30.64], R243 ;  /* 0x000000f31e007986 */ /* 0x000be2000c101134 */
[----:B--2---:R-:W-:-:S02]  /*1bbc0*/  IADD3 R34, P4, R43, R126, RZ ;  /* 0x0000007e2b227210 */ /* 0x004fc40007f9e0ff */
[-C--:B------:R-:W-:Y:S02]  /*1bbd0*/  IADD3 R32, P5, R41, R126.reuse, RZ ;  /* 0x0000007e29207210 */ /* 0x080fe40007fbe0ff */
[-C--:B------:R-:W-:Y:S02]  /*1bbe0*/  LEA.HI.X.SX32 R35, R43, R127.reuse, 0x1, P4 ;  /* 0x0000007f2b237211 */ /* 0x080fe400020f0eff */
[----:B------:R-:W2:Y:S01]  /*1bbf0*/  LDC R43, c[0x0][0x278] ;  /* 0x00009e00ff2b7b82 */ /* 0x000ea20000000800 */
[----:B-----5:R-:W-:Y:S02]  /*1bc00*/  IADD3 R30, P6, R39, R126, RZ ;  /* 0x0000007e271e7210 */ /* 0x020fe40007fde0ff */
[-C--:B------:R-:W-:Y:S01]  /*1bc10*/  LEA.HI.X.SX32 R33, R41, R127.reuse, 0x1, P5 ;  /* 0x0000007f29217211 */ /* 0x080fe200028f0eff */
[----:B----4-:R-:W-:Y:S01]  /*1bc20*/  IMAD R41, R44, 0x85, RZ ;  /* 0x000000852c297824 */ /* 0x010fe200078e02ff */
[----:B------:R-:W-:Y:S02]  /*1bc30*/  LEA.HI.X.SX32 R31, R39, R127, 0x1, P6 ;  /* 0x0000007f271f7211 */ /* 0x000fe400030f0eff */
[C---:B------:R-:W-:Y:S01]  /*1bc40*/  PRMT R23, R24.reuse, 0x7772, RZ ;  /* 0x0000777218177816 */ /* 0x040fe200000000ff */
[----:B------:R-:W4:Y:S01]  /*1bc50*/  LDC R44, c[0x0][0x278] ;  /* 0x00009e00ff2c7b82 */ /* 0x000f220000000800 */
[----:B------:R-:W-:-:S02]  /*1bc60*/  PRMT R21, R24, 0x7771, RZ ;  /* 0x0000777118157816 */ /* 0x000fc400000000ff */
[-C--:B------:R-:W-:Y:S02]  /*1bc70*/  IADD3 R36, P6, R45, R126.reuse, RZ ;  /* 0x0000007e2d247210 */ /* 0x080fe40007fde0ff */
[----:B------:R-:W-:Y:S01]  /*1bc80*/  PRMT R24, R24, 0x7770, RZ ;  /* 0x0000777018187816 */ /* 0x000fe200000000ff */
[----:B------:R-:W-:Y:S01]  /*1bc90*/  IMAD R39, R38, 0x84, RZ ;  /* 0x0000008426277824 */ /* 0x000fe200078e02ff */
[----:B------:R-:W-:Y:S02]  /*1bca0*/  PRMT R29, R25, 0x7770, RZ ;  /* 0x00007770191d7816 */ /* 0x000fe400000000ff */
[----:B------:R-:W-:Y:S01]  /*1bcb0*/  LEA.HI.X.SX32 R37, R45, R127, 0x1, P6 ;  /* 0x0000007f2d257211 */ /* 0x000fe200030f0eff */
[----:B------:R5:W-:Y:S01]  /*1bcc0*/  STG.E.U8 desc[UR52][R30.64], R24 ;  /* 0x000000181e007986 */ /* 0x000be2000c101134 */
[----:B------:R-:W-:Y:S01]  /*1bcd0*/  PRMT R28, R25, 0x7771, RZ ;  /* 0x00007771191c7816 */ /* 0x000fe200000000ff */
[----:B------:R-:W3:Y:S01]  /*1bce0*/  LDC R45, c[0x0][0x278] ;  /* 0x00009e00ff2d7b82 */ /* 0x000ee20000000800 */
[----:B------:R-:W-:Y:S01]  /*1bcf0*/  IADD3 R38, P5, R39, R126, RZ ;  /* 0x0000007e27267210 */ /* 0x000fe20007fbe0ff */
[----:B------:R0:W-:Y:S04]  /*1bd00*/  STG.E.U8 desc[UR52][R32.64], R21 ;  /* 0x0000001520007986 */ /* 0x0001e8000c101134 */
[----:B------:R1:W-:Y:S01]  /*1bd10*/  STG.E.U8 desc[UR52][R34.64], R29 ;  /* 0x0000001d22007986 */ /* 0x0003e2000c101134 */
[----:B-----5:R-:W-:-:S03]  /*1bd20*/  IMAD R31, R48, 0x86, RZ ;  /* 0x00000086301f7824 */ /* 0x020fc600078e02ff */
[----:B------:R5:W-:Y:S01]  /*1bd30*/  STG.E.U8 desc[UR52][R36.64], R28 ;  /* 0x0000001c24007986 */ /* 0x000be2000c101134 */
[----:B0-----:R-:W-:Y:S01]  /*1bd40*/  IMAD R21, R40, 0x87, RZ ;  /* 0x0000008728157824 */ /* 0x001fe200078e02ff */
[-C--:B------:R-:W-:Y:S01]  /*1bd50*/  IADD3 R32, P4, R41, R126.reuse, RZ ;  /* 0x0000007e29207210 */ /* 0x080fe20007f9e0ff */
[----:B------:R-:W0:Y:S01]  /*1bd60*/  LDC R40, c[0x0][0x278] ;  /* 0x00009e00ff287b82 */ /* 0x000e220000000800 */
[----:B-1----:R-:W-:Y:S01]  /*1bd70*/  IMAD R35, R42, 0x88, RZ ;  /* 0x000000882a237824 */ /* 0x002fe200078e02ff */
[----:B------:R-:W-:Y:S02]  /*1bd80*/  LEA.HI.X.SX32 R39, R39, R127, 0x1, P5 ;  /* 0x0000007f27277211 */ /* 0x000fe400028f0eff */
[----:B------:R-:W-:-:S04]  /*1bd90*/  IADD3 R30, P6, R31, R126, RZ ;  /* 0x0000007e1f1e7210 */ /* 0x000fc80007fde0ff */
[----:B-----5:R-:W1:Y:S01]  /*1bda0*/  LDC R36, c[0x0][0x278] ;  /* 0x00009e00ff247b82 */ /* 0x020e620000000800 */
[C---:B------:R-:W-:Y:S02]  /*1bdb0*/  PRMT R17, R26.reuse, 0x7773, RZ ;  /* 0x000077731a117816 */ /* 0x040fe400000000ff */
[C---:B------:R-:W-:Y:S02]  /*1bdc0*/  PRMT R20, R26.reuse, 0x7772, RZ ;  /* 0x000077721a147816 */ /* 0x040fe400000000ff */
[----:B------:R-:W-:Y:S02]  /*1bdd0*/  PRMT R19, R26, 0x7771, RZ ;  /* 0x000077711a137816 */ /* 0x000fe400000000ff */
[----:B------:R-:W-:Y:S02]  /*1bde0*/  IADD3 R28, P5, R21, R126, RZ ;  /* 0x0000007e151c7210 */ /* 0x000fe40007fbe0ff */
[----:B------:R-:W-:Y:S02]  /*1bdf0*/  LEA.HI.X.SX32 R33, R41, R127, 0x1, P4 ;  /* 0x0000007f29217211 */ /* 0x000fe400020f0eff */
[C---:B------:R-:W-:Y:S01]  /*1be00*/  PRMT R22, R25.reuse, 0x7773, RZ ;  /* 0x0000777319167816 */ /* 0x040fe200000000ff */
[----:B------:R-:W5:Y:S01]  /*1be10*/  LDC R41, c[0x0][0x278] ;  /* 0x00009e00ff297b82 */ /* 0x000f620000000800 */
[----:B------:R-:W-:-:S02]  /*1be20*/  PRMT R10, R25, 0x7772, RZ ;  /* 0x00007772190a7816 */ /* 0x000fc400000000ff */
[----:B------:R-:W-:Y:S02]  /*1be30*/  PRMT R26, R26, 0x7770, RZ ;  /* 0x000077701a1a7816 */ /* 0x000fe400000000ff */
[----:B------:R-:W-:Y:S02]  /*1be40*/  IADD3 R34, P4, R35, R126, RZ ;  /* 0x0000007e23227210 */ /* 0x000fe40007f9e0ff */
[C---:B------:R-:W-:Y:S02]  /*1be50*/  PRMT R18, R27.reuse, 0x7773, RZ ;  /* 0x000077731b127816 */ /* 0x040fe400000000ff */
[C---:B------:R-:W-:Y:S02]  /*1be60*/  PRMT R14, R27.reuse, 0x7772, RZ ;  /* 0x000077721b0e7816 */ /* 0x040fe400000000ff */
[C---:B------:R-:W-:Y:S02]  /*1be70*/  PRMT R25, R27.reuse, 0x7771, RZ ;  /* 0x000077711b197816 */ /* 0x040fe400000000ff */
[----:B------:R-:W-:-:S02]  /*1be80*/  PRMT R27, R27, 0x7770, RZ ;  /* 0x000077701b1b7816 */ /* 0x000fc400000000ff */
[-C--:B------:R-:W-:Y:S02]  /*1be90*/  LEA.HI.X.SX32 R31, R31, R127.reuse, 0x1, P6 ;  /* 0x0000007f1f1f7211 */ /* 0x080fe400030f0eff */
[-C--:B------:R-:W-:Y:S01]  /*1bea0*/  LEA.HI.X.SX32 R29, R21, R127.reuse, 0x1, P5 ;  /* 0x0000007f151d7211 */ /* 0x080fe200028f0eff */
[----:B------:R4:W-:Y:S01]  /*1beb0*/  STG.E.U8 desc[UR52][R38.64], R26 ;  /* 0x0000001a26007986 */ /* 0x0009e2000c101134 */
[----:B------:R-:W-:Y:S01]  /*1bec0*/  LEA.HI.X.SX32 R35, R35, R127, 0x1, P4 ;  /* 0x0000007f23237211 */ /* 0x000fe200020f0eff */
[----:B--2---:R-:W-:Y:S02]  /*1bed0*/  IMAD R21, R43, 0x89, RZ ;  /* 0x000000892b157824 */ /* 0x004fe400078e02ff */
[----:B------:R2:W-:Y:S04]  /*1bee0*/  STG.E.U8 desc[UR52][R32.64], R19 ;  /* 0x0000001320007986 */ /* 0x0005e8000c101134 */
[----:B------:R-:W-:Y:S01]  /*1bef0*/  STG.E.U8 desc[UR52][R30.64], R27 ;  /* 0x0000001b1e007986 */ /* 0x000fe2000c101134 */
[----:B----4-:R-:W4:Y:S03]  /*1bf00*/  LDC R38, c[0x0][0x278] ;  /* 0x00009e00ff267b82 */ /* 0x010f260000000800 */
[----:B------:R-:W-:Y:S04]  /*1bf10*/  STG.E.U8 desc[UR52][R28.64], R25 ;  /* 0x000000191c007986 */ /* 0x000fe8000c101134 */
[----:B------:R0:W-:Y:S01]  /*1bf20*/  STG.E.U8 desc[UR52][R34.64], R23 ;  /* 0x0000001722007986 */ /* 0x0001e2000c101134 */
[----:B--2---:R-:W-:Y:S01]  /*1bf30*/  IADD3 R32, P6, R21, R126, RZ ;  /* 0x0000007e15207210 */ /* 0x004fe20007fde0ff */
[----:B------:R-:W-:-:S02]  /*1bf40*/  IMAD R19, R44, 0x8c, RZ ;  /* 0x0000008c2c137824 */ /* 0x000fc400078e02ff */
[----:B---3--:R-:W-:Y:S01]  /*1bf50*/  IMAD R37, R45, 0x8a, RZ ;  /* 0x0000008a2d257824 */ /* 0x008fe200078e02ff */
[-C--:B------:R-:W-:Y:S01]  /*1bf60*/  LEA.HI.X.SX32 R33, R21, R127.reuse, 0x1, P6 ;  /* 0x0000007f15217211 */ /* 0x080fe200030f0eff */
[----:B------:R-:W-:Y:S01]  /*1bf70*/  IMAD R39, R46, 0x8b, RZ ;  /* 0x0000008b2e277824 */ /* 0x000fe200078e02ff */
[----:B0-----:R-:W0:Y:S01]  /*1bf80*/  LDC R23, c[0x0][0x278] ;  /* 0x00009e00ff177b82 */ /* 0x001e220000000800 */
[-C--:B------:R-:W-:Y:S02]  /*1bf90*/  IADD3 R28, P6, R19, R126.reuse, RZ ;  /* 0x0000007e131c7210 */ /* 0x080fe40007fde0ff */
[-C--:B------:R-:W-:Y:S02]  /*1bfa0*/  IADD3 R24, P5, R37, R126.reuse, RZ ;  /* 0x0000007e25187210 */ /* 0x080fe40007fbe0ff */
[-C--:B------:R-:W-:Y:S01]  /*1bfb0*/  LEA.HI.X.SX32 R29, R19, R127.reuse, 0x1, P6 ;  /* 0x0000007f131d7211 */ /* 0x080fe200030f0eff */
[----:B-1----:R-:W-:Y:S01]  /*1bfc0*/  IMAD R19, R36, 0x8d, RZ ;  /* 0x0000008d24137824 */ /* 0x002fe200078e02ff */
[----:B------:R-:W-:Y:S01]  /*1bfd0*/  IADD3 R26, P4, R39, R126, RZ ;  /* 0x0000007e271a7210 */ /* 0x000fe20007f9e0ff */
[----:B------:R-:W1:Y:S01]  /*1bfe0*/  LDC R34, c[0x0][0x278] ;  /* 0x00009e00ff227b82 */ /* 0x000e620000000800 */
[-C--:B------:R-:W-:Y:S01]  /*1bff0*/  LEA.HI.X.SX32 R25, R37, R127.reuse, 0x1, P5 ;  /* 0x0000007f25197211 */ /* 0x080fe200028f0eff */
[----:B------:R-:W-:Y:S01]  /*1c000*/  IMAD R21, R40, 0x8e, RZ ;  /* 0x0000008e28157824 */ /* 0x000fe200078e02ff */
[----:B------:R-:W-:-:S02]  /*1c010*/  LEA.HI.X.SX32 R27, R39, R127, 0x1, P4 ;  /* 0x0000007f271b7211 */ /* 0x000fc400020f0eff */
[----:B------:R-:W-:-:S03]  /*1c020*/  IADD3 R30, P5, R19, R126, RZ ;  /* 0x0000007e131e7210 */ /* 0x000fc60007fbe0ff */
[----:B------:R-:W2:Y:S01]  /*1c030*/  LDC R35, c[0x0][0x278] ;  /* 0x00009e00ff237b82 */ /* 0x000ea20000000800 */
[----:B------:R4:W-:Y:S01]  /*1c040*/  STG.E.U8 desc[UR52][R32.64], R16 ;  /* 0x0000001020007986 */ /* 0x0009e2000c101134 */
[----:B------:R-:W-:-:S06]  /*1c050*/  LEA.HI.X.SX32 R31, R19, R127, 0x1, P5 ;  /* 0x0000007f131f7211 */ /* 0x000fcc00028f0eff */
[----:B------:R-:W3:Y:S01]  /*1c060*/  LDC R36, c[0x0][0x278] ;  /* 0x00009e00ff247b82 */ /* 0x000ee20000000800 */
[----:B------:R5:W-:Y:S04]  /*1c070*/  STG.E.U8 desc[UR52][R24.64], R10 ;  /* 0x0000000a18007986 */ /* 0x000be8000c101134 */
[----:B------:R5:W-:Y:S01]  /*1c080*/  STG.E.U8 desc[UR52][R26.64], R22 ;  /* 0x000000161a007986 */ /* 0x000be2000c101134 */
[----:B----4-:R-:W-:Y:S02]  /*1c090*/  IMAD R33, R38, 0x8f, RZ ;  /* 0x0000008f26217824 */ /* 0x010fe400078e02ff */
[----:B------:R-:W4:Y:S01]  /*1c0a0*/  LDC R37, c[0x0][0x278] ;  /* 0x00009e00ff257b82 */ /* 0x000f220000000800 */
[----:B------:R5:W-:Y:S01]  /*1c0b0*/  STG.E.U8 desc[UR52][R28.64], R20 ;  /* 0x000000141c007986 */ /* 0x000be2000c101134 */
[----:B0-----:R-:W-:-:S02]  /*1c0c0*/  IMAD R19, R23, 0x91, RZ ;  /* 0x0000009117137824 */ /* 0x001fc400078e02ff */
[----:B-----5:R-:W-:-:S04]  /*1c0d0*/  IMAD R25, R41, 0x90, RZ ;  /* 0x0000009029197824 */ /* 0x020fc800078e02ff */
[----:B------:R-:W0:Y:S01]  /*1c0e0*/  LDC R10, c[0x0][0x278] ;  /* 0x00009e00ff0a7b82 */ /* 0x000e220000000800 */
[-C--:B------:R-:W-:Y:S01]  /*1c0f0*/  IADD3 R22, P4, R21, R126.reuse, RZ ;  /* 0x0000007e15167210 */ /* 0x080fe20007f9e0ff */
[----:B------:R5:W-:Y:S01]  /*1c100*/  STG.E.U8 desc[UR52][R30.64], R17 ;  /* 0x000000111e007986 */ /* 0x000be2000c101134 */
[-C--:B------:R-:W-:Y:S02]  /*1c110*/  IADD3 R24, P5, R25, R126.reuse, RZ ;  /* 0x0000007e19187210 */ /* 0x080fe40007fbe0ff */
[----:B------:R-:W-:Y:S02]  /*1c120*/  IADD3 R20, P6, R33, R126, RZ ;  /* 0x0000007e21147210 */ /* 0x000fe40007fde0ff */
[----:B------:R-:W-:Y:S01]  /*1c130*/  LEA.HI.X.SX32 R23, R21, R127, 0x1, P4 ;  /* 0x0000007f15177211 */ /* 0x000fe200020f0eff */
[----:B------:R-:W0:Y:S01]  /*1c140*/  LDC R28, c[0x0][0x278] ;  /* 0x00009e00ff1c7b82 */ /* 0x000e220000000800 */
[C---:B------:R-:W-:Y:S02]  /*1c150*/  PRMT R12, R80.reuse, 0x7773, RZ ;  /* 0x00007773500c7816 */ /* 0x040fe400000000ff */
[C---:B------:R-:W-:Y:S01]  /*1c160*/  PRMT R13, R80.reuse, 0x7772, RZ ;  /* 0x00007772500d7816 */ /* 0x040fe200000000ff */
[----:B------:R1:W-:Y:S01]  /*1c170*/  STG.E.U8 desc[UR52][R22.64], R14 ;  /* 0x0000000e16007986 */ /* 0x0003e2000c101134 */
[----:B------:R-:W-:-:S03]  /*1c180*/  PRMT R15, R80, 0x7771, RZ ;  /* 0x00007771500f7816 */ /* 0x000fc600000000ff */
[----:B-----5:R-:W5:Y:S01]  /*1c190*/  LDC R30, c[0x0][0x278] ;  /* 0x00009e00ff1e7b82 */ /* 0x020f620000000800 */
[----:B------:R-:W-:Y:S02]  /*1c1a0*/  IADD3 R26, P4, R19, R126, RZ ;  /* 0x0000007e131a7210 */ /* 0x000fe40007f9e0ff */
[-C--:B------:R-:W-:Y:S02]  /*1c1b0*/  LEA.HI.X.SX32 R21, R33, R127.reuse, 0x1, P6 ;  /* 0x0000007f21157211 */ /* 0x080fe400030f0eff */
[----:B------:R-:W-:Y:S02]  /*1c1c0*/  PRMT R80, R80, 0x7770, RZ ;  /* 0x0000777050507816 */ /* 0x000fe400000000ff */
[-C--:B------:R-:W-:Y:S01]  /*1c1d0*/  LEA.HI.X.SX32 R25, R25, R127.reuse, 0x1, P5 ;  /* 0x0000007f19197211 */ /* 0x080fe200028f0eff */
[----:B-1----:R-:W1:Y:S01]  /*1c1e0*/  LDC R22, c[0x0][0x278] ;  /* 0x00009e00ff167b82 */ /* 0x002e620000000800 */
[----:B------:R-:W-:Y:S01]  /*1c1f0*/  LEA.HI.X.SX32 R27, R19, R127, 0x1, P4 ;  /* 0x0000007f131b7211 */ /* 0x000fe200020f0eff */
[----:B------:R-:W-:Y:S01]  /*1c200*/  STG.E.U8 desc[UR52][R20.64], R18 ;  /* 0x0000001214007986 */ /* 0x000fe2000c101134 */
[----:B------:R-:W-:-:S03]  /*1c210*/  IMAD R17, R34, 0x92, RZ ;  /* 0x0000009222117824 */ /* 0x000fc600078e02ff */
[----:B------:R4:W-:Y:S01]  /*1c220*/  STG.E.U8 desc[UR52][R24.64], R80 ;  /* 0x0000005018007986 */ /* 0x0009e2000c101134 */
[----:B--2---:R-:W-:Y:S01]  /*1c230*/  IMAD R19, R35, 0x93, RZ ;  /* 0x0000009323137824 */ /* 0x004fe200078e02ff */
[----:B------:R-:W-:Y:S01]  /*1c240*/  PRMT R9, R81, 0x7773, RZ ;  /* 0x0000777351097816 */ /* 0x000fe200000000ff */
[----:B---3--:R-:W-:Y:S01]  /*1c250*/  IMAD R29, R36, 0x94, RZ ;  /* 0x00000094241d7824 */ /* 0x008fe200078e02ff */
[----:B------:R2:W-:Y:S01]  /*1c260*/  STG.E.U8 desc[UR52][R26.64], R15 ;  /* 0x0000000f1a007986 */ /* 0x0005e2000c101134 */
[-C--:B------:R-:W-:Y:S01]  /*1c270*/  IADD3 R16, P6, R17, R126.reuse, RZ ;  /* 0x0000007e11107210 */ /* 0x080fe20007fde0ff */
[----:B------:R-:W3:Y:S08]  /*1c280*/  LDC R31, c[0x0][0x278] ;  /* 0x00009e00ff1f7b82 */ /* 0x000ef00000000800 */
[----:B----4-:R-:W4:Y:S01]  /*1c290*/  LDC R24, c[0x0][0x278] ;  /* 0x00009e00ff187b82 */ /* 0x010f220000000800 */
[-C--:B------:R-:W-:Y:S01]  /*1c2a0*/  IADD3 R18, P5, R19, R126.reuse, RZ ;  /* 0x0000007e13127210 */ /* 0x080fe20007fbe0ff */
[----:B------:R-:W-:Y:S01]  /*1c2b0*/  IMAD R21, R37, 0x95, RZ ;  /* 0x0000009525157824 */ /* 0x000fe200078e02ff */
[----:B------:R-:W-:-:S05]  /*1c2c0*/  IADD3 R14, P4, R29, R126, RZ ;  /* 0x0000007e1d0e7210 */ /* 0x000fca0007f9e0ff */
[----:B--2---:R-:W2:Y:S01]  /*1c2d0*/  LDC R26, c[0x0][0x278] ;  /* 0x00009e00ff1a7b82 */ /* 0x004ea20000000800 */
[C---:B------:R-:W-:Y:S02]  /*1c2e0*/  PRMT R11, R81.reuse, 0x7772, RZ ;  /* 0x00007772510b7816 */ /* 0x040fe400000000ff */
[C---:B------:R-:W-:Y:S01]  /*1c2f0*/  PRMT R8, R81.reuse, 0x7771, RZ ;  /* 0x0000777151087816 */ /* 0x040fe200000000ff */
[----:B0-----:R-:W-:Y:S01]  /*1c300*/  IMAD R23, R10, 0x96, RZ ;  /* 0x000000960a177824 */ /* 0x001fe200078e02ff */
[----:B------:R-:W-:Y:S02]  /*1c310*/  PRMT R81, R81, 0x7770, RZ ;  /* 0x0000777051517816 */ /* 0x000fe400000000ff */
[-C--:B------:R-:W-:Y:S01]  /*1c320*/  LEA.HI.X.SX32 R17, R17, R127.reuse, 0x1, P6 ;  /* 0x0000007f11117211 */ /* 0x080fe200030f0eff */
[----:B------:R-:W0:Y:S01]  /*1c330*/  LDC R10, c[0x0][0x278] ;  /* 0x00009e00ff0a7b82 */ /* 0x000e220000000800 */
[----:B------:R-:W-:Y:S01]  /*1c340*/  LEA.HI.X.SX32 R19, R19, R127, 0x1, P5 ;  /* 0x0000007f13137211 */ /* 0x000fe200028f0eff */
[----:B------:R-:W-:Y:S01]  /*1c350*/  IMAD R25, R28, 0x97, RZ ;  /* 0x000000971c197824 */ /* 0x000fe200078e02ff */
[----:B------:R-:W-:-:S02]  /*1c360*/  PRMT R86, R82, 0x7770, RZ ;  /* 0x0000777052567816 */ /* 0x000fc400000000ff */
[----:B------:R-:W-:Y:S01]  /*1c370*/  LEA.HI.X.SX32 R15, R29, R127, 0x1, P4 ;  /* 0x0000007f1d0f7211 */ /* 0x000fe200020f0eff */
[----:B-----5:R-:W-:Y:S01]  /*1c380*/  IMAD R27, R30, 0x98, RZ ;  /* 0x000000981e1b7824 */ /* 0x020fe200078e02ff */
[----:B------:R-:W-:Y:S01]  /*1c390*/  IADD3 R20, P6, R21, R126, RZ ;  /* 0x0000007e15147210 */ /* 0x000fe20007fde0ff */
[----:B------:R-:W5:Y:S01]  /*1c3a0*/  LDC R28, c[0x0][0x278] ;  /* 0x00009e00ff1c7b82 */ /* 0x000f620000000800 */
[----:B------:R3:W-:Y:S01]  /*1c3b0*/  STG.E.U8 desc[UR52][R16.64], R81 ;  /* 0x0000005110007986 */ /* 0x0007e2000c101134 */
[----:B------:R-:W-:-:S03]  /*1c3c0*/  PRMT R59, R82, 0x7771, RZ ;  /* 0x00007771523b7816 */ /* 0x000fc600000000ff */
[----:B------:R3:W-:Y:S01]  /*1c3d0*/  STG.E.U8 desc[UR52][R18.64], R8 ;  /* 0x0000000812007986 */ /* 0x0007e2000c101134 */
[----:B------:R-:W-:Y:S01]  /*1c3e0*/  LEA.HI.X.SX32 R21, R21, R127, 0x1, P6 ;  /* 0x0000007f15157211 */ /* 0x000fe200030f0eff */
[----:B-1----:R-:W-:Y:S01]  /*1c3f0*/  IMAD R29, R22, 0x99, RZ ;  /* 0x00000099161d7824 */ /* 0x002fe200078e02ff */
[C---:B------:R-:W-:Y:S01]  /*1c400*/  PRMT R89, R83.reuse, 0x7770, RZ ;  /* 0x0000777053597816 */ /* 0x040fe200000000ff */
[----:B------:R1:W-:Y:S01]  /*1c410*/  STG.E.U8 desc[UR52][R14.64], R86 ;  /* 0x000000560e007986 */ /* 0x0003e2000c101134 */
[----:B------:R-:W-:Y:S01]  /*1c420*/  PRMT R84, R83, 0x7771, RZ ;  /* 0x0000777153547816 */ /* 0x000fe200000000ff */
[----:B------:R-:W5:Y:S01]  /*1c430*/  LDC R30, c[0x0][0x278] ;  /* 0x00009e00ff1e7b82 */ /* 0x000f620000000800 */
[-C--:B---3--:R-:W-:Y:S02]  /*1c440*/  IADD3 R16, P5, R23, R126.reuse, RZ ;  /* 0x0000007e17107210 */ /* 0x088fe40007fbe0ff */
[----:B------:R-:W-:-:S05]  /*1c450*/  IADD3 R18, P6, R27, R126, RZ ;  /* 0x0000007e1b127210 */ /* 0x000fca0007fde0ff */
[----:B------:R-:W3:Y:S01]  /*1c460*/  LDC R8, c[0x0][0x278] ;  /* 0x00009e00ff087b82 */ /* 0x000ee20000000800 */
[-C--:B-1----:R-:W-:Y:S02]  /*1c470*/  IADD3 R14, P4, R25, R126.reuse, RZ ;  /* 0x0000007e190e7210 */ /* 0x082fe40007f9e0ff */
[-C--:B------:R-:W-:Y:S01]  /*1c480*/  LEA.HI.X.SX32 R17, R23, R127.reuse, 0x1, P5 ;  /* 0x0000007f17117211 */ /* 0x080fe200028f0eff */
[----:B------:R1:W-:Y:S01]  /*1c490*/  STG.E.U8 desc[UR52][R20.64], R59 ;  /* 0x0000003b14007986 */ /* 0x0003e2000c101134 */
[-C--:B------:R-:W-:Y:S01]  /*1c4a0*/  LEA.HI.X.SX32 R15, R25, R127.reuse, 0x1, P4 ;  /* 0x0000007f190f7211 */ /* 0x080fe200020f0eff */
[----:B----4-:R-:W-:Y:S01]  /*1c4b0*/  IMAD R23, R24, 0x9a, RZ ;  /* 0x0000009a18177824 */ /* 0x010fe200078e02ff */
[----:B------:R-:W-:Y:S01]  /*1c4c0*/  LEA.HI.X.SX32 R19, R27, R127, 0x1, P6 ;  /* 0x0000007f1b137211 */ /* 0x000fe200030f0eff */
[----:B------:R-:W4:Y:S01]  /*1c4d0*/  LDC R24, c[0x0][0x278] ;  /* 0x00009e00ff187b82 */ /* 0x000f220000000800 */
[----:B------:R2:W-:Y:S04]  /*1c4e0*/  STG.E.U8 desc[UR52][R16.64], R89 ;  /* 0x0000005910007986 */ /* 0x0005e8000c101134 */
[----:B------:R-:W-:Y:S01]  /*1c4f0*/  STG.E.U8 desc[UR52][R14.64], R84 ;  /* 0x000000540e007986 */ /* 0x000fe2000c101134 */
[----:B-1----:R-:W-:-:S03]  /*1c500*/  IADD3 R20, P5, R29, R126, RZ ;  /* 0x0000007e1d147210 */ /* 0x002fc60007fbe0ff */
[----:B------:R1:W-:Y:S01]  /*1c510*/  STG.E.U8 desc[UR52][R18.64], R13 ;  /* 0x0000000d12007986 */ /* 0x0003e2000c101134 */
[----:B------:R-:W-:Y:S01]  /*1c520*/  LEA.HI.X.SX32 R21, R29, R127, 0x1, P5 ;  /* 0x0000007f1d157211 */ /* 0x000fe200028f0eff */
[----:B--2---:R-:W-:Y:S01]  /*1c530*/  IMAD R17, R26, 0x9b, RZ ;  /* 0x0000009b1a117824 */ /* 0x004fe200078e02ff */
[----:B------:R-:W2:Y:S01]  /*1c540*/  LDC R29, c[0x0][0x278] ;  /* 0x00009e00ff1d7b82 */ /* 0x000ea20000000800 */
[----:B------:R-:W-:-:S07]  /*1c550*/  IADD3 R22, P4, R23, R126, RZ ;  /* 0x0000007e17167210 */ /* 0x000fce0007f9e0ff */
[----:B------:R-:W2:Y:S01]  /*1c560*/  LDC R26, c[0x0][0x278] ;  /* 0x00009e00ff1a7b82 */ /* 0x000ea20000000800 */
[----:B0-----:R-:W-:-:S07]  /*1c570*/  IMAD R25, R10, 0x9c, RZ ;  /* 0x0000009c0a197824 */ /* 0x001fce00078e02ff */
[----:B-1----:R-:W0:Y:S01]  /*1c580*/  LDC R18, c[0x0][0x278] ;  /* 0x00009e00ff127b82 */ /* 0x002e220000000800 */
[-C--:B------:R-:W-:Y:S01]  /*1c590*/  LEA.HI.X.SX32 R23, R23, R127.reuse, 0x1, P4 ;  /* 0x0000007f17177211 */ /* 0x080fe200020f0eff */
[----:B------:R-:W-:Y:S01]  /*1c5a0*/  IMAD R27, R31, 0x9d, RZ ;  /* 0x0000009d1f1b7824 */ /* 0x000fe200078e02ff */
[-C--:B------:R-:W-:Y:S01]  /*1c5b0*/  IADD3 R14, P6, R17, R126.reuse, RZ ;  /* 0x0000007e110e7210 */ /* 0x080fe20007fde0ff */
[----:B-----5:R-:W-:Y:S01]  /*1c5c0*/  IMAD R19, R28, 0x9e, RZ ;  /* 0x0000009e1c137824 */ /* 0x020fe200078e02ff */
[----:B------:R1:W-:Y:S02]  /*1c5d0*/  STG.E.U8 desc[UR52][R20.64], R12 ;  /* 0x0000000c14007986 */ /* 0x0003e4000c101134 */
[----:B------:R-:W-:Y:S01]  /*1c5e0*/  IADD3 R10, P4, R27, R126, RZ ;  /* 0x0000007e1b0a7210 */ /* 0x000fe20007f9e0ff */
[----:B------:R-:W5:Y:S01]  /*1c5f0*/  LDC R28, c[0x0][0x278] ;  /* 0x00009e00ff1c7b82 */ /* 0x000f620000000800 */
[----:B------:R3:W-:Y:S01]  /*1c600*/  STG.E.U8 desc[UR52][R22.64], R11 ;  /* 0x0000000b16007986 */ /* 0x0007e2000c101134 */
[----:B------:R-:W-:-:S02]  /*1c610*/  LEA.HI.X.SX32 R15, R17, R127, 0x1, P6 ;  /* 0x0000007f110f7211 */ /* 0x000fc400030f0eff */
[-C--:B------:R-:W-:Y:S02]  /*1c620*/  IADD3 R16, P6, R19, R126.reuse, RZ ;  /* 0x0000007e13107210 */ /* 0x080fe40007fde0ff */
[C---:B-1----:R-:W-:Y:S02]  /*1c630*/  IADD3 R12, P5, R25.reuse, R126, RZ ;  /* 0x0000007e190c7210 */ /* 0x042fe40007fbe0ff */
[----:B------:R-:W1:Y:S01]  /*1c640*/  LDC R20, c[0x0][0x278] ;  /* 0x00009e00ff147b82 */ /* 0x000e620000000800 */
[C---:B------:R-:W-:Y:S02]  /*1c650*/  PRMT R57, R82.reuse, 0x7772, RZ ;  /* 0x0000777252397816 */ /* 0x040fe400000000ff */
[----:B------:R-:W-:Y:S02]  /*1c660*/  LEA.HI.X.SX32 R13, R25, R127, 0x1, P5 ;  /* 0x0000007f190d7211 */ /* 0x000fe400028f0eff */
[----:B------:R-:W-:-:S03]  /*1c670*/  PRMT R58, R82, 0x7773, RZ ;  /* 0x00007773523a7816 */ /* 0x000fc600000000ff */
[----:B---3--:R-:W3:Y:S01]  /*1c680*/  LDC R22, c[0x0][0x278] ;  /* 0x00009e00ff167b82 */ /* 0x008ee20000000800 */
[-C--:B------:R-:W-:Y:S02]  /*1c690*/  LEA.HI.X.SX32 R11, R27, R127.reuse, 0x1, P4 ;  /* 0x0000007f1b0b7211 */ /* 0x080fe400020f0eff */
[----:B------:R-:W-:Y:S02]  /*1c6a0*/  PRMT R85, R83, 0x7772, RZ ;  /* 0x0000777253557816 */ /* 0x000fe400000000ff */
[----:B------:R-:W-:Y:S01]  /*1c6b0*/  LEA.HI.X.SX32 R17, R19, R127, 0x1, P6 ;  /* 0x0000007f13117211 */ /* 0x000fe200030f0eff */
[----:B------:R-:W-:Y:S01]  /*1c6c0*/  IMAD R19, R8, 0x9f, RZ ;  /* 0x0000009f08137824 */ /* 0x000fe200078e02ff */
[----:B------:R0:W-:Y:S01]  /*1c6d0*/  STG.E.U8 desc[UR52][R14.64], R9 ;  /* 0x000000090e007986 */ /* 0x0001e2000c101134 */
[----:B----4-:R-:W-:Y:S01]  /*1c6e0*/  IMAD R21, R24, 0xa0, RZ ;  /* 0x000000a018157824 */ /* 0x010fe200078e02ff */
[----:B------:R-:W4:Y:S02]  /*1c6f0*/  LDC R25, c[0x0][0x278] ;  /* 0x00009e00ff197b82 */ /* 0x000f240000000800 */
[----:B------:R-:W-:Y:S01]  /*1c700*/  STG.E.U8 desc[UR52][R12.64], R57 ;  /* 0x000000390c007986 */ /* 0x000fe2000c101134 */
[----:B------:R-:W-:Y:S01]  /*1c710*/  IADD3 R8, P5, R19, R126, RZ ;  /* 0x0000007e13087210 */ /* 0x000fe20007fbe0ff */
[----:B--2---:R-:W-:-:S02]  /*1c720*/  IMAD R23, R29, 0xa2, RZ ;  /* 0x000000a21d177824 */ /* 0x004fc400078e02ff */
[----:B------:R2:W-:Y:S02]  /*1c730*/  STG.E.U8 desc[UR52][R10.64], R58 ;  /* 0x0000003a0a007986 */ /* 0x0005e4000c101134 */
[----:B------:R-:W5:Y:S02]  /*1c740*/  LDC R24, c[0x0][0x278] ;  /* 0x00009e00ff187b82 */ /* 0x000f640000000800 */
[----:B------:R2:W-:Y:S01]  /*1c750*/  STG.E.U8 desc[UR52][R16.64], R85 ;  /* 0x0000005510007986 */ /* 0x0005e2000c101134 */
[----:B0-----:R-:W-:Y:S01]  /*1c760*/  IMAD R15, R26, 0xa1, RZ ;  /* 0x000000a11a0f7824 */ /* 0x001fe200078e02ff */
[----:B------:R-:W-:Y:S02]  /*1c770*/  LEA.HI.X.SX32 R9, R19, R127, 0x1, P5 ;  /* 0x0000007f13097211 */ /* 0x000fe400028f0eff */
[-C--:B------:R-:W-:Y:S02]  /*1c780*/  IADD3 R14, P5, R23, R126.reuse, RZ ;  /* 0x0000007e170e7210 */ /* 0x080fe40007fbe0ff */
[-C--:B--2---:R-:W-:Y:S01]  /*1c790*/  IADD3 R10, P4, R21, R126.reuse, RZ ;  /* 0x0000007e150a7210 */ /* 0x084fe20007f9e0ff */
[----:B------:R-:W0:Y:S01]  /*1c7a0*/  LDC R26, c[0x0][0x278] ;  /* 0x00009e00ff1a7b82 */ /* 0x000e220000000800 */
[----:B------:R-:W-:Y:S01]  /*1c7b0*/  IMAD R17, R18, 0xa3, RZ ;  /* 0x000000a312117824 */ /* 0x000fe200078e02ff */
[----:B------:R-:W-:-:S06]  /*1c7c0*/  IADD3 R12, P6, R15, R126, RZ ;  /* 0x0000007e0f0c7210 */ /* 0x000fcc0007fde0ff */
[----:B------:R-:W2:Y:S01]  /*1c7d0*/  LDC R18, c[0x0][0x278] ;  /* 0x00009e00ff127b82 */ /* 0x000ea20000000800 */
[-C--:B------:R-:W-:Y:S02]  /*1c7e0*/  LEA.HI.X.SX32 R11, R21, R127.reuse, 0x1, P4 ;  /* 0x0000007f150b7211 */ /* 0x080fe400020f0eff */
[----:B------:R-:W-:Y:S02]  /*1c7f0*/  PRMT R82, R83, 0x7773, RZ ;  /* 0x0000777353527816 */ /* 0x000fe400000000ff */
[----:B------:R-:W-:Y:S02]  /*1c800*/  IADD3 R16, P4, R17, R126, RZ ;  /* 0x0000007e11107210 */ /* 0x000fe40007f9e0ff */
[C---:B------:R-:W-:Y:S02]  /*1c810*/  PRMT R91, R76.reuse, 0x7770, RZ ;  /* 0x000077704c5b7816 */ /* 0x040fe400000000ff */
[----:B------:R-:W-:Y:S02]  /*1c820*/  PRMT R88, R76, 0x7771, RZ ;  /* 0x000077714c587816 */ /* 0x000fe400000000ff */
[----:B------:R-:W-:-:S02]  /*1c830*/  LEA.HI.X.SX32 R13, R15, R127, 0x1, P6 ;  /* 0x0000007f0f0d7211 */ /* 0x000fc400030f0eff */
[----:B------:R-:W-:Y:S02]  /*1c840*/  PRMT R95, R77, 0x7770, RZ ;  /* 0x000077704d5f7816 */ /* 0x000fe400000000ff */
[-C--:B------:R-:W-:Y:S01]  /*1c850*/  LEA.HI.X.SX32 R15, R23, R127.reuse, 0x1, P5 ;  /* 0x0000007f170f7211 */ /* 0x080fe200028f0eff */
[----:B------:R1:W-:Y:S01]  /*1c860*/  STG.E.U8 desc[UR52][R8.64], R82 ;  /* 0x0000005208007986 */ /* 0x0003e2000c101134 */
[----:B------:R-:W-:Y:S02]  /*1c870*/  PRMT R92, R77, 0x7771, RZ ;  /* 0x000077714d5c7816 */ /* 0x000fe400000000ff */
[----:B------:R-:W-:Y:S01]  /*1c880*/  LEA.HI.X.SX32 R17, R17, R127, 0x1, P4 ;  /* 0x0000007f11117211 */ /* 0x000fe200020f0eff */
[----:B------:R-:W-:Y:S01]  /*1c890*/  STG.E.U8 desc[UR52][R10.64], R91 ;  /* 0x0000005b0a007986 */ /* 0x000fe2000c101134 */
[----:B---3--:R-:W-:Y:S02]  /*1c8a0*/  IMAD R19, R22, 0xa5, RZ ;  /* 0x000000a516137824 */ /* 0x008fe400078e02ff */
[----:B------:R-:W3:Y:S01]  /*1c8b0*/  LDC R22, c[0x0][0x278] ;  /* 0x00009e00ff167b82 */ /* 0x000ee20000000800 */
[----:B------:R-:W-:Y:S01]  /*1c8c0*/  STG.E.U8 desc[UR52][R12.64], R88 ;  /* 0x000000580c007986 */ /* 0x000fe2000c101134 */
[----:B-1----:R-:W-:-:S03]  /*1c8d0*/  IMAD R9, R20, 0xa4, RZ ;  /* 0x000000a414097824 */ /* 0x002fc600078e02ff */
[----:B------:R-:W-:Y:S03]  /*1c8e0*/  STG.E.U8 desc[UR52][R14.64], R95 ;  /* 0x0000005f0e007986 */ /* 0x000fe6000c101134 */
[----:B------:R-:W1:Y:S01]  /*1c8f0*/  LDC R20, c[0x0][0x278] ;  /* 0x00009e00ff147b82 */ /* 0x000e620000000800 */
[----:B------:R4:W-:Y:S01]  /*1c900*/  STG.E.U8 desc[UR52][R16.64], R92 ;  /* 0x0000005c10007986 */ /* 0x0009e2000c101134 */
[----:B------:R-:W-:-:S06]  /*1c910*/  IADD3 R8, P6, R9, R126, RZ ;  /* 0x0000007e09087210 */ /* 0x000fcc0007fde0ff */
[----:B----4-:R-:W4:Y:S01]  /*1c920*/  LDC R16, c[0x0][0x278] ;  /* 0x00009e00ff107b82 */ /* 0x010f220000000800 */
[----:B--2---:R-:W-:Y:S02]  /*1c930*/  IMAD R17, R18, 0xa8, RZ ;  /* 0x000000a812117824 */ /* 0x004fe400078e02ff */
[----:B-----5:R-:W-:Y:S01]  /*1c940*/  IMAD R23, R24, 0xa7, RZ ;  /* 0x000000a718177824 */ /* 0x020fe200078e02ff */
[----:B------:R-:W-:Y:S01]  /*1c950*/  PRMT R97, R78, 0x7770, RZ ;  /* 0x000077704e617816 */ /* 0x000fe200000000ff */
[----:B------:R-:W-:-:S03]  /*1c960*/  IMAD R21, R25, 0xa6, RZ ;  /* 0x000000a619157824 */ /* 0x000fc600078e02ff */
[----:B------:R-:W2:Y:S01]  /*1c970*/  LDC R18, c[0x0][0x278] ;  /* 0x00009e00ff127b82 */ /* 0x000ea20000000800 */
[----:B------:R-:W-:Y:S02]  /*1c980*/  LEA.HI.X.SX32 R9, R9, R127, 0x1, P6 ;  /* 0x0000007f09097211 */ /* 0x000fe400030f0eff */
[----:B------:R-:W-:-:S05]  /*1c990*/  IADD3 R10, P5, R19, R126, RZ ;  /* 0x0000007e130a7210 */ /* 0x000fca0007fbe0ff */
[----:B------:R-:W5:Y:S01]  /*1c9a0*/  LDC R24, c[0x0][0x278] ;  /* 0x00009e00ff187b82 */ /* 0x000f620000000800 */
[C---:B------:R-:W-:Y:S02]  /*1c9b0*/  PRMT R83, R76.reuse, 0x7773, RZ ;  /* 0x000077734c537816 */ /* 0x040fe400000000ff */
[----:B------:R-:W-:Y:S01]  /*1c9c0*/  PRMT R87, R76, 0x7772, RZ ;  /* 0x000077724c577816 */ /* 0x000fe200000000ff */
[----:B------:R3:W-:Y:S01]  /*1c9d0*/  STG.E.U8 desc[UR52][R8.64], R97 ;  /* 0x0000006108007986 */ /* 0x0007e2000c101134 */
[C---:B------:R-:W-:Y:S02]  /*1c9e0*/  PRMT R76, R77.reuse, 0x7773, RZ ;  /* 0x000077734d4c7816 */ /* 0x040fe400000000ff */
[----:B------:R-:W-:Y:S01]  /*1c9f0*/  PRMT R90, R77, 0x7772, RZ ;  /* 0x000077724d5a7816 */ /* 0x000fe200000000ff */
[----:B------:R-:W5:Y:S01]  /*1ca00*/  LDC R25, c[0x0][0x278] ;  /* 0x00009e00ff197b82 */ /* 0x000f620000000800 */
[----:B------:R-:W-:Y:S02]  /*1ca10*/  IADD3 R12, P4, R21, R126, RZ ;  /* 0x0000007e150c7210 */ /* 0x000fe40007f9e0ff */
[----:B------:R-:W-:-:S02]  /*1ca20*/  PRMT R77, R78, 0x7771, RZ ;  /* 0x000077714e4d7816 */ /* 0x000fc400000000ff */
[-C--:B------:R-:W-:Y:S02]  /*1ca30*/  IADD3 R14, P6, R23, R126.reuse, RZ ;  /* 0x0000007e170e7210 */ /* 0x080fe40007fde0ff */
[-C--:B------:R-:W-:Y:S01]  /*1ca40*/  LEA.HI.X.SX32 R11, R19, R127.reuse, 0x1, P5 ;  /* 0x0000007f130b7211 */ /* 0x080fe200028f0eff */
[----:B0-----:R-:W-:Y:S01]  /*1ca50*/  IMAD R19, R26, 0xa9, RZ ;  /* 0x000000a91a137824 */ /* 0x001fe200078e02ff */
[-C--:B---3--:R-:W-:Y:S01]  /*1ca60*/  IADD3 R8, P5, R17, R126.reuse, RZ ;  /* 0x0000007e11087210 */ /* 0x088fe20007fbe0ff */
[----:B------:R-:W0:Y:S01]  /*1ca70*/  LDC R26, c[0x0][0x278] ;  /* 0x00009e00ff1a7b82 */ /* 0x000e220000000800 */
[----:B------:R-:W-:Y:S02]  /*1ca80*/  PRMT R101, R79, 0x7770, RZ ;  /* 0x000077704f657816 */ /* 0x000fe400000000ff */
[-C--:B------:R-:W-:Y:S01]  /*1ca90*/  LEA.HI.X.SX32 R13, R21, R127.reuse, 0x1, P4 ;  /* 0x0000007f150d7211 */ /* 0x080fe200020f0eff */
[----:B-1----:R-:W-:Y:S01]  /*1caa0*/  IMAD R21, R20, 0xaa, RZ ;  /* 0x000000aa14157824 */ /* 0x002fe200078e02ff */
[----:B------:R-:W-:Y:S01]  /*1cab0*/  PRMT R98, R79, 0x7771, RZ ;  /* 0x000077714f627816 */ /* 0x000fe200000000ff */
[----:B------:R1:W-:Y:S01]  /*1cac0*/  STG.E.U8 desc[UR52][R10.64], R77 ;  /* 0x0000004d0a007986 */ /* 0x0003e2000c101134 */
[-C--:B------:R-:W-:Y:S01]  /*1cad0*/  LEA.HI.X.SX32 R15, R23, R127.reuse, 0x1, P6 ;  /* 0x0000007f170f7211 */ /* 0x080fe200030f0eff */
[----:B------:R-:W-:Y:S01]  /*1cae0*/  IMAD R23, R22, 0xab, RZ ;  /* 0x000000ab16177824 */ /* 0x000fe200078e02ff */
[----:B------:R-:W-:Y:S01]  /*1caf0*/  LEA.HI.X.SX32 R9, R17, R127, 0x1, P5 ;  /* 0x0000007f11097211 */ /* 0x000fe200028f0eff */
[----:B----4-:R-:W-:Y:S01]  /*1cb00*/  IMAD R17, R16, 0xac, RZ ;  /* 0x000000ac10117824 */ /* 0x010fe200078e02ff */
[----:B------:R3:W-:Y:S01]  /*1cb10*/  STG.E.U8 desc[UR52][R12.64], R101 ;  /* 0x000000650c007986 */ /* 0x0007e2000c101134 */
[----:B------:R-:W4:Y:S03]  /*1cb20*/  LDC R20, c[0x0][0x278] ;  /* 0x00009e00ff147b82 */ /* 0x000f260000000800 */
[----:B------:R2:W-:Y:S01]  /*1cb30*/  STG.E.U8 desc[UR52][R14.64], R98 ;  /* 0x000000620e007986 */ /* 0x0005e2000c101134 */
[----:B-1----:R-:W-:-:S02]  /*1cb40*/  IADD3 R10, P4, R19, R126, RZ ;  /* 0x0000007e130a7210 */ /* 0x002fc40007f9e0ff */
[----:B------:R-:W-:Y:S02]  /*1cb50*/  PRMT R94, R78, 0x7772, RZ ;  /* 0x000077724e5e7816 */ /* 0x000fe400000000ff */
[----:B------:R-:W1:Y:S01]  /*1cb60*/  LDC R22, c[0x0][0x278] ;  /* 0x00009e00ff167b82 */ /* 0x000e620000000800 */
[-C--:B------:R-:W-:Y:S02]  /*1cb70*/  LEA.HI.X.SX32 R11, R19, R127.reuse, 0x1, P4 ;  /* 0x0000007f130b7211 */ /* 0x080fe400020f0eff */
[-C--:B---3--:R-:W-:Y:S02]  /*1cb80*/  IADD3 R12, P6, R21, R126.reuse, RZ ;  /* 0x0000007e150c7210 */ /* 0x088fe40007fde0ff */
[-C--:B------:R-:W-:Y:S02]  /*1cb90*/  IADD3 R16, P4, R17, R126.reuse, RZ ;  /* 0x0000007e11107210 */ /* 0x080fe40007f9e0ff */
[----:B--2---:R-:W-:Y:S02]  /*1cba0*/  IADD3 R14, P5, R23, R126, RZ ;  /* 0x0000007e170e7210 */ /* 0x004fe40007fbe0ff */
[----:B------:R-:W-:-:S02]  /*1cbb0*/  LEA.HI.X.SX32 R13, R21, R127, 0x1, P6 ;  /* 0x0000007f150d7211 */ /* 0x000fc400030f0eff */
[-C--:B------:R-:W-:Y:S01]  /*1cbc0*/  LEA.HI.X.SX32 R15, R23, R127.reuse, 0x1, P5 ;  /* 0x0000007f170f7211 */ /* 0x080fe200028f0eff */
[----:B------:R5:W-:Y:S01]  /*1cbd0*/  STG.E.U8 desc[UR52][R8.64], R87 ;  /* 0x0000005708007986 */ /* 0x000be2000c101134 */
[----:B------:R-:W-:Y:S01]  /*1cbe0*/  LEA.HI.X.SX32 R17, R17, R127, 0x1, P4 ;  /* 0x0000007f11117211 */ /* 0x000fe200020f0eff */
[----:B------:R-:W-:Y:S02]  /*1cbf0*/  IMAD R19, R18, 0xae, RZ ;  /* 0x000000ae12137824 */ /* 0x000fe400078e02ff */
[----:B------:R-:W-:Y:S01]  /*1cc00*/  STG.E.U8 desc[UR52][R10.64], R83 ;  /* 0x000000530a007986 */ /* 0x000fe2000c101134 */
[----:B------:R-:W2:Y:S03]  /*1cc10*/  LDC R18, c[0x0][0x278] ;  /* 0x00009e00ff127b82 */ /* 0x000ea60000000800 */
[----:B------:R-:W-:Y:S01]  /*1cc20*/  STG.E.U8 desc[UR52][R12.64], R90 ;  /* 0x0000005a0c007986 */ /* 0x000fe2000c101134 */
[----:B-----5:R-:W-:-:S03]  /*1cc30*/  IMAD R9, R24, 0xad, RZ ;  /* 0x000000ad18097824 */ /* 0x020fc600078e02ff */
[----:B------:R-:W-:Y:S01]  /*1cc40*/  STG.E.U8 desc[UR52][R14.64], R76 ;  /* 0x0000004c0e007986 */ /* 0x000fe2000c101134 */
[----:B------:R-:W3:Y:S03]  /*1cc50*/  LDC R24, c[0x0][0x278] ;  /* 0x00009e00ff187b82 */ /* 0x000ee60000000800 */
[----:B------:R5:W-:Y:S01]  /*1cc60*/  STG.E.U8 desc[UR52][R16.64], R94 ;  /* 0x0000005e10007986 */ /* 0x000be2000c101134 */
[----:B------:R-:W-:Y:S01]  /*1cc70*/  IADD3 R8, P6, R9, R126, RZ ;  /* 0x0000007e09087210 */ /* 0x000fe20007fde0ff */
[----:B0-----:R-:W-:-:S03]  /*1cc80*/  IMAD R23, R26, 0xb0, RZ ;  /* 0x000000b01a177824 */ /* 0x001fc600078e02ff */
[----:B-----5:R-:W0:Y:S01]  /*1cc90*/  LDC R16, c[0x0][0x278] ;  /* 0x00009e00ff107b82 */ /* 0x020e220000000800 */
[----:B------:R-:W-:Y:S01]  /*1cca0*/  IMAD R21, R25, 0xaf, RZ ;  /* 0x000000af19157824 */ /* 0x000fe200078e02ff */
[----:B------:R-:W-:Y:S01]  /*1ccb0*/  PRMT R93, R78, 0x7773, RZ ;  /* 0x000077734e5d7816 */ /* 0x000fe200000000ff */
[----:B----4-:R-:W-:Y:S01]  /*1ccc0*/  IMAD R17, R20, 0xb1, RZ ;  /* 0x000000b114117824 */ /* 0x010fe200078e02ff */
[----:B------:R-:W-:Y:S02]  /*1ccd0*/  LEA.HI.X.SX32 R9, R9, R127, 0x1, P6 ;  /* 0x0000007f09097211 */ /* 0x000fe400030f0eff */
[-C--:B------:R-:W-:Y:S02]  /*1cce0*/  IADD3 R10, P5, R19, R126.reuse, RZ ;  /* 0x0000007e130a7210 */ /* 0x080fe40007fbe0ff */
[----:B------:R-:W4:Y:S01]  /*1ccf0*/  LDC R25, c[0x0][0x278] ;  /* 0x00009e00ff197b82 */ /* 0x000f220000000800 */
[-C--:B------:R-:W-:Y:S01]  /*1cd00*/  IADD3 R14, P6, R23, R126.reuse, RZ ;  /* 0x0000007e170e7210 */ /* 0x080fe20007fde0ff */
[----:B------:R5:W-:Y:S01]  /*1cd10*/  STG.E.U8 desc[UR52][R8.64], R93 ;  /* 0x0000005d08007986 */ /* 0x000be2000c101134 */
[----:B------:R-:W-:-:S05]  /*1cd20*/  IADD3 R12, P4, R21, R126, RZ ;  /* 0x0000007e150c7210 */ /* 0x000fca0007f9e0ff */
[----:B------:R-:W4:Y:S01]  /*1cd30*/  LDC R20, c[0x0][0x278] ;  /* 0x00009e00ff147b82 */ /* 0x000f220000000800 */
[----:B------:R-:W-:Y:S02]  /*1cd40*/  PRMT R78, R79, 0x7772, RZ ;  /* 0x000077724f4e7816 */ /* 0x000fe400000000ff */
[-C--:B------:R-:W-:Y:S01]  /*1cd50*/  LEA.HI.X.SX32 R11, R19, R127.reuse, 0x1, P5 ;  /* 0x0000007f130b7211 */ /* 0x080fe200028f0eff */
[----:B-1----:R-:W-:Y:S01]  /*1cd60*/  IMAD R19, R22, 0xb2, RZ ;  /* 0x000000b216137824 */ /* 0x002fe200078e02ff */
[-C--:B------:R-:W-:Y:S01]  /*1cd70*/  LEA.HI.X.SX32 R15, R23, R127.reuse, 0x1, P6 ;  /* 0x0000007f170f7211 */ /* 0x080fe200030f0eff */
[----:B--2---:R-:W-:Y:S01]  /*1cd80*/  IMAD R23, R18, 0xb4, RZ ;  /* 0x000000b412177824 */ /* 0x004fe200078e02ff */
[----:B-----5:R-:W-:Y:S01]  /*1cd90*/  IADD3 R8, P5, R17, R126, RZ ;  /* 0x0000007e11087210 */ /* 0x020fe20007fbe0ff */
[----:B------:R-:W1:Y:S01]  /*1cda0*/  LDC R18, c[0x0][0x278] ;  /* 0x00009e00ff127b82 */ /* 0x000e620000000800 */
[----:B------:R-:W-:Y:S02]  /*1cdb0*/  PRMT R96, R79, 0x7773, RZ ;  /* 0x000077734f607816 */ /* 0x000fe400000000ff */
[-C--:B------:R-:W-:Y:S01]  /*1cdc0*/  LEA.HI.X.SX32 R13, R21, R127.reuse, 0x1, P4 ;  /* 0x0000007f150d7211 */ /* 0x080fe200020f0eff */
[----:B---3--:R-:W-:Y:S01]  /*1cdd0*/  IMAD R21, R24, 0xb3, RZ ;  /* 0x000000b318157824 */ /* 0x008fe200078e02ff */
[----:B------:R-:W-:Y:S01]  /*1cde0*/  PRMT R104, R72, 0x7770, RZ ;  /* 0x0000777048687816 */ /* 0x000fe200000000ff */
[----:B------:R2:W-:Y:S01]  /*1cdf0*/  STG.E.U8 desc[UR52][R10.64], R78 ;  /* 0x0000004e0a007986 */ /* 0x0005e2000c101134 */
[----:B------:R-:W-:Y:S01]  /*1ce00*/  LEA.HI.X.SX32 R9, R17, R127, 0x1, P5 ;  /* 0x0000007f11097211 */ /* 0x000fe200028f0eff */
[----:B0-----:R-:W-:Y:S01]  /*1ce10*/  IMAD R17, R16, 0xb5, RZ ;  /* 0x000000b510117824 */ /* 0x001fe200078e02ff */
[----:B------:R-:W0:Y:S01]  /*1ce20*/  LDC R22, c[0x0][0x278] ;  /* 0x00009e00ff167b82 */ /* 0x000e220000000800 */
[----:B------:R3:W-:Y:S01]  /*1ce30*/  STG.E.U8 desc[UR52][R12.64], R96 ;  /* 0x000000600c007986 */ /* 0x0007e2000c101134 */
[----:B------:R-:W-:-:S03]  /*1ce40*/  PRMT R100, R72, 0x7771, RZ ;  /* 0x0000777148647816 */ /* 0x000fc600000000ff */
[----:B------:R5:W-:Y:S03]  /*1ce50*/  STG.E.U8 desc[UR52][R14.64], R104 ;  /* 0x000000680e007986 */ /* 0x000be6000c101134 */
[----:B------:R-:W0:Y:S01]  /*1ce60*/  LDC R26, c[0x0][0x278] ;  /* 0x00009e00ff1a7b82 */ /* 0x000e220000000800 */
[-C--:B--2---:R-:W-:Y:S02]  /*1ce70*/  IADD3 R10, P4, R19, R126.reuse, RZ ;  /* 0x0000007e130a7210 */ /* 0x084fe40007f9e0ff */
[----:B---3--:R-:W-:Y:S02]  /*1ce80*/  IADD3 R12, P6, R21, R126, RZ ;  /* 0x0000007e150c7210 */ /* 0x008fe40007fde0ff */
[----:B------:R-:W-:-:S03]  /*1ce90*/  LEA.HI.X.SX32 R11, R19, R127, 0x1, P4 ;  /* 0x0000007f130b7211 */ /* 0x000fc600020f0eff */
[----:B------:R-:W2:Y:S01]  /*1cea0*/  LDC R24, c[0x0][0x278] ;  /* 0x00009e00ff187b82 */ /* 0x000ea20000000800 */
[-C--:B-----5:R-:W-:Y:S02]  /*1ceb0*/  IADD3 R14, P5, R23, R126.reuse, RZ ;  /* 0x0000007e170e7210 */ /* 0x0a0fe40007fbe0ff */
[----:B------:R-:W-:Y:S02]  /*1cec0*/  IADD3 R16, P4, R17, R126, RZ ;  /* 0x0000007e11107210 */ /* 0x000fe40007f9e0ff */
[C---:B------:R-:W-:Y:S02]  /*1ced0*/  PRMT R106, R73.reuse, 0x7770, RZ ;  /* 0x00007770496a7816 */ /* 0x040fe400000000ff */
[----:B------:R-:W-:Y:S02]  /*1cee0*/  PRMT R103, R73, 0x7771, RZ ;  /* 0x0000777149677816 */ /* 0x000fe400000000ff */
[----:B------:R-:W-:Y:S02]  /*1cef0*/  LEA.HI.X.SX32 R13, R21, R127, 0x1, P6 ;  /* 0x0000007f150d7211 */ /* 0x000fe400030f0eff */
[----:B------:R-:W-:-:S02]  /*1cf00*/  PRMT R110, R74, 0x7770, RZ ;  /* 0x000077704a6e7816 */ /* 0x000fc400000000ff */
[-C--:B------:R-:W-:Y:S01]  /*1cf10*/  LEA.HI.X.SX32 R15, R23, R127.reuse, 0x1, P5 ;  /* 0x0000007f170f7211 */ /* 0x080fe200028f0eff */
[----:B------:R3:W-:Y:S01]  /*1cf20*/  STG.E.U8 desc[UR52][R8.64], R100 ;  /* 0x0000006408007986 */ /* 0x0007e2000c101134 */
[----:B------:R-:W-:Y:S02]  /*1cf30*/  PRMT R107, R74, 0x7771, RZ ;  /* 0x000077714a6b7816 */ /* 0x000fe400000000ff */
[----:B------:R-:W-:Y:S01]  /*1cf40*/  LEA.HI.X.SX32 R17, R17, R127, 0x1, P4 ;  /* 0x0000007f11117211 */ /* 0x000fe200020f0eff */
[----:B------:R-:W-:Y:S01]  /*1cf50*/  STG.E.U8 desc[UR52][R10.64], R106 ;  /* 0x0000006a0a007986 */ /* 0x000fe2000c101134 */
[----:B----4-:R-:W-:Y:S02]  /*1cf60*/  IMAD R19, R20, 0xb7, RZ ;  /* 0x000000b714137824 */ /* 0x010fe400078e02ff */
[----:B------:R-:W4:Y:S01]  /*1cf70*/  LDC R20, c[0x0][0x278] ;  /* 0x00009e00ff147b82 */ /* 0x000f220000000800 */
[----:B------:R-:W-:Y:S01]  /*1cf80*/  STG.E.U8 desc[UR52][R12.64], R103 ;  /* 0x000000670c007986 */ /* 0x000fe2000c101134 */
[----:B---3--:R-:W-:-:S03]  /*1cf90*/  IMAD R9, R25, 0xb6, RZ ;  /* 0x000000b619097824 */ /* 0x008fc600078e02ff */
[----:B------:R-:W-:Y:S03]  /*1cfa0*/  STG.E.U8 desc[UR52][R14.64], R110 ;  /* 0x0000006e0e007986 */ /* 0x000fe6000c101134 */
[----:B------:R-:W3:Y:S01]  /*1cfb0*/  LDC R25, c[0x0][0x278] ;  /* 0x00009e00ff197b82 */ /* 0x000ee20000000800 */
[----:B------:R5:W-:Y:S01]  /*1cfc0*/  STG.E.U8 desc[UR52][R16.64], R107 ;  /* 0x0000006b10007986 */ /* 0x000be2000c101134 */
[----:B------:R-:W-:-:S06]  /*1cfd0*/  IADD3 R8, P6, R9, R126, RZ ;  /* 0x0000007e09087210 */ /* 0x000fcc0007fde0ff */
[----:B-----5:R-:W5:Y:S01]  /*1cfe0*/  LDC R16, c[0x0][0x278] ;  /* 0x00009e00ff107b82 */ /* 0x020f620000000800 */
[----:B-1----:R-:W-:Y:S02]  /*1cff0*/  IMAD R17, R18, 0xba, RZ ;  /* 0x000000ba12117824 */ /* 0x002fe400078e02ff */
[----:B0-----:R-:W-:-:S05]  /*1d000*/  IMAD R23, R22, 0xb9, RZ ;  /* 0x000000b916177824 */ /* 0x001fca00078e02ff */
[----:B------:R-:W0:Y:S01]  /*1d010*/  LDC R18, c[0x0][0x278] ;  /* 0x00009e00ff127b82 */ /* 0x000e220000000800 */
[----:B------:R-:W-:Y:S01]  /*1d020*/  IMAD R21, R26, 0xb8, RZ ;  /* 0x000000b81a157824 */ /* 0x000fe200078e02ff */
[----:B------:R-:W-:Y:S02]  /*1d030*/  PRMT R113, R75, 0x7770, RZ ;  /* 0x000077704b717816 */ /* 0x000fe400000000ff */
[----:B------:R-:W-:Y:S02]  /*1d040*/  LEA.HI.X.SX32 R9, R9, R127, 0x1, P6 ;  /* 0x0000007f09097211 */ /* 0x000fe400030f0eff */
[----:B------:R-:W-:Y:S02]  /*1d050*/  IADD3 R10, P5, R19, R126, RZ ;  /* 0x0000007e130a7210 */ /* 0x000fe40007fbe0ff */
[----:B------:R-:W1:Y:S01]  /*1d060*/  LDC R22, c[0x0][0x278] ;  /* 0x00009e00ff167b82 */ /* 0x000e620000000800 */
[C---:B------:R-:W-:Y:S02]  /*1d070*/  PRMT R79, R72.reuse, 0x7773, RZ ;  /* 0x00007773484f7816 */ /* 0x040fe400000000ff */
[----:B------:R-:W-:-:S02]  /*1d080*/  PRMT R99, R72, 0x7772, RZ ;  /* 0x0000777248637816 */ /* 0x000fc400000000ff */
[C---:B------:R-:W-:Y:S02]  /*1d090*/  PRMT R72, R73.reuse, 0x7773, RZ ;  /* 0x0000777349487816 */ /* 0x040fe400000000ff */
[----:B------:R-:W-:Y:S01]  /*1d0a0*/  PRMT R102, R73, 0x7772, RZ ;  /* 0x0000777249667816 */ /* 0x000fe200000000ff */
[----:B------:R4:W-:Y:S01]  /*1d0b0*/  STG.E.U8 desc[UR52][R8.64], R113 ;  /* 0x0000007108007986 */ /* 0x0009e2000c101134 */
[C---:B------:R-:W-:Y:S01]  /*1d0c0*/  PRMT R73, R74.reuse, 0x7773, RZ ;  /* 0x000077734a497816 */ /* 0x040fe200000000ff */
[----:B------:R-:W1:Y:S01]  /*1d0d0*/  LDC R26, c[0x0][0x278] ;  /* 0x00009e00ff1a7b82 */ /* 0x000e620000000800 */
[----:B------:R-:W-:Y:S02]  /*1d0e0*/  PRMT R105, R74, 0x7772, RZ ;  /* 0x000077724a697816 */ /* 0x000fe400000000ff */
[----:B------:R-:W-:Y:S02]  /*1d0f0*/  IADD3 R12, P4, R21, R126, RZ ;  /* 0x0000007e150c7210 */ /* 0x000fe40007f9e0ff */
[----:B------:R-:W-:-:S02]  /*1d100*/  PRMT R74, R75, 0x7771, RZ ;  /* 0x000077714b4a7816 */ /* 0x000fc400000000ff */
[-C--:B------:R-:W-:Y:S02]  /*1d110*/  IADD3 R14, P6, R23, R126.reuse, RZ ;  /* 0x0000007e170e7210 */ /* 0x080fe40007fde0ff */
[-C--:B------:R-:W-:Y:S01]  /*1d120*/  LEA.HI.X.SX32 R11, R19, R127.reuse, 0x1, P5 ;  /* 0x0000007f130b7211 */ /* 0x080fe200028f0eff */
[----:B--2---:R-:W-:Y:S01]  /*1d130*/  IMAD R19, R24, 0xbb, RZ ;  /* 0x000000bb18137824 */ /* 0x004fe200078e02ff */
[-C--:B----4-:R-:W-:Y:S01]  /*1d140*/  IADD3 R8, P5, R17, R126.reuse, RZ ;  /* 0x0000007e11087210 */ /* 0x090fe20007fbe0ff */
[----:B------:R-:W2:Y:S01]  /*1d150*/  LDC R24, c[0x0][0x278] ;  /* 0x00009e00ff187b82 */ /* 0x000ea20000000800 */
[-C--:B------:R-:W-:Y:S01]  /*1d160*/  LEA.HI.X.SX32 R13, R21, R127.reuse, 0x1, P4 ;  /* 0x0000007f150d7211 */ /* 0x080fe200020f0eff */
[----:B---3--:R-:W-:Y:S01]  /*1d170*/  IMAD R21, R25, 0xbc, RZ ;  /* 0x000000bc19157824 */ /* 0x008fe200078e02ff */
[-C--:B------:R-:W-:Y:S01]  /*1d180*/  LEA.HI.X.SX32 R15, R23, R127.reuse, 0x1, P6 ;  /* 0x0000007f170f7211 */ /* 0x080fe200030f0eff */
[----:B------:R3:W-:Y:S01]  /*1d190*/  STG.E.U8 desc[UR52][R10.64], R74 ;  /* 0x0000004a0a007986 */ /* 0x0007e2000c101134 */
[----:B------:R-:W-:Y:S01]  /*1d1a0*/  IMAD R23, R20, 0xbd, RZ ;  /* 0x000000bd14177824 */ /* 0x000fe200078e02ff */
[----:B------:R-:W-:Y:S01]  /*1d1b0*/  LEA.HI.X.SX32 R9, R17, R127, 0x1, P5 ;  /* 0x0000007f11097211 */ /* 0x000fe200028f0eff */
[----:B-----5:R-:W-:Y:S01]  /*1d1c0*/  IMAD R17, R16, 0xbe, RZ ;  /* 0x000000be10117824 */ /* 0x020fe200078e02ff */
[----:B------:R4:W-:Y:S01]  /*1d1d0*/  STG.E.U8 desc[UR52][R12.64], R99 ;  /* 0x000000630c007986 */ /* 0x0009e2000c101134 */
[----:B------:R-:W5:Y:S03]  /*1d1e0*/  LDC R20, c[0x0][0x278] ;  /* 0x00009e00ff147b82 */ /* 0x000f660000000800 */
[----:B------:R0:W-:Y:S01]  /*1d1f0*/  STG.E.U8 desc[UR52][R14.64], R79 ;  /* 0x0000004f0e007986 */ /* 0x0001e2000c101134 */
[----:B---3--:R-:W-:-:S04]  /*1d200*/  IADD3 R10, P4, R19, R126, RZ ;  /* 0x0000007e130a7210 */ /* 0x008fc80007f9e0ff */
[----:B------:R-:W3:Y:S01]  /*1d210*/  LDC R25, c[0x0][0x278] ;  /* 0x00009e00ff197b82 */ /* 0x000ee20000000800 */
[-C--:B----4-:R-:W-:Y:S02]  /*1d220*/  IADD3 R12, P6, R21, R126.reuse, RZ ;  /* 0x0000007e150c7210 */ /* 0x090fe40007fde0ff */
[-C--:B------:R-:W-:Y:S02]  /*1d230*/  LEA.HI.X.SX32 R11, R19, R127.reuse, 0x1, P4 ;  /* 0x0000007f130b7211 */ /* 0x080fe400020f0eff */
[-C--:B0-----:R-:W-:Y:S02]  /*1d240*/  IADD3 R14, P5, R23, R126.reuse, RZ ;  /* 0x0000007e170e7210 */ /* 0x081fe40007fbe0ff */
[----:B------:R-:W-:Y:S01]  /*1d250*/  IADD3 R16, P4, R17, R126, RZ ;  /* 0x0000007e11107210 */ /* 0x000fe20007f9e0ff */
[----:B------:R-:W-:Y:S01]  /*1d260*/  IMAD R19, R18, 0xc0, RZ ;  /* 0x000000c012137824 */ /* 0x000fe200078e02ff */
[-C--:B------:R-:W-:Y:S01]  /*1d270*/  LEA.HI.X.SX32 R13, R21, R127.reuse, 0x1, P6 ;  /* 0x0000007f150d7211 */ /* 0x080fe200030f0eff */
[----:B------:R-:W0:Y:S01]  /*1d280*/  LDC R18, c[0x0][0x278] ;  /* 0x00009e00ff127b82 */ /* 0x000e220000000800 */
[----:B------:R-:W-:Y:S01]  /*1d290*/  LEA.HI.X.SX32 R15, R23, R127, 0x1, P5 ;  /* 0x0000007f170f7211 */ /* 0x000fe200028f0eff */
[----:B------:R1:W-:Y:S01]  /*1d2a0*/  STG.E.U8 desc[UR52][R8.64], R102 ;  /* 0x0000006608007986 */ /* 0x0003e2000c101134 */
[----:B------:R-:W-:-:S02]  /*1d2b0*/  PRMT R109, R75, 0x7772, RZ ;  /* 0x000077724b6d7816 */ /* 0x000fc400000000ff */
[----:B------:R-:W-:Y:S01]  /*1d2c0*/  LEA.HI.X.SX32 R17, R17, R127, 0x1, P4 ;  /* 0x0000007f11117211 */ /* 0x000fe200020f0eff */
[----:B------:R-:W-:Y:S04]  /*1d2d0*/  STG.E.U8 desc[UR52][R10.64], R72 ;  /* 0x000000480a007986 */ /* 0x000fe8000c101134 */
[----:B------:R-:W-:Y:S01]  /*1d2e0*/  STG.E.U8 desc[UR52][R12.64], R105 ;  /* 0x000000690c007986 */ /* 0x000fe2000c101134 */
[----:B-1----:R-:W-:-:S03]  /*1d2f0*/  IMAD R9, R22, 0xbf, RZ ;  /* 0x000000bf16097824 */ /* 0x002fc600078e02ff */
[----:B------:R-:W-:Y:S01]  /*1d300*/  STG.E.U8 desc[UR52][R14.64], R73 ;  /* 0x000000490e007986 */ /* 0x000fe2000c101134 */
[----:B------:R-:W1:Y:S03]  /*1d310*/  LDC R22, c[0x0][0x278] ;  /* 0x00009e00ff167b82 */ /* 0x000e660000000800 */
[----:B------:R4:W-:Y:S01]  /*1d320*/  STG.E.U8 desc[UR52][R16.64], R109 ;  /* 0x0000006d10007986 */ /* 0x0009e2000c101134 */
[----:B------:R-:W-:Y:S01]  /*1d330*/  IADD3 R8, P6, R9, R126, RZ ;  /* 0x0000007e09087210 */ /* 0x000fe20007fde0ff */
[----:B--2---:R-:W-:-:S03]  /*1d340*/  IMAD R23, R24, 0xc2, RZ ;  /* 0x000000c218177824 */ /* 0x004fc600078e02ff */
[----:B----4-:R-:W2:Y:S01]  /*1d350*/  LDC R16, c[0x0][0x278] ;  /* 0x00009e00ff107b82 */ /* 0x010ea20000000800 */
[----:B------:R-:W-:Y:S01]  /*1d360*/  LEA.HI.X.SX32 R9, R9, R127, 0x1, P6 ;  /* 0x0000007f09097211 */ /* 0x000fe200030f0eff */
[----:B------:R-:W-:Y:S01]  /*1d370*/  IMAD R21, R26, 0xc1, RZ ;  /* 0x000000c11a157824 */ /* 0x000fe200078e02ff */
[----:B------:R-:W-:Y:S01]  /*1d380*/  IADD3 R14, P6, R23, R126, RZ ;  /* 0x0000007e170e7210 */ /* 0x000fe20007fde0ff */
[----:B-----5:R-:W-:Y:S01]  /*1d390*/  IMAD R17, R20, 0xc3, RZ ;  /* 0x000000c314117824 */ /* 0x020fe200078e02ff */
[----:B------:R-:W-:-:S03]  /*1d3a0*/  PRMT R108, R75, 0x7773, RZ ;  /* 0x000077734b6c7816 */ /* 0x000fc600000000ff */
[----:B------:R-:W4:Y:S01]  /*1d3b0*/  LDC R24, c[0x0][0x278] ;  /* 0x00009e00ff187b82 */ /* 0x000f220000000800 */
[----:B------:R-:W-:Y:S02]  /*1d3c0*/  IADD3 R10, P5, R19, R126, RZ ;  /* 0x0000007e130a7210 */ /* 0x000fe40007fbe0ff */
[----:B------:R-:W-:Y:S01]  /*1d3d0*/  LEA.HI.X.SX32 R15, R23, R127, 0x1, P6 ;  /* 0x0000007f170f7211 */ /* 0x000fe200030f0eff */
[----:B0-----:R-:W-:-:S04]  /*1d3e0*/  IMAD R23, R18, 0xc6, RZ ;  /* 0x000000c612177824 */ /* 0x001fc800078e02ff */
[----:B------:R-:W0:Y:S01]  /*1d3f0*/  LDC R20, c[0x0][0x278] ;  /* 0x00009e00ff147b82 */ /* 0x000e220000000800 */
[C---:B------:R-:W-:Y:S01]  /*1d400*/  PRMT R75, R68.reuse, 0x7773, RZ ;  /* 0x00007773444b7816 */ /* 0x040fe200000000ff */
[----:B------:R5:W-:Y:S01]  /*1d410*/  STG.E.U8 desc[UR52][R8.64], R108 ;  /* 0x0000006c08007986 */ /* 0x000be2000c101134 */
[C---:B------:R-:W-:Y:S02]  /*1d420*/  PRMT R111, R68.reuse, 0x7772, RZ ;  /* 0x00007772446f7816 */ /* 0x040fe400000000ff */
[C---:B------:R-:W-:Y:S02]  /*1d430*/  PRMT R112, R68.reuse, 0x7771, RZ ;  /* 0x0000777144707816 */ /* 0x040fe400000000ff */
[-C--:B------:R-:W-:Y:S01]  /*1d440*/  IADD3 R12, P4, R21, R126.reuse, RZ ;  /* 0x0000007e150c7210 */ /* 0x080fe20007f9e0ff */
[----:B------:R-:W4:Y:S01]  /*1d450*/  LDC R18, c[0x0][0x278] ;  /* 0x00009e00ff127b82 */ /* 0x000f220000000800 */
[----:B------:R-:W-:Y:S02]  /*1d460*/  PRMT R68, R68, 0x7770, RZ ;  /* 0x0000777044447816 */ /* 0x000fe400000000ff */
[----:B------:R-:W-:Y:S01]  /*1d470*/  LEA.HI.X.SX32 R11, R19, R127, 0x1, P5 ;  /* 0x0000007f130b7211 */ /* 0x000fe200028f0eff */
[----:B---3--:R-:W-:Y:S01]  /*1d480*/  IMAD R19, R25, 0xc4, RZ ;  /* 0x000000c419137824 */ /* 0x008fe200078e02ff */
[----:B-----5:R-:W-:-:S02]  /*1d490*/  IADD3 R8, P5, R17, R126, RZ ;  /* 0x0000007e11087210 */ /* 0x020fc40007fbe0ff */
[-C--:B------:R-:W-:Y:S01]  /*1d4a0*/  LEA.HI.X.SX32 R13, R21, R127.reuse, 0x1, P4 ;  /* 0x0000007f150d7211 */ /* 0x080fe200020f0eff */
[----:B-1----:R-:W-:Y:S01]  /*1d4b0*/  IMAD R21, R22, 0xc5, RZ ;  /* 0x000000c516157824 */ /* 0x002fe200078e02ff */
[----:B------:R-:W-:Y:S01]  /*1d4c0*/  PRMT R120, R69, 0x7770, RZ ;  /* 0x0000777045787816 */ /* 0x000fe200000000ff */
[----:B------:R1:W-:Y:S01]  /*1d4d0*/  STG.E.U8 desc[UR52][R10.64], R68 ;  /* 0x000000440a007986 */ /* 0x0003e2000c101134 */
[----:B------:R-:W-:Y:S01]  /*1d4e0*/  LEA.HI.X.SX32 R9, R17, R127, 0x1, P5 ;  /* 0x0000007f11097211 */ /* 0x000fe200028f0eff */
[----:B--2---:R-:W-:Y:S01]  /*1d4f0*/  IMAD R17, R16, 0xc7, RZ ;  /* 0x000000c710117824 */ /* 0x004fe200078e02ff */
[----:B------:R-:W2:Y:S01]  /*1d500*/  LDC R25, c[0x0][0x278] ;  /* 0x00009e00ff197b82 */ /* 0x000ea20000000800 */
[----:B------:R3:W-:Y:S01]  /*1d510*/  STG.E.U8 desc[UR52][R12.64], R112 ;  /* 0x000000700c007986 */ /* 0x0007e2000c101134 */
[----:B------:R-:W-:-:S03]  /*1d520*/  PRMT R114, R69, 0x7773, RZ ;  /* 0x0000777345727816 */ /* 0x000fc600000000ff */
[----:B------:R5:W-:Y:S01]  /*1d530*/  STG.E.U8 desc[UR52][R14.64], R120 ;  /* 0x000000780e007986 */ /* 0x000be2000c101134 */
[----:B------:R-:W-:Y:S02]  /*1d540*/  PRMT R115, R69, 0x7772, RZ ;  /* 0x0000777245737816 */ /* 0x000fe400000000ff */
[----:B------:R-:W2:Y:S01]  /*1d550*/  LDC R26, c[0x0][0x278] ;  /* 0x00009e00ff1a7b82 */ /* 0x000ea20000000800 */
[-C--:B-1----:R-:W-:Y:S02]  /*1d560*/  IADD3 R10, P4, R19, R126.reuse, RZ ;  /* 0x0000007e130a7210 */ /* 0x082fe40007f9e0ff */
[----:B------:R-:W-:Y:S02]  /*1d570*/  PRMT R116, R69, 0x7771, RZ ;  /* 0x0000777145747816 */ /* 0x000fe400000000ff */
[-C--:B---3--:R-:W-:Y:S02]  /*1d580*/  IADD3 R12, P6, R21, R126.reuse, RZ ;  /* 0x0000007e150c7210 */ /* 0x088fe40007fde0ff */
[----:B------:R-:W-:Y:S01]  /*1d590*/  LEA.HI.X.SX32 R11, R19, R127, 0x1, P4 ;  /* 0x0000007f130b7211 */ /* 0x000fe200020f0eff */
[----:B------:R-:W1:Y:S01]  /*1d5a0*/  LDC R22, c[0x0][0x278] ;  /* 0x00009e00ff167b82 */ /* 0x000e620000000800 */
[----:B-----5:R-:W-:-:S02]  /*1d5b0*/  IADD3 R14, P5, R23, R126, RZ ;  /* 0x0000007e170e7210 */ /* 0x020fc40007fbe0ff */
[----:B------:R-:W-:Y:S02]  /*1d5c0*/  IADD3 R16, P4, R17, R126, RZ ;  /* 0x0000007e11107210 */ /* 0x000fe40007f9e0ff */
[C---:B------:R-:W-:Y:S02]  /*1d5d0*/  PRMT R69, R70.reuse, 0x7773, RZ ;  /* 0x0000777346457816 */ /* 0x040fe400000000ff */
[C---:B------:R-:W-:Y:S02]  /*1d5e0*/  PRMT R118, R70.reuse, 0x7772, RZ ;  /* 0x0000777246767816 */ /* 0x040fe400000000ff */
[C---:B------:R-:W-:Y:S02]  /*1d5f0*/  PRMT R119, R70.reuse, 0x7771, RZ ;  /* 0x0000777146777816 */ /* 0x040fe400000000ff */
[----:B------:R-:W-:Y:S02]  /*1d600*/  PRMT R122, R70, 0x7770, RZ ;  /* 0x00007770467a7816 */ /* 0x000fe400000000ff */
[----:B------:R-:W-:-:S02]  /*1d610*/  PRMT R70, R71, 0x7773, RZ ;  /* 0x0000777347467816 */ /* 0x000fc400000000ff */
[C---:B------:R-:W-:Y:S02]  /*1d620*/  PRMT R121, R71.reuse, 0x7772, RZ ;  /* 0x0000777247797816 */ /* 0x040fe400000000ff */
[----:B------:R-:W-:Y:S02]  /*1d630*/  PRMT R123, R71, 0x7771, RZ ;  /* 0x00007771477b7816 */ /* 0x000fe400000000ff */
[-C--:B------:R-:W-:Y:S02]  /*1d640*/  LEA.HI.X.SX32 R13, R21, R127.reuse, 0x1, P6 ;  /* 0x0000007f150d7211 */ /* 0x080fe400030f0eff */
[----:B------:R-:W-:Y:S02]  /*1d650*/  PRMT R71, R71, 0x7770, RZ ;  /* 0x0000777047477816 */ /* 0x000fe400000000ff */
[-C--:B------:R-:W-:Y:S01]  /*1d660*/  LEA.HI.X.SX32 R15, R23, R127.reuse, 0x1, P5 ;  /* 0x0000007f170f7211 */ /* 0x080fe200028f0eff */
[----:B------:R4:W-:Y:S01]  /*1d670*/  STG.E.U8 desc[UR52][R8.64], R116 ;  /* 0x0000007408007986 */ /* 0x0009e2000c101134 */
[----:B------:R-:W-:Y:S01]  /*1d680*/  LEA.HI.X.SX32 R17, R17, R127, 0x1, P4 ;  /* 0x0000007f11117211 */ /* 0x000fe200020f0eff */
[----:B0-----:R-:W-:-:S02]  /*1d690*/  IMAD R19, R20, 0xc9, RZ ;  /* 0x000000c914137824 */ /* 0x001fc400078e02ff */
[----:B------:R-:W-:Y:S01]  /*1d6a0*/  STG.E.U8 desc[UR52][R10.64], R122 ;  /* 0x0000007a0a007986 */ /* 0x000fe2000c101134 */
[----:B------:R-:W0:Y:S03]  /*1d6b0*/  LDC R20, c[0x0][0x278] ;  /* 0x00009e00ff147b82 */ /* 0x000e260000000800 */
[----:B------:R-:W-:Y:S01]  /*1d6c0*/  STG.E.U8 desc[UR52][R12.64], R119 ;  /* 0x000000770c007986 */ /* 0x000fe2000c101134 */
[----:B----4-:R-:W-:-:S03]  /*1d6d0*/  IMAD R9, R24, 0xc8, RZ ;  /* 0x000000c818097824 */ /* 0x010fc600078e02ff */
[----:B------:R-:W-:Y:S01]  /*1d6e0*/  STG.E.U8 desc[UR52][R14.64], R71 ;  /* 0x000000470e007986 */ /* 0x000fe2000c101134 */
[----:B------:R-:W3:Y:S03]  /*1d6f0*/  LDC R24, c[0x0][0x278] ;  /* 0x00009e00ff187b82 */ /* 0x000ee60000000800 */
[----:B------:R4:W-:Y:S01]  /*1d700*/  STG.E.U8 desc[UR52][R16.64], R123 ;  /* 0x0000007b10007986 */ /* 0x0009e2000c101134 */
[----:B------:R-:W-:-:S04]  /*1d710*/  IADD3 R8, P6, R9, R126, RZ ;  /* 0x0000007e09087210 */ /* 0x000fc80007fde0ff */
[----:B----4-:R-:W4:Y:S01]  /*1d720*/  LDC R16, c[0x0][0x278] ;  /* 0x00009e00ff107b82 */ /* 0x010f220000000800 */
[----:B------:R-:W-:-:S07]  /*1d730*/  IMAD R17, R18, 0xcc, RZ ;  /* 0x000000cc12117824 */ /* 0x000fce00078e02ff */
[----:B------:R-:W5:Y:S01]  /*1d740*/  LDC R18, c[0x0][0x278] ;  /* 0x00009e00ff127b82 */ /* 0x000f620000000800 */
[----:B--2---:R-:W-:Y:S01]  /*1d750*/  IMAD R23, R25, 0xcb, RZ ;  /* 0x000000cb19177824 */ /* 0x004fe200078e02ff */
[----:B------:R-:W-:Y:S01]  /*1d760*/  IADD3 R10, P5, R19, R126, RZ ;  /* 0x0000007e130a7210 */ /* 0x000fe20007fbe0ff */
[----:B------:R-:W-:Y:S01]  /*1d770*/  IMAD R21, R26, 0xca, RZ ;  /* 0x000000ca1a157824 */ /* 0x000fe200078e02ff */
[----:B------:R-:W-:-:S04]  /*1d780*/  LEA.HI.X.SX32 R9, R9, R127, 0x1, P6 ;  /* 0x0000007f09097211 */ /* 0x000fc800030f0eff */
[----:B------:R-:W2:Y:S01]  /*1d790*/  LDC R25, c[0x0][0x278] ;  /* 0x00009e00ff197b82 */ /* 0x000ea20000000800 */
[-C--:B------:R-:W-:Y:S01]  /*1d7a0*/  IADD3 R12, P4, R21, R126.reuse, RZ ;  /* 0x0000007e150c7210 */ /* 0x080fe20007f9e0ff */
[----:B------:R0:W-:Y:S01]  /*1d7b0*/  STG.E.U8 desc[UR52][R8.64], R111 ;  /* 0x0000006f08007986 */ /* 0x0001e2000c101134 */
[----:B------:R-:W-:Y:S01]  /*1d7c0*/  LEA.HI.X.SX32 R11, R19, R127, 0x1, P5 ;  /* 0x0000007f130b7211 */ /* 0x000fe200028f0eff */
[----:B-1----:R-:W-:Y:S01]  /*1d7d0*/  IMAD R19, R22, 0xcd, RZ ;  /* 0x000000cd16137824 */ /* 0x002fe200078e02ff */
[----:B------:R-:W-:-:S03]  /*1d7e0*/  IADD3 R14, P6, R23, R126, RZ ;  /* 0x0000007e170e7210 */ /* 0x000fc60007fde0ff */
[----:B------:R-:W1:Y:S01]  /*1d7f0*/  LDC R22, c[0x0][0x278] ;  /* 0x00009e00ff167b82 */ /* 0x000e620000000800 */
[-C--:B------:R-:W-:Y:S01]  /*1d800*/  LEA.HI.X.SX32 R13, R21, R127.reuse, 0x1, P4 ;  /* 0x0000007f150d7211 */ /* 0x080fe200020f0eff */
[----:B------:R4:W-:Y:S01]  /*1d810*/  STG.E.U8 desc[UR52][R10.64], R75 ;  /* 0x0000004b0a007986 */ /* 0x0009e2000c101134 */
[-C--:B------:R-:W-:Y:S02]  /*1d820*/  LEA.HI.X.SX32 R15, R23, R127.reuse, 0x1, P6 ;  /* 0x0000007f170f7211 */ /* 0x080fe400030f0eff */
[CC--:B0-----:R-:W-:Y:S01]  /*1d830*/  IADD3 R8, P5, R17.reuse, R126.reuse, RZ ;  /* 0x0000007e11087210 */ /* 0x0c1fe20007fbe0ff */
[----:B---3--:R-:W-:Y:S02]  /*1d840*/  IMAD R21, R24, 0xce, RZ ;  /* 0x000000ce18157824 */ /* 0x008fe400078e02ff */
[----:B------:R-:W0:Y:S01]  /*1d850*/  LDC R26, c[0x0][0x278] ;  /* 0x00009e00ff1a7b82 */ /* 0x000e220000000800 */
[----:B------:R-:W-:Y:S01]  /*1d860*/  IMAD R23, R20, 0xcf, RZ ;  /* 0x000000cf14177824 */ /* 0x000fe200078e02ff */
[----:B------:R-:W-:Y:S01]  /*1d870*/  LEA.HI.X.SX32 R9, R17, R127, 0x1, P5 ;  /* 0x0000007f11097211 */ /* 0x000fe200028f0eff */
[----:B----4-:R-:W-:Y:S01]  /*1d880*/  IMAD R17, R16, 0xd0, RZ ;  /* 0x000000d010117824 */ /* 0x010fe200078e02ff */
[----:B------:R-:W-:-:S04]  /*1d890*/  IADD3 R10, P4, R19, R126, RZ ;  /* 0x0000007e130a7210 */ /* 0x000fc80007f9e0ff */
[----:B------:R-:W3:Y:S01]  /*1d8a0*/  LDC R20, c[0x0][0x278] ;  /* 0x00009e00ff147b82 */ /* 0x000ee20000000800 */
[----:B------:R4:W-:Y:S01]  /*1d8b0*/  STG.E.U8 desc[UR52][R12.64], R115 ;  /* 0x000000730c007986 */ /* 0x0009e2000c101134 */
[----:B------:R-:W-:Y:S01]  /*1d8c0*/  LEA.HI.X.SX32 R11, R19, R127, 0x1, P4 ;  /* 0x0000007f130b7211 */ /* 0x000fe200020f0eff */
[----:B-----5:R-:W-:Y:S02]  /*1d8d0*/  IMAD R19, R18, 0xd2, RZ ;  /* 0x000000d212137824 */ /* 0x020fe400078e02ff */
[----:B------:R5:W-:Y:S01]  /*1d8e0*/  STG.E.U8 desc[UR52][R14.64], R114 ;  /* 0x000000720e007986 */ /* 0x000be2000c101134 */
[-C--:B------:R-:W-:Y:S02]  /*1d8f0*/  IADD3 R16, P4, R17, R126.reuse, RZ ;  /* 0x0000007e11107210 */ /* 0x080fe40007f9e0ff */
[----:B------:R-:W0:Y:S01]  /*1d900*/  LDC R18, c[0x0][0x278] ;  /* 0x00009e00ff127b82 */ /* 0x000e220000000800 */
[----:B----4-:R-:W-:Y:S02]  /*1d910*/  IADD3 R12, P6, R21, R126, RZ ;  /* 0x0000007e150c7210 */ /* 0x010fe40007fde0ff */
[----:B------:R-:W-:-:S05]  /*1d920*/  PRMT R136, R64, 0x7770, RZ ;  /* 0x0000777040887816 */ /* 0x000fca00000000ff */
[----:B------:R-:W4:Y:S01]  /*1d930*/  LDC R24, c[0x0][0x278] ;  /* 0x00009e00ff187b82 */ /* 0x000f220000000800 */
[----:B-----5:R-:W-:Y:S02]  /*1d940*/  IADD3 R14, P5, R23, R126, RZ ;  /* 0x0000007e170e7210 */ /* 0x020fe40007fbe0ff */
[-C--:B------:R-:W-:Y:S02]  /*1d950*/  LEA.HI.X.SX32 R13, R21, R127.reuse, 0x1, P6 ;  /* 0x0000007f150d7211 */ /* 0x080fe400030f0eff */
[-C--:B------:R-:W-:Y:S01]  /*1d960*/  LEA.HI.X.SX32 R15, R23, R127.reuse, 0x1, P5 ;  /* 0x0000007f170f7211 */ /* 0x080fe200028f0eff */
[----:B------:R2:W-:Y:S01]  /*1d970*/  STG.E.U8 desc[UR52][R8.64], R118 ;  /* 0x0000007608007986 */ /* 0x0005e2000c101134 */
[----:B------:R-:W-:-:S03]  /*1d980*/  LEA.HI.X.SX32 R17, R17, R127, 0x1, P4 ;  /* 0x0000007f11117211 */ /* 0x000fc600020f0eff */
[----:B------:R-:W-:Y:S04]  /*1d990*/  STG.E.U8 desc[UR52][R10.64], R69 ;  /* 0x000000450a007986 */ /* 0x000fe8000c101134 */
[----:B------:R-:W-:Y:S01]  /*1d9a0*/  STG.E.U8 desc[UR52][R12.64], R121 ;  /* 0x000000790c007986 */ /* 0x000fe2000c101134 */
[----:B--2---:R-:W-:-:S03]  /*1d9b0*/  IMAD R9, R25, 0xd1, RZ ;  /* 0x000000d119097824 */ /* 0x004fc600078e02ff */
[----:B------:R-:W-:Y:S01]  /*1d9c0*/  STG.E.U8 desc[UR52][R14.64], R70 ;  /* 0x000000460e007986 */ /* 0x000fe2000c101134 */
[----:B------:R-:W2:Y:S03]  /*1d9d0*/  LDC R25, c[0x0][0x278] ;  /* 0x00009e00ff197b82 */ /* 0x000ea60000000800 */
[----:B------:R5:W-:Y:S01]  /*1d9e0*/  STG.E.U8 desc[UR52][R16.64], R136 ;  /* 0x0000008810007986 */ /* 0x000be2000c101134 */
[----:B------:R-:W-:Y:S01]  /*1d9f0*/  IADD3 R8, P6, R9, R126, RZ ;  /* 0x0000007e09087210 */ /* 0x000fe20007fde0ff */
[----:B-1----:R-:W-:-:S03]  /*1da00*/  IMAD R23, R22, 0xd4, RZ ;  /* 0x000000d416177824 */ /* 0x002fc600078e02ff */
[----:B------:R-:W1:Y:S08]  /*1da10*/  LDC R22, c[0x0][0x278] ;  /* 0x00009e00ff167b82 */ /* 0x000e700000000800 */
[----:B-----5:R-:W5:Y:S01]  /*1da20*/  LDC R16, c[0x0][0x278] ;  /* 0x00009e00ff107b82 */ /* 0x020f620000000800 */
[----:B------:R-:W-:Y:S01]  /*1da30*/  LEA.HI.X.SX32 R9, R9, R127, 0x1, P6 ;  /* 0x0000007f09097211 */ /* 0x000fe200030f0eff */
[----:B---3--:R-:W-:Y:S01]  /*1da40*/  IMAD R17, R20, 0xd5, RZ ;  /* 0x000000d514117824 */ /* 0x008fe200078e02ff */
[----:B------:R-:W-:Y:S01]  /*1da50*/  IADD3 R14, P6, R23, R126, RZ ;  /* 0x0000007e170e7210 */ /* 0x000fe20007fde0ff */
[----:B0-----:R-:W-:Y:S01]  /*1da60*/  IMAD R21, R26, 0xd3, RZ ;  /* 0x000000d31a157824 */ /* 0x001fe200078e02ff */
[----:B------:R-:W-:-:S03]  /*1da70*/  PRMT R124, R64, 0x7771, RZ ;  /* 0x00007771407c7816 */ /* 0x000fc600000000ff */
[----:B------:R-:W0:Y:S01]  /*1da80*/  LDC R20, c[0x0][0x278] ;  /* 0x00009e00ff147b82 */ /* 0x000e220000000800 */
[----:B------:R-:W-:Y:S01]  /*1da90*/  LEA.HI.X.SX32 R15, R23, R127, 0x1, P6 ;  /* 0x0000007f170f7211 */ /* 0x000fe200030f0eff */
[----:B------:R-:W-:Y:S01]  /*1daa0*/  IMAD R23, R18, 0xd8, RZ ;  /* 0x000000d812177824 */ /* 0x000fe200078e02ff */
[----:B------:R-:W-:Y:S02]  /*1dab0*/  IADD3 R10, P5, R19, R126, RZ ;  /* 0x0000007e130a7210 */ /* 0x000fe40007fbe0ff */
[C---:B------:R-:W-:Y:S02]  /*1dac0*/  PRMT R117, R64.reuse, 0x7773, RZ ;  /* 0x0000777340757816 */ /* 0x040fe400000000ff */
[----:B------:R-:W-:Y:S01]  /*1dad0*/  PRMT R125, R64, 0x7772, RZ ;  /* 0x00007772407d7816 */ /* 0x000fe200000000ff */
[----:B------:R-:W3:Y:S01]  /*1dae0*/  LDC R18, c[0x0][0x278] ;  /* 0x00009e00ff127b82 */ /* 0x000ee20000000800 */
[C---:B------:R-:W-:Y:S01]  /*1daf0*/  PRMT R134, R65.reuse, 0x7773, RZ ;  /* 0x0000777341867816 */ /* 0x040fe200000000ff */
[----:B------:R2:W-:Y:S01]  /*1db00*/  STG.E.U8 desc[UR52][R8.64], R124 ;  /* 0x0000007c08007986 */ /* 0x0005e2000c101134 */
[----:B------:R-:W-:-:S02]  /*1db10*/  PRMT R64, R65, 0x7772, RZ ;  /* 0x0000777241407816 */ /* 0x000fc400000000ff */
[----:B------:R-:W-:Y:S02]  /*1db20*/  PRMT R135, R65, 0x7771, RZ ;  /* 0x0000777141877816 */ /* 0x000fe400000000ff */
[-C--:B------:R-:W-:Y:S01]  /*1db30*/  IADD3 R12, P4, R21, R126.reuse, RZ ;  /* 0x0000007e150c7210 */ /* 0x080fe20007f9e0ff */
[----:B------:R-:W3:Y:S01]  /*1db40*/  LDC R26, c[0x0][0x278] ;  /* 0x00009e00ff1a7b82 */ /* 0x000ee20000000800 */
[----:B------:R-:W-:Y:S02]  /*1db50*/  PRMT R65, R65, 0x7770, RZ ;  /* 0x0000777041417816 */ /* 0x000fe400000000ff */
[-C--:B------:R-:W-:Y:S01]  /*1db60*/  LEA.HI.X.SX32 R11, R19, R127.reuse, 0x1, P5 ;  /* 0x0000007f130b7211 */ /* 0x080fe200028f0eff */
[----:B----4-:R-:W-:Y:S01]  /*1db70*/  IMAD R19, R24, 0xd6, RZ ;  /* 0x000000d618137824 */ /* 0x010fe200078e02ff */
[-C--:B--2---:R-:W-:Y:S02]  /*1db80*/  IADD3 R8, P5, R17, R126.reuse, RZ ;  /* 0x0000007e11087210 */ /* 0x084fe40007fbe0ff */
[-C--:B------:R-:W-:Y:S01]  /*1db90*/  LEA.HI.X.SX32 R13, R21, R127.reuse, 0x1, P4 ;  /* 0x0000007f150d7211 */ /* 0x080fe200020f0eff */
[----:B------:R-:W-:Y:S01]  /*1dba0*/  IMAD R21, R25, 0xd7, RZ ;  /* 0x000000d719157824 */ /* 0x000fe200078e02ff */
[----:B------:R2:W-:Y:S01]  /*1dbb0*/  STG.E.U8 desc[UR52][R10.64], R65 ;  /* 0x000000410a007986 */ /* 0x0005e2000c101134 */
[----:B------:R-:W4:Y:S01]  /*1dbc0*/  LDC R24, c[0x0][0x278] ;  /* 0x00009e00ff187b82 */ /* 0x000f220000000800 */
[----:B------:R-:W-:Y:S01]  /*1dbd0*/  LEA.HI.X.SX32 R9, R17, R127, 0x1, P5 ;  /* 0x0000007f11097211 */ /* 0x000fe200028f0eff */
[----:B-----5:R-:W-:Y:S01]  /*1dbe0*/  IMAD R17, R16, 0xd9, RZ ;  /* 0x000000d910117824 */ /* 0x020fe200078e02ff */
[----:B------:R5:W-:Y:S04]  /*1dbf0*/  STG.E.U8 desc[UR52][R12.64], R135 ;  /* 0x000000870c007986 */ /* 0x000be8000c101134 */
[----:B------:R1:W-:Y:S01]  /*1dc00*/  STG.E.U8 desc[UR52][R14.64], R143 ;  /* 0x0000008f0e007986 */ /* 0x0003e2000c101134 */
[----:B------:R-:W4:Y:S01]  /*1dc10*/  LDC R25, c[0x0][0x278] ;  /* 0x00009e00ff197b82 */ /* 0x000f220000000800 */
[----:B--2---:R-:W-:-:S02]  /*1dc20*/  IADD3 R10, P4, R19, R126, RZ ;  /* 0x0000007e130a7210 */ /* 0x004fc40007f9e0ff */
[----:B------:R2:W-:Y:S01]  /*1dc30*/  STG.E.U8 desc[UR52][R8.64], R139 ;  /* 0x0000008b08007986 */ /* 0x0005e2000c101134 */
[-C--:B-----5:R-:W-:Y:S02]  /*1dc40*/  IADD3 R12, P6, R21, R126.reuse, RZ ;  /* 0x0000007e150c7210 */ /* 0x0a0fe40007fde0ff */
[-C--:B------:R-:W-:Y:S02]  /*1dc50*/  LEA.HI.X.SX32 R11, R19, R127.reuse, 0x1, P4 ;  /* 0x0000007f130b7211 */ /* 0x080fe400020f0eff */
[-C--:B-1----:R-:W-:Y:S02]  /*1dc60*/  IADD3 R14, P5, R23, R126.reuse, RZ ;  /* 0x0000007e170e7210 */ /* 0x082fe40007fbe0ff */
[-C--:B------:R-:W-:Y:S01]  /*1dc70*/  IADD3 R16, P4, R17, R126.reuse, RZ ;  /* 0x0000007e11107210 */ /* 0x080fe20007f9e0ff */
[----:B--2---:R-:W-:Y:S01]  /*1dc80*/  IMAD R9, R22, 0xda, RZ ;  /* 0x000000da16097824 */ /* 0x004fe200078e02ff */
[-C--:B------:R-:W-:Y:S01]  /*1dc90*/  LEA.HI.X.SX32 R13, R21, R127.reuse, 0x1, P6 ;  /* 0x0000007f150d7211 */ /* 0x080fe200030f0eff */
[----:B------:R-:W1:Y:S01]  /*1dca0*/  LDC R22, c[0x0][0x278] ;  /* 0x00009e00ff167b82 */ /* 0x000e620000000800 */
[-C--:B------:R-:W-:Y:S01]  /*1dcb0*/  LEA.HI.X.SX32 R15, R23, R127.reuse, 0x1, P5 ;  /* 0x0000007f170f7211 */ /* 0x080fe200028f0eff */
[----:B0-----:R-:W-:Y:S01]  /*1dcc0*/  IMAD R19, R20, 0xdb, RZ ;  /* 0x000000db14137824 */ /* 0x001fe200078e02ff */
[----:B------:R-:W-:Y:S01]  /*1dcd0*/  LEA.HI.X.SX32 R17, R17, R127, 0x1, P4 ;  /* 0x0000007f11117211 */ /* 0x000fe200020f0eff */
[----:B------:R0:W-:Y:S04]  /*1dce0*/  STG.E.U8 desc[UR52][R10.64], R144 ;  /* 0x000000900a007986 */ /* 0x0001e8000c101134 */
[----:B------:R-:W2:Y:S01]  /*1dcf0*/  LDC R20, c[0x0][0x278] ;  /* 0x00009e00ff147b82 */ /* 0x000ea20000000800 */
[----:B------:R-:W-:Y:S04]  /*1dd00*/  STG.E.U8 desc[UR52][R12.64], R142 ;  /* 0x0000008e0c007986 */ /* 0x000fe8000c101134 */
[----:B------:R-:W-:Y:S04]  /*1dd10*/  STG.E.U8 desc[UR52][R14.64], R125 ;  /* 0x0000007d0e007986 */ /* 0x000fe8000c101134 */
[----:B------:R5:W-:Y:S01]  /*1dd20*/  STG.E.U8 desc[UR52][R16.64], R117 ;  /* 0x0000007510007986 */ /* 0x000be2000c101134 */
[----:B---3--:R-:W-:Y:S01]  /*1dd30*/  IMAD R21, R26, 0xdc, RZ ;  /* 0x000000dc1a157824 */ /* 0x008fe200078e02ff */
[-C--:B------:R-:W-:Y:S01]  /*1dd40*/  IADD3 R8, P6, R9, R126.reuse, RZ ;  /* 0x0000007e09087210 */ /* 0x080fe20007fde0ff */
[----:B----4-:R-:W-:Y:S01]  /*1dd50*/  IMAD R23, R24, 0xdd, RZ ;  /* 0x000000dd18177824 */ /* 0x010fe200078e02ff */
[----:B0-----:R-:W-:Y:S01]  /*1dd60*/  IADD3 R10, P5, R19, R126, RZ ;  /* 0x0000007e130a7210 */ /* 0x001fe20007fbe0ff */
[----:B------:R-:W0:Y:S01]  /*1dd70*/  LDC R24, c[0x0][0x278] ;  /* 0x00009e00ff187b82 */ /* 0x000e220000000800 */
[----:B-----5:R-:W-:-:S07]  /*1dd80*/  IMAD R17, R18, 0xde, RZ ;  /* 0x000000de12117824 */ /* 0x020fce00078e02ff */
[----:B------:R-:W3:Y:S08]  /*1dd90*/  LDC R16, c[0x0][0x278] ;  /* 0x00009e00ff107b82 */ /* 0x000ef00000000800 */
[----:B------:R-:W4:Y:S01]  /*1dda0*/  LDC R18, c[0x0][0x278] ;  /* 0x00009e00ff127b82 */ /* 0x000f220000000800 */
[----:B------:R-:W-:Y:S02]  /*1ddb0*/  IADD3 R12, P4, R21, R126, RZ ;  /* 0x0000007e150c7210 */ /* 0x000fe40007f9e0ff */
[----:B------:R-:W-:-:S02]  /*1ddc0*/  LEA.HI.X.SX32 R9, R9, R127, 0x1, P6 ;  /* 0x0000007f09097211 */ /* 0x000fc400030f0eff */
[-C--:B------:R-:W-:Y:S01]  /*1ddd0*/  LEA.HI.X.SX32 R11, R19, R127.reuse, 0x1, P5 ;  /* 0x0000007f130b7211 */ /* 0x080fe200028f0eff */
[----:B------:R-:W-:Y:S01]  /*1dde0*/  IMAD R19, R25, 0xdf, RZ ;  /* 0x000000df19137824 */ /* 0x000fe200078e02ff */
[-C--:B------:R-:W-:Y:S01]  /*1ddf0*/  LEA.HI.X.SX32 R13, R21, R127.reuse, 0x1, P4 ;  /* 0x0000007f150d7211 */ /* 0x080fe200020f0eff */
[----:B-1----:R-:W-:Y:S01]  /*1de00*/  IMAD R21, R22, 0xe0, RZ ;  /* 0x000000e016157824 */ /* 0x002fe200078e02ff */
[C---:B------:R-:W-:Y:S01]  /*1de10*/  IADD3 R14, P6, R23.reuse, R126, RZ ;  /* 0x0000007e170e7210 */ /* 0x040fe20007fde0ff */
[----:B------:R1:W-:Y:S01]  /*1de20*/  STG.E.U8 desc[UR52][R8.64], R64 ;  /* 0x0000004008007986 */ /* 0x0003e2000c101134 */
[----:B------:R-:W5:Y:S02]  /*1de30*/  LDC R26, c[0x0][0x278] ;  /* 0x00009e00ff1a7b82 */ /* 0x000f640000000800 */
[----:B------:R-:W-:Y:S01]  /*1de40*/  LEA.HI.X.SX32 R15, R23, R127, 0x1, P6 ;  /* 0x0000007f170f7211 */ /* 0x000fe200030f0eff */
[----:B------:R0:W-:Y:S01]  /*1de50*/  STG.E.U8 desc[UR52][R10.64], R134 ;  /* 0x000000860a007986 */ /* 0x0001e2000c101134 */
[----:B--2---:R-:W-:-:S03]  /*1de60*/  IMAD R23, R20, 0xe1, RZ ;  /* 0x000000e114177824 */ /* 0x004fc600078e02ff */
[----:B------:R2:W-:Y:S01]  /*1de70*/  STG.E.U8 desc[UR52][R12.64], R138 ;  /* 0x0000008a0c007986 */ /* 0x0005e2000c101134 */
[----:B------:R-:W5:Y:S01]  /*1de80*/  LDC R25, c[0x0][0x278] ;  /* 0x00009e00ff197b82 */ /* 0x000f620000000800 */
[-C--:B-1----:R-:W-:Y:S02]  /*1de90*/  IADD3 R8, P5, R17, R126.reuse, RZ ;  /* 0x0000007e11087210 */ /* 0x082fe40007fbe0ff */
[----:B0-----:R-:W-:-:S05]  /*1dea0*/  IADD3 R10, P4, R19, R126, RZ ;  /* 0x0000007e130a7210 */ /* 0x001fca0007f9e0ff */
[----:B------:R-:W0:Y:S01]  /*1deb0*/  LDC R20, c[0x0][0x278] ;  /* 0x00009e00ff147b82 */ /* 0x000e220000000800 */
[----:B--2---:R-:W-:Y:S02]  /*1dec0*/  IADD3 R12, P6, R21, R126, RZ ;  /* 0x0000007e150c7210 */ /* 0x004fe40007fde0ff */
[-C--:B------:R-:W-:Y:S02]  /*1ded0*/  LEA.HI.X.SX32 R9, R17, R127.reuse, 0x1, P5 ;  /* 0x0000007f11097211 */ /* 0x080fe400028f0eff */
[----:B------:R-:W-:-:S03]  /*1dee0*/  LEA.HI.X.SX32 R11, R19, R127, 0x1, P4 ;  /* 0x0000007f130b7211 */ /* 0x000fc600020f0eff */
[----:B------:R-:W1:Y:S01]  /*1def0*/  LDC R22, c[0x0][0x278] ;  /* 0x00009e00ff167b82 */ /* 0x000e620000000800 */
[----:B------:R-:W-:Y:S01]  /*1df00*/  LEA.HI.X.SX32 R13, R21, R127, 0x1, P6 ;  /* 0x0000007f150d7211 */ /* 0x000fe200030f0eff */
[----:B----4-:R-:W-:Y:S01]  /*1df10*/  IMAD R21, R18, 0xe4, RZ ;  /* 0x000000e412157824 */ /* 0x010fe200078e02ff */
[----:B------:R2:W-:Y:S01]  /*1df20*/  STG.E.U8 desc[UR52][R14.64], R137 ;  /* 0x000000890e007986 */ /* 0x0005e2000c101134 */
[----:B---3--:R-:W-:-:S03]  /*1df30*/  IMAD R17, R16, 0xe2, RZ ;  /* 0x000000e210117824 */ /* 0x008fc600078e02ff */
[----:B------:R-:W-:Y:S01]  /*1df40*/  STG.E.U8 desc[UR52][R8.64], R141 ;  /* 0x0000008d08007986 */ /* 0x000fe2000c101134 */
[----:B------:R-:W3:Y:S03]  /*1df50*/  LDC R18, c[0x0][0x278] ;  /* 0x00009e00ff127b82 */ /* 0x000ee60000000800 */
[----:B------:R4:W-:Y:S01]  /*1df60*/  STG.E.U8 desc[UR52][R10.64], R140 ;  /* 0x0000008c0a007986 */ /* 0x0009e2000c101134 */
[----:B------:R-:W-:Y:S01]  /*1df70*/  IMAD R19, R24, 0xe3, RZ ;  /* 0x000000e318137824 */ /* 0x000fe200078e02ff */
[-C--:B------:R-:W-:Y:S02]  /*1df80*/  IADD3 R16, P4, R17, R126.reuse, RZ ;  /* 0x0000007e11107210 */ /* 0x080fe40007f9e0ff */
[-C--:B--2---:R-:W-:Y:S01]  /*1df90*/  IADD3 R14, P5, R23, R126.reuse, RZ ;  /* 0x0000007e170e7210 */ /* 0x084fe20007fbe0ff */
[----:B------:R-:W2:Y:S01]  /*1dfa0*/  LDC R24, c[0x0][0x278] ;  /* 0x00009e00ff187b82 */ /* 0x000ea20000000800 */
[----:B----4-:R-:W-:-:S04]  /*1dfb0*/  IADD3 R10, P6, R21, R126, RZ ;  /* 0x0000007e150a7210 */ /* 0x010fc80007fde0ff */
[----:B------:R-:W-:-:S03]  /*1dfc0*/  LEA.HI.X.SX32 R11, R21, R127, 0x1, P6 ;  /* 0x0000007f150b7211 */ /* 0x000fc600030f0eff */
[----:B------:R-:W4:Y:S01]  /*1dfd0*/  LDC R21, c[0x0][0x278] ;  /* 0x00009e00ff157b82 */ /* 0x000f220000000800 */
[-C--:B------:R-:W-:Y:S02]  /*1dfe0*/  LEA.HI.X.SX32 R15, R23, R127.reuse, 0x1, P5 ;  /* 0x0000007f170f7211 */ /* 0x080fe400028f0eff */
[-C--:B------:R-:W-:Y:S01]  /*1dff0*/  LEA.HI.X.SX32 R17, R17, R127.reuse, 0x1, P4 ;  /* 0x0000007f11117211 */ /* 0x080fe200020f0eff */
[----:B------:R0:W-:Y:S01]  /*1e000*/  STG.E.U8 desc[UR52][R12.64], R146 ;  /* 0x000000920c007986 */ /* 0x0001e2000c101134 */
[----:B-----5:R-:W-:Y:S01]  /*1e010*/  IMAD R23, R26, 0xe5, RZ ;  /* 0x000000e51a177824 */ /* 0x020fe200078e02ff */
[----:B------:R-:W-:Y:S01]  /*1e020*/  IADD3 R8, P5, R19, R126, RZ ;  /* 0x0000007e13087210 */ /* 0x000fe20007fbe0ff */
[----:B------:R-:W-:Y:S01]  /*1e030*/  IMAD R25, R25, 0xe6, RZ ;  /* 0x000000e619197824 */ /* 0x000fe200078e02ff */
[----:B------:R5:W-:Y:S04]  /*1e040*/  STG.E.U8 desc[UR52][R14.64], R145 ;  /* 0x000000910e007986 */ /* 0x000be8000c101134 */
[----:B------:R1:W-:Y:S01]  /*1e050*/  STG.E.U8 desc[UR52][R16.64], R150 ;  /* 0x0000009610007986 */ /* 0x0003e2000c101134 */
[----:B------:R-:W-:-:S02]  /*1e060*/  LEA.HI.X.SX32 R9, R19, R127, 0x1, P5 ;  /* 0x0000007f13097211 */ /* 0x000fc400028f0eff */
[-C--:B0-----:R-:W-:Y:S02]  /*1e070*/  IADD3 R12, P4, R23, R126.reuse, RZ ;  /* 0x0000007e170c7210 */ /* 0x081fe40007f9e0ff */
[-C--:B-----5:R-:W-:Y:S01]  /*1e080*/  IADD3 R14, P5, R25, R126.reuse, RZ ;  /* 0x0000007e190e7210 */ /* 0x0a0fe20007fbe0ff */
[----:B-1----:R-:W-:Y:S02]  /*1e090*/  IMAD R17, R20, 0xe7, RZ ;  /* 0x000000e714117824 */ /* 0x002fe400078e02ff */
[----:B------:R-:W0:Y:S01]  /*1e0a0*/  LDC R20, c[0x0][0x278] ;  /* 0x00009e00ff147b82 */ /* 0x000e220000000800 */
[-C--:B------:R-:W-:Y:S01]  /*1e0b0*/  LEA.HI.X.SX32 R13, R23, R127.reuse, 0x1, P4 ;  /* 0x0000007f170d7211 */ /* 0x080fe200020f0eff */
[----:B------:R-:W-:Y:S01]  /*1e0c0*/  STG.E.U8 desc[UR52][R8.64], R149 ;  /* 0x0000009508007986 */ /* 0x000fe2000c101134 */
[-C--:B------:R-:W-:Y:S01]  /*1e0d0*/  LEA.HI.X.SX32 R15, R25, R127.reuse, 0x1, P5 ;  /* 0x0000007f190f7211 */ /* 0x080fe200028f0eff */
[----:B------:R-:W-:Y:S01]  /*1e0e0*/  IMAD R19, R22, 0xe8, RZ ;  /* 0x000000e816137824 */ /* 0x000fe200078e02ff */
[CC--:B------:R-:W-:Y:S01]  /*1e0f0*/  IADD3 R16, P4, R17.reuse, R126.reuse, RZ ;  /* 0x0000007e11107210 */ /* 0x0c0fe20007f9e0ff */
[----:B------:R3:W-:Y:S02]  /*1e100*/  STG.E.U8 desc[UR52][R10.64], R154 ;  /* 0x0000009a0a007986 */ /* 0x0007e4000c101134 */
[----:B------:R-:W1:Y:S01]  /*1e110*/  LDC R22, c[0x0][0x278] ;  /* 0x00009e00ff167b82 */ /* 0x000e620000000800 */
[----:B------:R-:W-:Y:S01]  /*1e120*/  LEA.HI.X.SX32 R17, R17, R127, 0x1, P4 ;  /* 0x0000007f11117211 */ /* 0x000fe200020f0eff */
[----:B------:R2:W-:Y:S06]  /*1e130*/  STG.E.U8 desc[UR52][R12.64], R153 ;  /* 0x000000990c007986 */ /* 0x0005ec000c101134 */
[----:B------:R-:W5:Y:S01]  /*1e140*/  LDC R23, c[0x0][0x278] ;  /* 0x00009e00ff177b82 */ /* 0x000f620000000800 */
[----:B---3--:R-:W-:Y:S01]  /*1e150*/  IMAD R11, R18, 0xe9, RZ ;  /* 0x000000e9120b7824 */ /* 0x008fe200078e02ff */
[----:B------:R4:W-:Y:S01]  /*1e160*/  STG.E.U8 desc[UR52][R14.64], R158 ;  /* 0x0000009e0e007986 */ /* 0x0009e2000c101134 */
[----:B------:R-:W-:Y:S01]  /*1e170*/  IADD3 R8, P5, R19, R126, RZ ;  /* 0x0000007e13087210 */ /* 0x000fe20007fbe0ff */
[----:B--2---:R-:W-:-:S04]  /*1e180*/  IMAD R13, R24, 0xea, RZ ;  /* 0x000000ea180d7824 */ /* 0x004fc800078e02ff */
[----:B------:R-:W2:Y:S01]  /*1e190*/  LDC R18, c[0x0][0x278] ;  /* 0x00009e00ff127b82 */ /* 0x000ea20000000800 */
[-C--:B------:R-:W-:Y:S01]  /*1e1a0*/  IADD3 R10, P4, R11, R126.reuse, RZ ;  /* 0x0000007e0b0a7210 */ /* 0x080fe20007f9e0ff */
[----:B------:R-:W3:Y:S01]  /*1e1b0*/  LDS.128 R24, [R3] ;  /* 0x0000000003187984 */ /* 0x000ee20000000c00 */
[-C--:B------:R-:W-:Y:S01]  /*1e1c0*/  LEA.HI.X.SX32 R9, R19, R127.reuse, 0x1, P5 ;  /* 0x0000007f13097211 */ /* 0x080fe200028f0eff */
[----:B----4-:R-:W-:Y:S01]  /*1e1d0*/  IMAD R15, R21, 0xeb, RZ ;  /* 0x000000eb150f7824 */ /* 0x010fe200078e02ff */
[-C--:B------:R-:W-:Y:S02]  /*1e1e0*/  IADD3 R12, P5, R13, R126.reuse, RZ ;  /* 0x0000007e0d0c7210 */ /* 0x080fe40007fbe0ff */
[-C--:B------:R-:W-:Y:S02]  /*1e1f0*/  LEA.HI.X.SX32 R11, R11, R127.reuse, 0x1, P4 ;  /* 0x0000007f0b0b7211 */ /* 0x080fe400020f0eff */
[----:B------:R-:W-:Y:S02]  /*1e200*/  IADD3 R14, P4, R15, R126, RZ ;  /* 0x0000007e0f0e7210 */ /* 0x000fe40007f9e0ff */
[-C--:B------:R-:W-:Y:S01]  /*1e210*/  LEA.HI.X.SX32 R13, R13, R127.reuse, 0x1, P5 ;  /* 0x0000007f0d0d7211 */ /* 0x080fe200028f0eff */
[----:B------:R4:W-:Y:S01]  /*1e220*/  STG.E.U8 desc[UR52][R16.64], R157 ;  /* 0x0000009d10007986 */ /* 0x0009e2000c101134 */
[----:B------:R-:W-:Y:S01]  /*1e230*/  LEA.HI.X.SX32 R15, R15, R127, 0x1, P4 ;  /* 0x0000007f0f0f7211 */ /* 0x000fe200020f0eff */
[----:B0-----:R-:W-:-:S02]  /*1e240*/  IMAD R19, R20, 0xec, RZ ;  /* 0x000000ec14137824 */ /* 0x001fc400078e02ff */
[----:B------:R-:W-:Y:S01]  /*1e250*/  STG.E.U8 desc[UR52][R8.64], R133 ;  /* 0x0000008508007986 */ /* 0x000fe2000c101134 */
[----:B------:R-:W0:Y:S03]  /*1e260*/  LDC R20, c[0x0][0x278] ;  /* 0x00009e00ff147b82 */ /* 0x000e260000000800 */
[----:B------:R-:W-:Y:S04]  /*1e270*/  STG.E.U8 desc[UR52][R10.64], R132 ;  /* 0x000000840a007986 */ /* 0x000fe8000c101134 */
[----:B------:R-:W-:Y:S01]  /*1e280*/  STG.E.U8 desc[UR52][R12.64], R148 ;  /* 0x000000940c007986 */ /* 0x000fe2000c101134 */
[----:B----4-:R-:W-:-:S03]  /*1e290*/  IADD3 R16, P5, R19, R126, RZ ;  /* 0x0000007e13107210 */ /* 0x010fc60007fbe0ff */
[----:B------:R4:W-:Y:S01]  /*1e2a0*/  STG.E.U8 desc[UR52][R14.64], R147 ;  /* 0x000000930e007986 */ /* 0x0009e2000c101134 */
[----:B-1----:R-:W-:Y:S01]  /*1e2b0*/  IMAD R21, R22, 0xed, RZ ;  /* 0x000000ed16157824 */ /* 0x002fe200078e02ff */
[----:B------:R-:W-:Y:S01]  /*1e2c0*/  LEA.HI.X.SX32 R17, R19, R127, 0x1, P5 ;  /* 0x0000007f13117211 */ /* 0x000fe200028f0eff */
[----:B-----5:R-:W-:Y:S01]  /*1e2d0*/  IMAD R3, R23, 0xee, RZ ;  /* 0x000000ee17037824 */ /* 0x020fe200078e02ff */
[----:B------:R-:W1:Y:S01]  /*1e2e0*/  LDC R22, c[0x0][0x278] ;  /* 0x00009e00ff167b82 */ /* 0x000e620000000800 */
[----:B--2---:R-:W-:-:S07]  /*1e2f0*/  IMAD R23, R18, 0xef, RZ ;  /* 0x000000ef12177824 */ /* 0x004fce00078e02ff */
[----:B----4-:R-:W2:Y:S01]  /*1e300*/  LDC R15, c[0x0][0x278] ;  /* 0x00009e00ff0f7b82 */ /* 0x010ea20000000800 */
[-C--:B------:R-:W-:Y:S01]  /*1e310*/  IADD3 R8, P4, R21, R126.reuse, RZ ;  /* 0x0000007e15087210 */ /* 0x080fe20007f9e0ff */
[----:B------:R4:W-:Y:S01]  /*1e320*/  STG.E.U8 desc[UR52][R16.64], R152 ;  /* 0x0000009810007986 */ /* 0x0009e2000c101134 */
[----:B------:R-:W-:-:S05]  /*1e330*/  IADD3 R10, P5, R3, R126, RZ ;  /* 0x0000007e030a7210 */ /* 0x000fca0007fbe0ff */
[----:B------:R-:W5:Y:S01]  /*1e340*/  LDC R14, c[0x0][0x278] ;  /* 0x00009e00ff0e7b82 */ /* 0x000f620000000800 */
[----:B------:R-:W-:Y:S02]  /*1e350*/  IADD3 R18, P6, R23, R126, RZ ;  /* 0x0000007e17127210 */ /* 0x000fe40007fde0ff */
[-C--:B------:R-:W-:Y:S02]  /*1e360*/  LEA.HI.X.SX32 R9, R21, R127.reuse, 0x1, P4 ;  /* 0x0000007f15097211 */ /* 0x080fe400020f0eff */
[----:B------:R-:W-:-:S03]  /*1e370*/  LEA.HI.X.SX32 R11, R3, R127, 0x1, P5 ;  /* 0x0000007f030b7211 */ /* 0x000fc600028f0eff */
[----:B----4-:R-:W4:Y:S01]  /*1e380*/  LDC R17, c[0x0][0x278] ;  /* 0x00009e00ff117b82 */ /* 0x010f220000000800 */
[----:B------:R-:W-:Y:S01]  /*1e390*/  LEA.HI.X.SX32 R19, R23, R127, 0x1, P6 ;  /* 0x0000007f17137211 */ /* 0x000fe200030f0eff */
[----:B------:R-:W-:Y:S01]  /*1e3a0*/  STG.E.U8 desc[UR52][R8.64], R151 ;  /* 0x0000009708007986 */ /* 0x000fe2000c101134 */
[----:B------:R-:W-:-:S05]  /*1e3b0*/  IMAD R3, R28, 0xf0, RZ ;  /* 0x000000f01c037824 */ /* 0x000fca00078e02ff */
[----:B------:R-:W1:Y:S01]  /*1e3c0*/  LDC R16, c[0x0][0x278] ;  /* 0x00009e00ff107b82 */ /* 0x000e620000000800 */
[----:B------:R2:W-:Y:S04]  /*1e3d0*/  STG.E.U8 desc[UR52][R10.64], R156 ;  /* 0x0000009c0a007986 */ /* 0x0005e8000c101134 */
[----:B------:R0:W-:Y:S01]  /*1e3e0*/  STG.E.U8 desc[UR52][R18.64], R155 ;  /* 0x0000009b12007986 */ /* 0x0001e2000c101134 */
[----:B------:R-:W-:Y:S02]  /*1e3f0*/  IADD3 R12, P4, R3, R126, RZ ;  /* 0x0000007e030c7210 */ /* 0x000fe40007f9e0ff */
[----:B---3--:R-:W-:Y:S01]  /*1e400*/  PRMT R51, R24, 0x7770, RZ ;  /* 0x0000777018337816 */ /* 0x008fe200000000ff */
[----:B------:R-:W3:Y:S01]  /*1e410*/  LDC R28, c[0x0][0x278] ;  /* 0x00009e00ff1c7b82 */ /* 0x000ee20000000800 */
[----:B--2---:R-:W-:-:S07]  /*1e420*/  IMAD R11, R15, 0xf2, RZ ;  /* 0x000000f20f0b7824 */ /* 0x004fce00078e02ff */
[----:B0-----:R-:W0:Y:S01]  /*1e430*/  LDC R18, c[0x0][0x278] ;  /* 0x00009e00ff127b82 */ /* 0x001e220000000800 */
[----:B------:R-:W-:Y:S01]  /*1e440*/  IMAD R15, R20, 0xf3, RZ ;  /* 0x000000f3140f7824 */ /* 0x000fe200078e02ff */
[----:B------:R-:W-:Y:S01]  /*1e450*/  LEA.HI.X.SX32 R13, R3, R127, 0x1, P4 ;  /* 0x0000007f030d7211 */ /* 0x000fe200020f0eff */
[----:B-----5:R-:W-:-:S05]  /*1e460*/  IMAD R3, R14, 0xf1, RZ ;  /* 0x000000f10e037824 */ /* 0x020fca00078e02ff */
[----:B------:R-:W2:Y:S01]  /*1e470*/  LDC R20, c[0x0][0x278] ;  /* 0x00009e00ff147b82 */ /* 0x000ea20000000800 */
[----:B------:R-:W-:Y:S01]  /*1e480*/  IADD3 R8, P5, R3, R126, RZ ;  /* 0x0000007e03087210 */ /* 0x000fe20007fbe0ff */
[----:B----4-:R-:W-:-:S06]  /*1e490*/  IMAD R17, R17, 0xf4, RZ ;  /* 0x000000f411117824 */ /* 0x010fcc00078e02ff */
[----:B------:R-:W4:Y:S01]  /*1e4a0*/  LDC R19, c[0x0][0x278] ;  /* 0x00009e00ff137b82 */ /* 0x000f220000000800 */
[C---:B------:R-:W-:Y:S01]  /*1e4b0*/  PRMT R39, R24.reuse, 0x7773, RZ ;  /* 0x0000777318277816 */ /* 0x040fe200000000ff */
[----:B------:R5:W-:Y:S01]  /*1e4c0*/  STG.E.U8 desc[UR52][R12.64], R51 ;  /* 0x000000330c007986 */ /* 0x000be2000c101134 */
[C---:B------:R-:W-:Y:S02]  /*1e4d0*/  PRMT R41, R24.reuse, 0x7772, RZ ;  /* 0x0000777218297816 */ /* 0x040fe400000000ff */
[----:B------:R-:W-:Y:S02]  /*1e4e0*/  PRMT R49, R24, 0x7771, RZ ;  /* 0x0000777118317816 */ /* 0x000fe400000000ff */
[----:B------:R-:W-:Y:S01]  /*1e4f0*/  LEA.HI.X.SX32 R9, R3, R127, 0x1, P5 ;  /* 0x0000007f03097211 */ /* 0x000fe200028f0eff */
[----:B------:R-:W3:Y:S01]  /*1e500*/  LDC R24, c[0x0][0x278] ;  /* 0x00009e00ff187b82 */ /* 0x000ee20000000800 */
[-C--:B------:R-:W-:Y:S01]  /*1e510*/  IADD3 R10, P4, R11, R126.reuse, RZ ;  /* 0x0000007e0b0a7210 */ /* 0x080fe20007f9e0ff */
[----:B-1----:R-:W-:Y:S01]  /*1e520*/  IMAD R3, R16, 0xf5, RZ ;  /* 0x000000f510037824 */ /* 0x002fe200078e02ff */
[----:B------:R-:W-:-:S02]  /*1e530*/  IADD3 R14, P6, R17, R126, RZ ;  /* 0x0000007e110e7210 */ /* 0x000fc40007fde0ff */
[C---:B-----5:R-:W-:Y:S01]  /*1e540*/  IADD3 R12, P5, R15.reuse, R126, RZ ;  /* 0x0000007e0f0c7210 */ /* 0x060fe20007fbe0ff */
[----:B------:R1:W-:Y:S01]  /*1e550*/  STG.E.U8 desc[UR52][R8.64], R49 ;  /* 0x0000003108007986 */ /* 0x0003e2000c101134 */
[C---:B------:R-:W-:Y:S02]  /*1e560*/  PRMT R31, R26.reuse, 0x7773, RZ ;  /* 0x000077731a1f7816 */ /* 0x040fe400000000ff */
[C---:B------:R-:W-:Y:S02]  /*1e570*/  PRMT R33, R26.reuse, 0x7772, RZ ;  /* 0x000077721a217816 */ /* 0x040fe400000000ff */
[C---:B------:R-:W-:Y:S02]  /*1e580*/  PRMT R21, R26.reuse, 0x7771, RZ ;  /* 0x000077711a157816 */ /* 0x040fe400000000ff */
[----:B------:R-:W-:Y:S02]  /*1e590*/  PRMT R43, R26, 0x7770, RZ ;  /* 0x000077701a2b7816 */ /* 0x000fe400000000ff */
[-C--:B------:R-:W-:Y:S01]  /*1e5a0*/  LEA.HI.X.SX32 R13, R15, R127.reuse, 0x1, P5 ;  /* 0x0000007f0f0d7211 */ /* 0x080fe200028f0eff */
[----:B------:R-:W5:Y:S01]  /*1e5b0*/  LDC R26, c[0x0][0x278] ;  /* 0x00009e00ff1a7b82 */ /* 0x000f620000000800 */
[----:B------:R-:W-:-:S02]  /*1e5c0*/  LEA.HI.X.SX32 R11, R11, R127, 0x1, P4 ;  /* 0x0000007f0b0b7211 */ /* 0x000fc400020f0eff */
[-C--:B------:R-:W-:Y:S01]  /*1e5d0*/  LEA.HI.X.SX32 R15, R17, R127.reuse, 0x1, P6 ;  /* 0x0000007f110f7211 */ /* 0x080fe200030f0eff */
[----:B0-----:R-:W-:Y:S01]  /*1e5e0*/  IMAD R17, R18, 0xf6, RZ ;  /* 0x000000f612117824 */ /* 0x001fe200078e02ff */
[----:B-1----:R-:W-:Y:S02]  /*1e5f0*/  IADD3 R8, P4, R3, R126, RZ ;  /* 0x0000007e03087210 */ /* 0x002fe40007f9e0ff */
[----:B------:R-:W-:Y:S01]  /*1e600*/  PRMT R47, R25, 0x7770, RZ ;  /* 0x00007770192f7816 */ /* 0x000fe200000000ff */
[----:B------:R-:W0:Y:S01]  /*1e610*/  LDC R18, c[0x0][0x278] ;  /* 0x00009e00ff127b82 */ /* 0x000e220000000800 */
[----:B------:R-:W-:Y:S01]  /*1e620*/  LEA.HI.X.SX32 R9, R3, R127, 0x1, P4 ;  /* 0x0000007f03097211 */ /* 0x000fe200020f0eff */
[----:B--2---:R-:W-:Y:S01]  /*1e630*/  IMAD R3, R20, 0xf8, RZ ;  /* 0x000000f814037824 */ /* 0x004fe200078e02ff */
[----:B------:R-:W-:Y:S01]  /*1e640*/  PRMT R45, R25, 0x7771, RZ ;  /* 0x00007771192d7816 */ /* 0x000fe200000000ff */
[----:B------:R1:W-:Y:S01]  /*1e650*/  STG.E.U8 desc[UR52][R10.64], R47 ;  /* 0x0000002f0a007986 */ /* 0x0003e2000c101134 */
[----:B----4-:R-:W-:-:S03]  /*1e660*/  IMAD R19, R19, 0xf7, RZ ;  /* 0x000000f713137824 */ /* 0x010fc600078e02ff */
[----:B------:R-:W2:Y:S01]  /*1e670*/  LDC R20, c[0x0][0x278] ;  /* 0x00009e00ff147b82 */ /* 0x000ea20000000800 */
[----:B------:R4:W-:Y:S01]  /*1e680*/  STG.E.U8 desc[UR52][R12.64], R45 ;  /* 0x0000002d0c007986 */ /* 0x0009e2000c101134 */
[----:B-1----:R-:W-:-:S03]  /*1e690*/  IADD3 R10, P5, R17, R126, RZ ;  /* 0x0000007e110a7210 */ /* 0x002fc60007fbe0ff */
[----:B------:R1:W-:Y:S01]  /*1e6a0*/  STG.E.U8 desc[UR52][R14.64], R43 ;  /* 0x0000002b0e007986 */ /* 0x0003e2000c101134 */
[-C--:B------:R-:W-:Y:S01]  /*1e6b0*/  LEA.HI.X.SX32 R11, R17, R127.reuse, 0x1, P5 ;  /* 0x0000007f110b7211 */ /* 0x080fe200028f0eff */
[----:B------:R-:W-:Y:S01]  /*1e6c0*/  IMAD R17, R22, 0xf9, RZ ;  /* 0x000000f916117824 */ /* 0x000fe200078e02ff */
[-C--:B----4-:R-:W-:Y:S02]  /*1e6d0*/  IADD3 R12, P4, R19, R126.reuse, RZ ;  /* 0x0000007e130c7210 */ /* 0x090fe40007f9e0ff */
[-C--:B-1----:R-:W-:Y:S02]  /*1e6e0*/  IADD3 R14, P5, R3, R126.reuse, RZ ;  /* 0x0000007e030e7210 */ /* 0x082fe40007fbe0ff */
[-C--:B------:R-:W-:Y:S02]  /*1e6f0*/  LEA.HI.X.SX32 R13, R19, R127.reuse, 0x1, P4 ;  /* 0x0000007f130d7211 */ /* 0x080fe400020f0eff */
[----:B------:R-:W-:Y:S01]  /*1e700*/  LEA.HI.X.SX32 R15, R3, R127, 0x1, P5 ;  /* 0x0000007f030f7211 */ /* 0x000fe200028f0eff */
[----:B---3--:R-:W-:Y:S01]  /*1e710*/  IMAD R3, R24, 0xfa, RZ ;  /* 0x000000fa18037824 */ /* 0x008fe200078e02ff */
[----:B------:R-:W-:-:S02]  /*1e720*/  IADD3 R16, P4, R17, R126, RZ ;  /* 0x0000007e11107210 */ /* 0x000fc40007f9e0ff */
[C---:B------:R-:W-:Y:S02]  /*1e730*/  PRMT R35, R25.reuse, 0x7773, RZ ;  /* 0x0000777319237816 */ /* 0x040fe400000000ff */
[----:B------:R-:W-:Y:S02]  /*1e740*/  PRMT R37, R25, 0x7772, RZ ;  /* 0x0000777219257816 */ /* 0x000fe400000000ff */
[C---:B------:R-:W-:Y:S02]  /*1e750*/  PRMT R25, R27.reuse, 0x7773, RZ ;  /* 0x000077731b197816 */ /* 0x040fe400000000ff */
[C---:B------:R-:W-:Y:S02]  /*1e760*/  PRMT R29, R27.reuse, 0x7772, RZ ;  /* 0x000077721b1d7816 */ /* 0x040fe400000000ff */
[C---:B------:R-:W-:Y:S01]  /*1e770*/  PRMT R23, R27.reuse, 0x7771, RZ ;  /* 0x000077711b177816 */ /* 0x040fe200000000ff */
[----:B------:R1:W-:Y:S01]  /*1e780*/  STG.E.U8 desc[UR52][R8.64], R21 ;  /* 0x0000001508007986 */ /* 0x0003e2000c101134 */
[----:B------:R-:W-:Y:S01]  /*1e790*/  PRMT R27, R27, 0x7770, RZ ;  /* 0x000077701b1b7816 */ /* 0x000fe200000000ff */
[----:B-----5:R-:W-:Y:S01]  /*1e7a0*/  IMAD R19, R26, 0xfb, RZ ;  /* 0x000000fb1a137824 */ /* 0x020fe200078e02ff */
[----:B------:R-:W-:Y:S01]  /*1e7b0*/  LEA.HI.X.SX32 R17, R17, R127, 0x1, P4 ;  /* 0x0000007f11117211 */ /* 0x000fe200020f0eff */
[----:B------:R-:W3:Y:S02]  /*1e7c0*/  S2R R250, SR_TID.X ;  /* 0x0000000000fa7919 */ /* 0x000ee40000002100 */
[----:B------:R4:W-:Y:S01]  /*1e7d0*/  STG.E.U8 desc[UR52][R10.64], R27 ;  /* 0x0000001b0a007986 */ /* 0x0009e2000c101134 */
[----:B-1----:R-:W-:Y:S01]  /*1e7e0*/  IADD3 R8, P4, R3, R126, RZ ;  /* 0x0000007e03087210 */ /* 0x002fe20007f9e0ff */
[----:B0-----:R-:W-:-:S02]  /*1e7f0*/  IMAD R21, R18, 0xfc, RZ ;  /* 0x000000fc12157824 */ /* 0x001fc400078e02ff */
[----:B------:R0:W-:Y:S01]  /*1e800*/  STG.E.U8 desc[UR52][R12.64], R23 ;  /* 0x000000170c007986 */ /* 0x0001e2000c101134 */
[----:B------:R-:W-:Y:S01]  /*1e810*/  LEA.HI.X.SX32 R9, R3, R127, 0x1, P4 ;  /* 0x0000007f03097211 */ /* 0x000fe200020f0eff */
[----:B------:R-:W-:Y:S02]  /*1e820*/  IMAD R3, R28, 0xfd, RZ ;  /* 0x000000fd1c037824 */ /* 0x000fe400078e02ff */
[----:B------:R1:W-:Y:S01]  /*1e830*/  STG.E.U8 desc[UR52][R14.64], R41 ;  /* 0x000000290e007986 */ /* 0x0003e2000c101134 */
[----:B----4-:R-:W-:-:S03]  /*1e840*/  IADD3 R10, P5, R19, R126, RZ ;  /* 0x0000007e130a7210 */ /* 0x010fc60007fbe0ff */
[----:B------:R2:W-:Y:S01]  /*1e850*/  STG.E.U8 desc[UR52][R16.64], R39 ;  /* 0x0000002710007986 */ /* 0x0005e2000c101134 */
[----:B0-----:R-:W-:Y:S01]  /*1e860*/  IMAD R23, R30, 0xfe, RZ ;  /* 0x000000fe1e177824 */ /* 0x001fe200078e02ff */
[-C--:B------:R-:W-:Y:S02]  /*1e870*/  IADD3 R12, P4, R21, R126.reuse, RZ ;  /* 0x0000007e150c7210 */ /* 0x080fe40007f9e0ff */
[-C--:B------:R-:W-:Y:S02]  /*1e880*/  LEA.HI.X.SX32 R11, R19, R127.reuse, 0x1, P5 ;  /* 0x0000007f130b7211 */ /* 0x080fe400028f0eff */
[-C--:B-1----:R-:W-:Y:S01]  /*1e890*/  IADD3 R14, P5, R3, R126.reuse, RZ ;  /* 0x0000007e030e7210 */ /* 0x082fe20007fbe0ff */
[----:B--2---:R-:W-:Y:S01]  /*1e8a0*/  IMAD R17, R20, 0xff, RZ ;  /* 0x000000ff14117824 */ /* 0x004fe200078e02ff */
[----:B------:R-:W-:Y:S02]  /*1e8b0*/  IADD3 R18, P6, R23, R126, RZ ;  /* 0x0000007e17127210 */ /* 0x000fe40007fde0ff */
[----:B------:R-:W-:-:S02]  /*1e8c0*/  LEA.HI.X.SX32 R13, R21, R127, 0x1, P4 ;  /* 0x0000007f150d7211 */ /* 0x000fc400020f0eff */
[----:B------:R-:W-:Y:S02]  /*1e8d0*/  IADD3 R16, P4, R17, R126, RZ ;  /* 0x0000007e11107210 */ /* 0x000fe40007f9e0ff */
[-C--:B------:R-:W-:Y:S01]  /*1e8e0*/  LEA.HI.X.SX32 R15, R3, R127.reuse, 0x1, P5 ;  /* 0x0000007f030f7211 */ /* 0x080fe200028f0eff */
[----:B------:R0:W-:Y:S01]  /*1e8f0*/  STG.E.U8 desc[UR52][R8.64], R37 ;  /* 0x0000002508007986 */ /* 0x0001e2000c101134 */
[-C--:B------:R-:W-:Y:S02]  /*1e900*/  LEA.HI.X.SX32 R19, R23, R127.reuse, 0x1, P6 ;  /* 0x0000007f17137211 */ /* 0x080fe400030f0eff */
[----:B------:R-:W-:Y:S01]  /*1e910*/  LEA.HI.X.SX32 R17, R17, R127, 0x1, P4 ;  /* 0x0000007f11117211 */ /* 0x000fe200020f0eff */
[----:B------:R1:W-:Y:S04]  /*1e920*/  STG.E.U8 desc[UR52][R10.64], R35 ;  /* 0x000000230a007986 */ /* 0x0003e8000c101134 */
[----:B------:R-:W-:Y:S04]  /*1e930*/  STG.E.U8 desc[UR52][R12.64], R33 ;  /* 0x000000210c007986 */ /* 0x000fe8000c101134 */
[----:B------:R-:W-:Y:S04]  /*1e940*/  STG.E.U8 desc[UR52][R14.64], R31 ;  /* 0x0000001f0e007986 */ /* 0x000fe8000c101134 */
[----:B------:R-:W-:Y:S01]  /*1e950*/  STG.E.U8 desc[UR52][R18.64], R29 ;  /* 0x0000001d12007986 */ /* 0x000fe2000c101134 */
[----:B0-----:R-:W-:Y:S01]  /*1e960*/  FSEL R9, R2, -INF , P3 ;  /* 0xff80000002097808 */ /* 0x001fe20001800000 */
[----:B---3--:R-:W-:Y:S01]  /*1e970*/  IMAD.SHL.U32 R8, R250, 0x2, RZ ;  /* 0x00000002fa087824 */ /* 0x008fe200078e00ff */
[----:B------:R-:W-:Y:S01]  /*1e980*/  FSEL R3, R180, -INF , P0 ;  /* 0xff800000b4037808 */ /* 0x000fe20000000000 */
[----:B------:R-:W-:Y:S01]  /*1e990*/  STG.E.U8 desc[UR52][R16.64], R25 ;  /* 0x0000001910007986 */ /* 0x000fe2000c101134 */
[----:B------:R-:W-:-:S02]  /*1e9a0*/  FSEL R2, R246, -INF , P1 ;  /* 0xff800000f6027808 */ /* 0x000fc40000800000 */
[----:B------:R-:W-:Y:S01]  /*1e9b0*/  FSEL R0, R0, -INF , P2 ;  /* 0xff80000000007808 */ /* 0x000fe20001000000 */
[----:B------:R-:W-:Y:S01]  /*1e9c0*/  FFMA R6, R9, 0.69314718246459960938, R6 ;  /* 0x3f31721809067823 */ /* 0x000fe20000000006 */
[----:B------:R-:W-:Y:S01]  /*1e9d0*/  BAR.SYNC.DEFER_BLOCKING 0x0 ;  /* 0x0000000000007b1d */ /* 0x000fe20000010000 */
[----:B------:R-:W-:Y:S01]  /*1e9e0*/  FFMA R7, R2, 0.69314718246459960938, R7 ;  /* 0x3f31721802077823 */ /* 0x000fe20000000007 */
[----:B------:R-:W-:Y:S01]  /*1e9f0*/  FFMA R4, R3, 0.69314718246459960938, R4 ;  /* 0x3f31721803047823 */ /* 0x000fe20000000004 */
[----:B------:R-:W-:Y:S01]  /*1ea00*/  LOP3.LUT R8, R8, 0x1f8, RZ, 0xc0, !PT ;  /* 0x000001f808087812 */ /* 0x000fe200078ec0ff */
[----:B------:R-:W-:-:S04]  /*1ea10*/  FFMA R5, R0, 0.69314718246459960938, R5 ;  /* 0x3f31721800057823 */ /* 0x000fc80000000005 */
[----:B-1----:R-:W0:Y:S01]  /*1ea20*/  LDC.64 R10, c[0x0][0x230] ;  /* 0x00008c00ff0a7b82 */ /* 0x002e220000000a00 */
[----:B------:R-:W-:Y:S04]  /*1ea30*/  STS.64 [R8+UR5], R6 ;  /* 0x0000000608007988 */ /* 0x000fe80008000a05 */
[----:B------:R-:W-:Y:S01]  /*1ea40*/  STS.64 [R8+UR5+0x200], R4 ;  /* 0x0002000408007988 */ /* 0x000fe20008000a05 */
[----:B------:R-:W-:Y:S02]  /*1ea50*/  ULDC UR5, c[0x0][0x27c] ;  /* 0x00009f0000057ab9 */ /* 0x000fe40000000800 */
[----:B------:R-:W-:Y:S01]  /*1ea60*/  BAR.SYNC.DEFER_BLOCKING 0x0 ;  /* 0x0000000000007b1d */ /* 0x000fe20000010000 */
[----:B------:R-:W-:-:S05]  /*1ea70*/  UIMAD UR4, UR4, UR5, URZ ;  /* 0x00000005040472a4 */ /* 0x000fca000f8e023f */
[----:B------:R-:W1:Y:S01]  /*1ea80*/  LDS R9, [R248] ;  /* 0x00000000f8097984 */ /* 0x000e620000000800 */
[----:B------:R-:W-:Y:S01]  /*1ea90*/  USHF.L.U32 UR6, UR4, 0x2, URZ ;  /* 0x0000000204067899 */ /* 0x000fe2000800063f */
[C---:B------:R-:W-:Y:S01]  /*1eaa0*/  IMAD.SHL.U32 R3, R252.reuse, 0x4, RZ ;  /* 0x00000004fc037824 */ /* 0x040fe200078e00ff */
[----:B------:R-:W-:Y:S01]  /*1eab0*/  UIMAD.WIDE UR4, UR4, 0x4, URZ ;  /* 0x00000004040478a5 */ /* 0x000fe2000f8e023f */
[----:B------:R-:W-:-:S03]  /*1eac0*/  IMAD.HI R0, R252, 0x4, RZ ;  /* 0x00000004fc007827 */ /* 0x000fc600078e02ff */
[----:B0-----:R-:W-:-:S04]  /*1ead0*/  IADD3 R2, P0, P1, R3, UR6, R10 ;  /* 0x0000000603027c10 */ /* 0x001fc8000f91e00a */
[----:B------:R-:W-:-:S05]  /*1eae0*/  IADD3.X R3, R0, UR5, R11, P0, P1 ;  /* 0x0000000500037c10 */ /* 0x000fca00087e240b */
[----:B-1----:R-:W-:Y:S01]  /*1eaf0*/  STG.E desc[UR52][R2.64], R9 ;  /* 0x0000000902007986 */ /* 0x002fe2000c101934 */
[----:B------:R-:W-:Y:S05]  /*1eb00*/  EXIT ;  /* 0x000000000000794d */ /* 0x000fea0003800000 */
.L_x_2:
[----:B------:R-:W-:-:S00]  /*1eb10*/  BRA `(.L_x_2) ;  /* 0xfffffffc00fc7947 */ /* 0x000fc0000383ffff */
[----:B------:R-:W-:-:S00]  /*1eb20*/  NOP ;  /* 0x0000000000007918 */ /* 0x000fc00000000000 */
        /* <DEDUP_REMOVED lines=13> */
.L_x_3:


//--------------------- .nv.global.init           --------------------------
	.section	.nv.global.init,"aw",@progbits
.nv.global.init:
	.type		_$_str,@object
	.size		_$_str,(.L_0 - _$_str)
_$_str:
        /*0000*/ 	.byte	0x5f, 0x5f, 0x43, 0x55, 0x44, 0x41, 0x5f, 0x46, 0x54, 0x5a, 0x00
.L_0:


//--------------------- .nv.shared.attn_fwd       --------------------------
	.section	.nv.shared.attn_fwd,"aw",@nobits
	.sectionflags	@""
	.align	16
	.zero		1024


//--------------------- .nv.shared.reserved.0     --------------------------
	.section	.nv.shared.reserved.0,"aw",@nobits
	.weak		__nv_reservedSMEM_offset_0_alias
	.size		__nv_reservedSMEM_offset_0_alias, 0, 0
	.other		__nv_reservedSMEM_offset_0_alias,@"STO_CUDA_RESERVED_SHARED STV_DEFAULT"
__nv_reservedSMEM_offset_0_alias:
	.zero		0


//--------------------- .nv.constant0.attn_fwd    --------------------------
	.section	.nv.constant0.attn_fwd,"a",@progbits
	.sectionflags	@""
	.align	4
.nv.constant0.attn_fwd:
	.zero		664


//--------------------- SYMBOLS --------------------------

	.type		.nv.reservedSmem.offset0,@object
	.size		.nv.reservedSmem.offset0,0x4
